//
// Generated by NVIDIA NVVM Compiler
//
// Compiler Build ID: CL-36424714
// Cuda compilation tools, release 13.0, V13.0.88
// Based on NVVM 20.0.0
//

.version 9.0
.target sm_100
.address_size 64

	// .globl	rmsnorm_f32
.extern .shared .align 16 .b8 shared[];

.visible .entry rmsnorm_f32(
	.param .u64 .ptr .align 1 rmsnorm_f32_param_0,
	.param .u64 .ptr .align 1 rmsnorm_f32_param_1,
	.param .u64 .ptr .align 1 rmsnorm_f32_param_2,
	.param .u32 rmsnorm_f32_param_3,
	.param .f32 rmsnorm_f32_param_4
)
{
	.reg .pred 	%p<32>;
	.reg .b32 	%r<125>;
	.reg .b32 	%f<182>;
	.reg .b64 	%rd<56>;

	ld.param.u64 	%rd13, [rmsnorm_f32_param_0];
	ld.param.u64 	%rd14, [rmsnorm_f32_param_1];
	ld.param.u64 	%rd15, [rmsnorm_f32_param_2];
	ld.param.u32 	%r50, [rmsnorm_f32_param_3];
	ld.param.f32 	%f18, [rmsnorm_f32_param_4];
	cvta.to.global.u64 	%rd16, %rd13;
	cvta.to.global.u64 	%rd1, %rd15;
	cvta.to.global.u64 	%rd2, %rd14;
	mov.u32 	%r51, %ctaid.x;
	mov.u32 	%r123, %tid.x;
	mul.lo.s32 	%r2, %r50, %r51;
	mul.wide.s32 	%rd17, %r2, 4;
	add.s64 	%rd3, %rd2, %rd17;
	add.s64 	%rd4, %rd16, %rd17;
	shr.s32 	%r52, %r50, 31;
	shr.u32 	%r53, %r52, 30;
	add.s32 	%r54, %r50, %r53;
	shr.s32 	%r3, %r54, 2;
	setp.ge.s32 	%p1, %r123, %r3;
	mov.f32 	%f177, 0f00000000;
	@%p1 bra 	$L__BB0_7;
	mov.u32 	%r4, %ntid.x;
	add.s32 	%r55, %r123, %r4;
	max.u32 	%r56, %r3, %r55;
	setp.lt.u32 	%p2, %r55, %r3;
	selp.u32 	%r57, 1, 0, %p2;
	add.s32 	%r58, %r55, %r57;
	sub.s32 	%r59, %r56, %r58;
	div.u32 	%r60, %r59, %r4;
	add.s32 	%r5, %r60, %r57;
	and.b32  	%r61, %r5, 3;
	setp.eq.s32 	%p3, %r61, 3;
	mov.f32 	%f177, 0f00000000;
	mov.u32 	%r112, %r123;
	@%p3 bra 	$L__BB0_4;
	mul.wide.u32 	%rd18, %r123, 16;
	add.s64 	%rd20, %rd18, %rd17;
	add.s64 	%rd54, %rd2, %rd20;
	mul.wide.u32 	%rd6, %r4, 16;
	add.s32 	%r62, %r5, 1;
	and.b32  	%r63, %r62, 3;
	neg.s32 	%r110, %r63;
	mov.f32 	%f177, 0f00000000;
	mov.u32 	%r112, %r123;
$L__BB0_3:
	.pragma "nounroll";
	ld.global.nc.v4.f32 	{%f23, %f24, %f25, %f26}, [%rd54];
	mul.f32 	%f27, %f24, %f24;
	fma.rn.f32 	%f28, %f23, %f23, %f27;
	fma.rn.f32 	%f29, %f25, %f25, %f28;
	fma.rn.f32 	%f30, %f26, %f26, %f29;
	add.f32 	%f177, %f177, %f30;
	add.s32 	%r112, %r112, %r4;
	add.s64 	%rd54, %rd54, %rd6;
	add.s32 	%r110, %r110, 1;
	setp.ne.s32 	%p4, %r110, 0;
	@%p4 bra 	$L__BB0_3;
$L__BB0_4:
	setp.lt.u32 	%p5, %r5, 3;
	@%p5 bra 	$L__BB0_7;
	shl.b32 	%r64, %r4, 1;
	add.s32 	%r115, %r112, %r64;
	shl.b32 	%r13, %r4, 2;
	mad.lo.s32 	%r114, %r4, 3, %r112;
	add.s32 	%r113, %r4, %r112;
$L__BB0_6:
	mul.wide.u32 	%rd21, %r112, 16;
	add.s64 	%rd22, %rd3, %rd21;
	ld.global.nc.v4.f32 	{%f31, %f32, %f33, %f34}, [%rd22];
	mul.f32 	%f35, %f32, %f32;
	fma.rn.f32 	%f36, %f31, %f31, %f35;
	fma.rn.f32 	%f37, %f33, %f33, %f36;
	fma.rn.f32 	%f38, %f34, %f34, %f37;
	add.f32 	%f39, %f177, %f38;
	add.s32 	%r65, %r112, %r4;
	mul.wide.u32 	%rd23, %r113, 16;
	add.s64 	%rd24, %rd3, %rd23;
	ld.global.nc.v4.f32 	{%f40, %f41, %f42, %f43}, [%rd24];
	mul.f32 	%f44, %f41, %f41;
	fma.rn.f32 	%f45, %f40, %f40, %f44;
	fma.rn.f32 	%f46, %f42, %f42, %f45;
	fma.rn.f32 	%f47, %f43, %f43, %f46;
	add.f32 	%f48, %f39, %f47;
	add.s32 	%r66, %r65, %r4;
	mul.wide.u32 	%rd25, %r115, 16;
	add.s64 	%rd26, %rd3, %rd25;
	ld.global.nc.v4.f32 	{%f49, %f50, %f51, %f52}, [%rd26];
	mul.f32 	%f53, %f50, %f50;
	fma.rn.f32 	%f54, %f49, %f49, %f53;
	fma.rn.f32 	%f55, %f51, %f51, %f54;
	fma.rn.f32 	%f56, %f52, %f52, %f55;
	add.f32 	%f57, %f48, %f56;
	add.s32 	%r67, %r66, %r4;
	mul.wide.u32 	%rd27, %r114, 16;
	add.s64 	%rd28, %rd3, %rd27;
	ld.global.nc.v4.f32 	{%f58, %f59, %f60, %f61}, [%rd28];
	mul.f32 	%f62, %f59, %f59;
	fma.rn.f32 	%f63, %f58, %f58, %f62;
	fma.rn.f32 	%f64, %f60, %f60, %f63;
	fma.rn.f32 	%f65, %f61, %f61, %f64;
	add.f32 	%f177, %f57, %f65;
	add.s32 	%r112, %r67, %r4;
	add.s32 	%r115, %r115, %r13;
	add.s32 	%r114, %r114, %r13;
	add.s32 	%r113, %r113, %r13;
	setp.lt.s32 	%p6, %r112, %r3;
	@%p6 bra 	$L__BB0_6;
$L__BB0_7:
	shl.b32 	%r68, %r3, 2;
	add.s32 	%r124, %r68, %r123;
	setp.ge.s32 	%p7, %r124, %r50;
	@%p7 bra 	$L__BB0_10;
	mov.u32 	%r25, %ntid.x;
	mov.u32 	%r117, %r124;
$L__BB0_9:
	mul.wide.s32 	%rd29, %r117, 4;
	add.s64 	%rd30, %rd3, %rd29;
	ld.global.nc.f32 	%f66, [%rd30];
	fma.rn.f32 	%f177, %f66, %f66, %f177;
	add.s32 	%r117, %r117, %r25;
	setp.lt.s32 	%p8, %r117, %r50;
	@%p8 bra 	$L__BB0_9;
$L__BB0_10:
	and.b32  	%r28, %r123, 31;
	mov.b32 	%r69, %f177;
	shfl.sync.bfly.b32	%r70|%p9, %r69, 16, 31, -1;
	mov.b32 	%f67, %r70;
	add.f32 	%f68, %f177, %f67;
	mov.b32 	%r71, %f68;
	shfl.sync.bfly.b32	%r72|%p10, %r71, 8, 31, -1;
	mov.b32 	%f69, %r72;
	add.f32 	%f70, %f68, %f69;
	mov.b32 	%r73, %f70;
	shfl.sync.bfly.b32	%r74|%p11, %r73, 4, 31, -1;
	mov.b32 	%f71, %r74;
	add.f32 	%f72, %f70, %f71;
	mov.b32 	%r75, %f72;
	shfl.sync.bfly.b32	%r76|%p12, %r75, 2, 31, -1;
	mov.b32 	%f73, %r76;
	add.f32 	%f74, %f72, %f73;
	mov.b32 	%r77, %f74;
	shfl.sync.bfly.b32	%r78|%p13, %r77, 1, 31, -1;
	mov.b32 	%f75, %r78;
	add.f32 	%f181, %f74, %f75;
	mov.u32 	%r29, %ntid.x;
	setp.lt.u32 	%p14, %r29, 33;
	@%p14 bra 	$L__BB0_19;
	setp.ne.s32 	%p15, %r28, 0;
	@%p15 bra 	$L__BB0_13;
	shr.u32 	%r79, %r123, 3;
	and.b32  	%r80, %r79, 124;
	mov.u32 	%r81, shared;
	add.s32 	%r82, %r81, %r80;
	st.shared.f32 	[%r82], %f181;
$L__BB0_13:
	bar.sync 	0;
	setp.gt.u32 	%p16, %r123, 31;
	@%p16 bra 	$L__BB0_18;
	shr.u32 	%r83, %r29, 5;
	setp.ge.u32 	%p17, %r28, %r83;
	mov.f32 	%f180, 0f00000000;
	@%p17 bra 	$L__BB0_16;
	shl.b32 	%r84, %r28, 2;
	mov.u32 	%r85, shared;
	add.s32 	%r86, %r85, %r84;
	ld.shared.f32 	%f180, [%r86];
$L__BB0_16:
	setp.ne.s32 	%p18, %r28, 0;
	mov.b32 	%r87, %f180;
	shfl.sync.bfly.b32	%r88|%p19, %r87, 16, 31, -1;
	mov.b32 	%f77, %r88;
	add.f32 	%f78, %f180, %f77;
	mov.b32 	%r89, %f78;
	shfl.sync.bfly.b32	%r90|%p20, %r89, 8, 31, -1;
	mov.b32 	%f79, %r90;
	add.f32 	%f80, %f78, %f79;
	mov.b32 	%r91, %f80;
	shfl.sync.bfly.b32	%r92|%p21, %r91, 4, 31, -1;
	mov.b32 	%f81, %r92;
	add.f32 	%f82, %f80, %f81;
	mov.b32 	%r93, %f82;
	shfl.sync.bfly.b32	%r94|%p22, %r93, 2, 31, -1;
	mov.b32 	%f83, %r94;
	add.f32 	%f84, %f82, %f83;
	mov.b32 	%r95, %f84;
	shfl.sync.bfly.b32	%r96|%p23, %r95, 1, 31, -1;
	mov.b32 	%f85, %r96;
	add.f32 	%f14, %f84, %f85;
	@%p18 bra 	$L__BB0_18;
	st.shared.f32 	[shared], %f14;
$L__BB0_18:
	bar.sync 	0;
	ld.shared.f32 	%f181, [shared];
$L__BB0_19:
	setp.ge.s32 	%p24, %r123, %r3;
	cvt.rn.f32.s32 	%f86, %r50;
	div.rn.f32 	%f87, %f181, %f86;
	add.f32 	%f88, %f18, %f87;
	rsqrt.approx.f32 	%f17, %f88;
	@%p24 bra 	$L__BB0_26;
	add.s32 	%r97, %r123, %r29;
	max.u32 	%r98, %r3, %r97;
	setp.lt.u32 	%p25, %r97, %r3;
	selp.u32 	%r99, 1, 0, %p25;
	add.s32 	%r100, %r97, %r99;
	sub.s32 	%r101, %r98, %r100;
	div.u32 	%r102, %r101, %r29;
	add.s32 	%r30, %r102, %r99;
	and.b32  	%r103, %r30, 3;
	setp.eq.s32 	%p26, %r103, 3;
	@%p26 bra 	$L__BB0_23;
	add.s32 	%r104, %r30, 1;
	and.b32  	%r105, %r104, 3;
	mul.wide.u32 	%rd55, %r123, 16;
	mul.wide.u32 	%rd10, %r29, 16;
	neg.s32 	%r118, %r105;
	mad.lo.s32 	%r123, %r29, %r105, %r123;
$L__BB0_22:
	.pragma "nounroll";
	add.s64 	%rd31, %rd3, %rd55;
	ld.global.nc.v4.f32 	{%f89, %f90, %f91, %f92}, [%rd31];
	add.s64 	%rd32, %rd1, %rd55;
	ld.global.nc.v4.f32 	{%f93, %f94, %f95, %f96}, [%rd32];
	mul.f32 	%f97, %f17, %f89;
	mul.f32 	%f98, %f97, %f93;
	mul.f32 	%f99, %f17, %f90;
	mul.f32 	%f100, %f99, %f94;
	mul.f32 	%f101, %f17, %f91;
	mul.f32 	%f102, %f101, %f95;
	mul.f32 	%f103, %f17, %f92;
	mul.f32 	%f104, %f103, %f96;
	add.s64 	%rd33, %rd4, %rd55;
	st.global.v4.f32 	[%rd33], {%f98, %f100, %f102, %f104};
	add.s64 	%rd55, %rd55, %rd10;
	add.s32 	%r118, %r118, 1;
	setp.ne.s32 	%p27, %r118, 0;
	@%p27 bra 	$L__BB0_22;
$L__BB0_23:
	setp.lt.u32 	%p28, %r30, 3;
	@%p28 bra 	$L__BB0_26;
	shl.b32 	%r106, %r29, 1;
	add.s32 	%r122, %r123, %r106;
	shl.b32 	%r37, %r29, 2;
	mad.lo.s32 	%r121, %r29, 3, %r123;
	add.s32 	%r120, %r29, %r123;
$L__BB0_25:
	mul.wide.u32 	%rd34, %r123, 16;
	add.s64 	%rd35, %rd3, %rd34;
	ld.global.nc.v4.f32 	{%f105, %f106, %f107, %f108}, [%rd35];
	add.s64 	%rd36, %rd1, %rd34;
	ld.global.nc.v4.f32 	{%f109, %f110, %f111, %f112}, [%rd36];
	mul.f32 	%f113, %f17, %f105;
	mul.f32 	%f114, %f113, %f109;
	mul.f32 	%f115, %f17, %f106;
	mul.f32 	%f116, %f115, %f110;
	mul.f32 	%f117, %f17, %f107;
	mul.f32 	%f118, %f117, %f111;
	mul.f32 	%f119, %f17, %f108;
	mul.f32 	%f120, %f119, %f112;
	add.s64 	%rd37, %rd4, %rd34;
	st.global.v4.f32 	[%rd37], {%f114, %f116, %f118, %f120};
	add.s32 	%r107, %r123, %r29;
	mul.wide.u32 	%rd38, %r120, 16;
	add.s64 	%rd39, %rd3, %rd38;
	ld.global.nc.v4.f32 	{%f121, %f122, %f123, %f124}, [%rd39];
	add.s64 	%rd40, %rd1, %rd38;
	ld.global.nc.v4.f32 	{%f125, %f126, %f127, %f128}, [%rd40];
	mul.f32 	%f129, %f17, %f121;
	mul.f32 	%f130, %f129, %f125;
	mul.f32 	%f131, %f17, %f122;
	mul.f32 	%f132, %f131, %f126;
	mul.f32 	%f133, %f17, %f123;
	mul.f32 	%f134, %f133, %f127;
	mul.f32 	%f135, %f17, %f124;
	mul.f32 	%f136, %f135, %f128;
	add.s64 	%rd41, %rd4, %rd38;
	st.global.v4.f32 	[%rd41], {%f130, %f132, %f134, %f136};
	add.s32 	%r108, %r107, %r29;
	mul.wide.u32 	%rd42, %r122, 16;
	add.s64 	%rd43, %rd3, %rd42;
	ld.global.nc.v4.f32 	{%f137, %f138, %f139, %f140}, [%rd43];
	add.s64 	%rd44, %rd1, %rd42;
	ld.global.nc.v4.f32 	{%f141, %f142, %f143, %f144}, [%rd44];
	mul.f32 	%f145, %f17, %f137;
	mul.f32 	%f146, %f145, %f141;
	mul.f32 	%f147, %f17, %f138;
	mul.f32 	%f148, %f147, %f142;
	mul.f32 	%f149, %f17, %f139;
	mul.f32 	%f150, %f149, %f143;
	mul.f32 	%f151, %f17, %f140;
	mul.f32 	%f152, %f151, %f144;
	add.s64 	%rd45, %rd4, %rd42;
	st.global.v4.f32 	[%rd45], {%f146, %f148, %f150, %f152};
	add.s32 	%r109, %r108, %r29;
	mul.wide.u32 	%rd46, %r121, 16;
	add.s64 	%rd47, %rd3, %rd46;
	ld.global.nc.v4.f32 	{%f153, %f154, %f155, %f156}, [%rd47];
	add.s64 	%rd48, %rd1, %rd46;
	ld.global.nc.v4.f32 	{%f157, %f158, %f159, %f160}, [%rd48];
	mul.f32 	%f161, %f17, %f153;
	mul.f32 	%f162, %f161, %f157;
	mul.f32 	%f163, %f17, %f154;
	mul.f32 	%f164, %f163, %f158;
	mul.f32 	%f165, %f17, %f155;
	mul.f32 	%f166, %f165, %f159;
	mul.f32 	%f167, %f17, %f156;
	mul.f32 	%f168, %f167, %f160;
	add.s64 	%rd49, %rd4, %rd46;
	st.global.v4.f32 	[%rd49], {%f162, %f164, %f166, %f168};
	add.s32 	%r123, %r109, %r29;
	add.s32 	%r122, %r122, %r37;
	add.s32 	%r121, %r121, %r37;
	add.s32 	%r120, %r120, %r37;
	setp.lt.s32 	%p29, %r123, %r3;
	@%p29 bra 	$L__BB0_25;
$L__BB0_26:
	setp.ge.s32 	%p30, %r124, %r50;
	@%p30 bra 	$L__BB0_28;
$L__BB0_27:
	mul.wide.s32 	%rd50, %r124, 4;
	add.s64 	%rd51, %rd3, %rd50;
	ld.global.nc.f32 	%f169, [%rd51];
	mul.f32 	%f170, %f17, %f169;
	add.s64 	%rd52, %rd1, %rd50;
	ld.global.nc.f32 	%f171, [%rd52];
	mul.f32 	%f172, %f170, %f171;
	add.s64 	%rd53, %rd4, %rd50;
	st.global.f32 	[%rd53], %f172;
	add.s32 	%r124, %r124, %r29;
	setp.lt.s32 	%p31, %r124, %r50;
	@%p31 bra 	$L__BB0_27;
$L__BB0_28:
	ret;

}
	// .globl	rmsnorm_inplace_f32
.visible .entry rmsnorm_inplace_f32(
	.param .u64 .ptr .align 1 rmsnorm_inplace_f32_param_0,
	.param .u64 .ptr .align 1 rmsnorm_inplace_f32_param_1,
	.param .u32 rmsnorm_inplace_f32_param_2,
	.param .f32 rmsnorm_inplace_f32_param_3
)
{
	.reg .pred 	%p<32>;
	.reg .b32 	%r<125>;
	.reg .b32 	%f<182>;
	.reg .b64 	%rd<47>;

	ld.param.u64 	%rd12, [rmsnorm_inplace_f32_param_0];
	ld.param.u64 	%rd13, [rmsnorm_inplace_f32_param_1];
	ld.param.u32 	%r50, [rmsnorm_inplace_f32_param_2];
	ld.param.f32 	%f18, [rmsnorm_inplace_f32_param_3];
	cvta.to.global.u64 	%rd1, %rd13;
	cvta.to.global.u64 	%rd2, %rd12;
	mov.u32 	%r51, %ctaid.x;
	mov.u32 	%r123, %tid.x;
	mul.lo.s32 	%r2, %r50, %r51;
	mul.wide.s32 	%rd14, %r2, 4;
	add.s64 	%rd3, %rd2, %rd14;
	shr.s32 	%r52, %r50, 31;
	shr.u32 	%r53, %r52, 30;
	add.s32 	%r54, %r50, %r53;
	shr.s32 	%r3, %r54, 2;
	setp.ge.s32 	%p1, %r123, %r3;
	mov.f32 	%f177, 0f00000000;
	@%p1 bra 	$L__BB1_7;
	mov.u32 	%r4, %ntid.x;
	add.s32 	%r55, %r123, %r4;
	max.u32 	%r56, %r3, %r55;
	setp.lt.u32 	%p2, %r55, %r3;
	selp.u32 	%r57, 1, 0, %p2;
	add.s32 	%r58, %r55, %r57;
	sub.s32 	%r59, %r56, %r58;
	div.u32 	%r60, %r59, %r4;
	add.s32 	%r5, %r60, %r57;
	and.b32  	%r61, %r5, 3;
	setp.eq.s32 	%p3, %r61, 3;
	mov.f32 	%f177, 0f00000000;
	mov.u32 	%r112, %r123;
	@%p3 bra 	$L__BB1_4;
	mul.wide.u32 	%rd15, %r123, 16;
	add.s64 	%rd17, %rd15, %rd14;
	add.s64 	%rd45, %rd2, %rd17;
	mul.wide.u32 	%rd5, %r4, 16;
	add.s32 	%r62, %r5, 1;
	and.b32  	%r63, %r62, 3;
	neg.s32 	%r110, %r63;
	mov.f32 	%f177, 0f00000000;
	mov.u32 	%r112, %r123;
$L__BB1_3:
	.pragma "nounroll";
	ld.global.v4.f32 	{%f23, %f24, %f25, %f26}, [%rd45];
	mul.f32 	%f27, %f24, %f24;
	fma.rn.f32 	%f28, %f23, %f23, %f27;
	fma.rn.f32 	%f29, %f25, %f25, %f28;
	fma.rn.f32 	%f30, %f26, %f26, %f29;
	add.f32 	%f177, %f177, %f30;
	add.s32 	%r112, %r112, %r4;
	add.s64 	%rd45, %rd45, %rd5;
	add.s32 	%r110, %r110, 1;
	setp.ne.s32 	%p4, %r110, 0;
	@%p4 bra 	$L__BB1_3;
$L__BB1_4:
	setp.lt.u32 	%p5, %r5, 3;
	@%p5 bra 	$L__BB1_7;
	shl.b32 	%r64, %r4, 1;
	add.s32 	%r115, %r112, %r64;
	shl.b32 	%r13, %r4, 2;
	mad.lo.s32 	%r114, %r4, 3, %r112;
	add.s32 	%r113, %r4, %r112;
$L__BB1_6:
	mul.wide.u32 	%rd18, %r112, 16;
	add.s64 	%rd19, %rd3, %rd18;
	ld.global.v4.f32 	{%f31, %f32, %f33, %f34}, [%rd19];
	mul.f32 	%f35, %f32, %f32;
	fma.rn.f32 	%f36, %f31, %f31, %f35;
	fma.rn.f32 	%f37, %f33, %f33, %f36;
	fma.rn.f32 	%f38, %f34, %f34, %f37;
	add.f32 	%f39, %f177, %f38;
	add.s32 	%r65, %r112, %r4;
	mul.wide.u32 	%rd20, %r113, 16;
	add.s64 	%rd21, %rd3, %rd20;
	ld.global.v4.f32 	{%f40, %f41, %f42, %f43}, [%rd21];
	mul.f32 	%f44, %f41, %f41;
	fma.rn.f32 	%f45, %f40, %f40, %f44;
	fma.rn.f32 	%f46, %f42, %f42, %f45;
	fma.rn.f32 	%f47, %f43, %f43, %f46;
	add.f32 	%f48, %f39, %f47;
	add.s32 	%r66, %r65, %r4;
	mul.wide.u32 	%rd22, %r115, 16;
	add.s64 	%rd23, %rd3, %rd22;
	ld.global.v4.f32 	{%f49, %f50, %f51, %f52}, [%rd23];
	mul.f32 	%f53, %f50, %f50;
	fma.rn.f32 	%f54, %f49, %f49, %f53;
	fma.rn.f32 	%f55, %f51, %f51, %f54;
	fma.rn.f32 	%f56, %f52, %f52, %f55;
	add.f32 	%f57, %f48, %f56;
	add.s32 	%r67, %r66, %r4;
	mul.wide.u32 	%rd24, %r114, 16;
	add.s64 	%rd25, %rd3, %rd24;
	ld.global.v4.f32 	{%f58, %f59, %f60, %f61}, [%rd25];
	mul.f32 	%f62, %f59, %f59;
	fma.rn.f32 	%f63, %f58, %f58, %f62;
	fma.rn.f32 	%f64, %f60, %f60, %f63;
	fma.rn.f32 	%f65, %f61, %f61, %f64;
	add.f32 	%f177, %f57, %f65;
	add.s32 	%r112, %r67, %r4;
	add.s32 	%r115, %r115, %r13;
	add.s32 	%r114, %r114, %r13;
	add.s32 	%r113, %r113, %r13;
	setp.lt.s32 	%p6, %r112, %r3;
	@%p6 bra 	$L__BB1_6;
$L__BB1_7:
	shl.b32 	%r68, %r3, 2;
	add.s32 	%r124, %r68, %r123;
	setp.ge.s32 	%p7, %r124, %r50;
	@%p7 bra 	$L__BB1_10;
	mov.u32 	%r25, %ntid.x;
	mov.u32 	%r117, %r124;
$L__BB1_9:
	mul.wide.s32 	%rd26, %r117, 4;
	add.s64 	%rd27, %rd3, %rd26;
	ld.global.f32 	%f66, [%rd27];
	fma.rn.f32 	%f177, %f66, %f66, %f177;
	add.s32 	%r117, %r117, %r25;
	setp.lt.s32 	%p8, %r117, %r50;
	@%p8 bra 	$L__BB1_9;
$L__BB1_10:
	and.b32  	%r28, %r123, 31;
	mov.b32 	%r69, %f177;
	shfl.sync.bfly.b32	%r70|%p9, %r69, 16, 31, -1;
	mov.b32 	%f67, %r70;
	add.f32 	%f68, %f177, %f67;
	mov.b32 	%r71, %f68;
	shfl.sync.bfly.b32	%r72|%p10, %r71, 8, 31, -1;
	mov.b32 	%f69, %r72;
	add.f32 	%f70, %f68, %f69;
	mov.b32 	%r73, %f70;
	shfl.sync.bfly.b32	%r74|%p11, %r73, 4, 31, -1;
	mov.b32 	%f71, %r74;
	add.f32 	%f72, %f70, %f71;
	mov.b32 	%r75, %f72;
	shfl.sync.bfly.b32	%r76|%p12, %r75, 2, 31, -1;
	mov.b32 	%f73, %r76;
	add.f32 	%f74, %f72, %f73;
	mov.b32 	%r77, %f74;
	shfl.sync.bfly.b32	%r78|%p13, %r77, 1, 31, -1;
	mov.b32 	%f75, %r78;
	add.f32 	%f181, %f74, %f75;
	mov.u32 	%r29, %ntid.x;
	setp.lt.u32 	%p14, %r29, 33;
	@%p14 bra 	$L__BB1_19;
	setp.ne.s32 	%p15, %r28, 0;
	@%p15 bra 	$L__BB1_13;
	shr.u32 	%r79, %r123, 3;
	and.b32  	%r80, %r79, 124;
	mov.u32 	%r81, shared;
	add.s32 	%r82, %r81, %r80;
	st.shared.f32 	[%r82], %f181;
$L__BB1_13:
	bar.sync 	0;
	setp.gt.u32 	%p16, %r123, 31;
	@%p16 bra 	$L__BB1_18;
	shr.u32 	%r83, %r29, 5;
	setp.ge.u32 	%p17, %r28, %r83;
	mov.f32 	%f180, 0f00000000;
	@%p17 bra 	$L__BB1_16;
	shl.b32 	%r84, %r28, 2;
	mov.u32 	%r85, shared;
	add.s32 	%r86, %r85, %r84;
	ld.shared.f32 	%f180, [%r86];
$L__BB1_16:
	setp.ne.s32 	%p18, %r28, 0;
	mov.b32 	%r87, %f180;
	shfl.sync.bfly.b32	%r88|%p19, %r87, 16, 31, -1;
	mov.b32 	%f77, %r88;
	add.f32 	%f78, %f180, %f77;
	mov.b32 	%r89, %f78;
	shfl.sync.bfly.b32	%r90|%p20, %r89, 8, 31, -1;
	mov.b32 	%f79, %r90;
	add.f32 	%f80, %f78, %f79;
	mov.b32 	%r91, %f80;
	shfl.sync.bfly.b32	%r92|%p21, %r91, 4, 31, -1;
	mov.b32 	%f81, %r92;
	add.f32 	%f82, %f80, %f81;
	mov.b32 	%r93, %f82;
	shfl.sync.bfly.b32	%r94|%p22, %r93, 2, 31, -1;
	mov.b32 	%f83, %r94;
	add.f32 	%f84, %f82, %f83;
	mov.b32 	%r95, %f84;
	shfl.sync.bfly.b32	%r96|%p23, %r95, 1, 31, -1;
	mov.b32 	%f85, %r96;
	add.f32 	%f14, %f84, %f85;
	@%p18 bra 	$L__BB1_18;
	st.shared.f32 	[shared], %f14;
$L__BB1_18:
	bar.sync 	0;
	ld.shared.f32 	%f181, [shared];
$L__BB1_19:
	setp.ge.s32 	%p24, %r123, %r3;
	cvt.rn.f32.s32 	%f86, %r50;
	div.rn.f32 	%f87, %f181, %f86;
	add.f32 	%f88, %f18, %f87;
	rsqrt.approx.f32 	%f17, %f88;
	@%p24 bra 	$L__BB1_26;
	add.s32 	%r97, %r123, %r29;
	max.u32 	%r98, %r3, %r97;
	setp.lt.u32 	%p25, %r97, %r3;
	selp.u32 	%r99, 1, 0, %p25;
	add.s32 	%r100, %r97, %r99;
	sub.s32 	%r101, %r98, %r100;
	div.u32 	%r102, %r101, %r29;
	add.s32 	%r30, %r102, %r99;
	and.b32  	%r103, %r30, 3;
	setp.eq.s32 	%p26, %r103, 3;
	@%p26 bra 	$L__BB1_23;
	add.s32 	%r104, %r30, 1;
	and.b32  	%r105, %r104, 3;
	mul.wide.u32 	%rd46, %r123, 16;
	mul.wide.u32 	%rd9, %r29, 16;
	neg.s32 	%r118, %r105;
	mad.lo.s32 	%r123, %r29, %r105, %r123;
$L__BB1_22:
	.pragma "nounroll";
	add.s64 	%rd28, %rd3, %rd46;
	ld.global.v4.f32 	{%f89, %f90, %f91, %f92}, [%rd28];
	add.s64 	%rd29, %rd1, %rd46;
	ld.global.nc.v4.f32 	{%f93, %f94, %f95, %f96}, [%rd29];
	mul.f32 	%f97, %f17, %f89;
	mul.f32 	%f98, %f97, %f93;
	mul.f32 	%f99, %f17, %f90;
	mul.f32 	%f100, %f99, %f94;
	mul.f32 	%f101, %f17, %f91;
	mul.f32 	%f102, %f101, %f95;
	mul.f32 	%f103, %f17, %f92;
	mul.f32 	%f104, %f103, %f96;
	st.global.v4.f32 	[%rd28], {%f98, %f100, %f102, %f104};
	add.s64 	%rd46, %rd46, %rd9;
	add.s32 	%r118, %r118, 1;
	setp.ne.s32 	%p27, %r118, 0;
	@%p27 bra 	$L__BB1_22;
$L__BB1_23:
	setp.lt.u32 	%p28, %r30, 3;
	@%p28 bra 	$L__BB1_26;
	shl.b32 	%r106, %r29, 1;
	add.s32 	%r122, %r123, %r106;
	shl.b32 	%r37, %r29, 2;
	mad.lo.s32 	%r121, %r29, 3, %r123;
	add.s32 	%r120, %r29, %r123;
$L__BB1_25:
	mul.wide.u32 	%rd30, %r123, 16;
	add.s64 	%rd31, %rd3, %rd30;
	ld.global.v4.f32 	{%f105, %f106, %f107, %f108}, [%rd31];
	add.s64 	%rd32, %rd1, %rd30;
	ld.global.nc.v4.f32 	{%f109, %f110, %f111, %f112}, [%rd32];
	mul.f32 	%f113, %f17, %f105;
	mul.f32 	%f114, %f113, %f109;
	mul.f32 	%f115, %f17, %f106;
	mul.f32 	%f116, %f115, %f110;
	mul.f32 	%f117, %f17, %f107;
	mul.f32 	%f118, %f117, %f111;
	mul.f32 	%f119, %f17, %f108;
	mul.f32 	%f120, %f119, %f112;
	st.global.v4.f32 	[%rd31], {%f114, %f116, %f118, %f120};
	add.s32 	%r107, %r123, %r29;
	mul.wide.u32 	%rd33, %r120, 16;
	add.s64 	%rd34, %rd3, %rd33;
	ld.global.v4.f32 	{%f121, %f122, %f123, %f124}, [%rd34];
	add.s64 	%rd35, %rd1, %rd33;
	ld.global.nc.v4.f32 	{%f125, %f126, %f127, %f128}, [%rd35];
	mul.f32 	%f129, %f17, %f121;
	mul.f32 	%f130, %f129, %f125;
	mul.f32 	%f131, %f17, %f122;
	mul.f32 	%f132, %f131, %f126;
	mul.f32 	%f133, %f17, %f123;
	mul.f32 	%f134, %f133, %f127;
	mul.f32 	%f135, %f17, %f124;
	mul.f32 	%f136, %f135, %f128;
	st.global.v4.f32 	[%rd34], {%f130, %f132, %f134, %f136};
	add.s32 	%r108, %r107, %r29;
	mul.wide.u32 	%rd36, %r122, 16;
	add.s64 	%rd37, %rd3, %rd36;
	ld.global.v4.f32 	{%f137, %f138, %f139, %f140}, [%rd37];
	add.s64 	%rd38, %rd1, %rd36;
	ld.global.nc.v4.f32 	{%f141, %f142, %f143, %f144}, [%rd38];
	mul.f32 	%f145, %f17, %f137;
	mul.f32 	%f146, %f145, %f141;
	mul.f32 	%f147, %f17, %f138;
	mul.f32 	%f148, %f147, %f142;
	mul.f32 	%f149, %f17, %f139;
	mul.f32 	%f150, %f149, %f143;
	mul.f32 	%f151, %f17, %f140;
	mul.f32 	%f152, %f151, %f144;
	st.global.v4.f32 	[%rd37], {%f146, %f148, %f150, %f152};
	add.s32 	%r109, %r108, %r29;
	mul.wide.u32 	%rd39, %r121, 16;
	add.s64 	%rd40, %rd3, %rd39;
	ld.global.v4.f32 	{%f153, %f154, %f155, %f156}, [%rd40];
	add.s64 	%rd41, %rd1, %rd39;
	ld.global.nc.v4.f32 	{%f157, %f158, %f159, %f160}, [%rd41];
	mul.f32 	%f161, %f17, %f153;
	mul.f32 	%f162, %f161, %f157;
	mul.f32 	%f163, %f17, %f154;
	mul.f32 	%f164, %f163, %f158;
	mul.f32 	%f165, %f17, %f155;
	mul.f32 	%f166, %f165, %f159;
	mul.f32 	%f167, %f17, %f156;
	mul.f32 	%f168, %f167, %f160;
	st.global.v4.f32 	[%rd40], {%f162, %f164, %f166, %f168};
	add.s32 	%r123, %r109, %r29;
	add.s32 	%r122, %r122, %r37;
	add.s32 	%r121, %r121, %r37;
	add.s32 	%r120, %r120, %r37;
	setp.lt.s32 	%p29, %r123, %r3;
	@%p29 bra 	$L__BB1_25;
$L__BB1_26:
	setp.ge.s32 	%p30, %r124, %r50;
	@%p30 bra 	$L__BB1_28;
$L__BB1_27:
	mul.wide.s32 	%rd42, %r124, 4;
	add.s64 	%rd43, %rd3, %rd42;
	ld.global.f32 	%f169, [%rd43];
	mul.f32 	%f170, %f17, %f169;
	add.s64 	%rd44, %rd1, %rd42;
	ld.global.nc.f32 	%f171, [%rd44];
	mul.f32 	%f172, %f170, %f171;
	st.global.f32 	[%rd43], %f172;
	add.s32 	%r124, %r124, %r29;
	setp.lt.s32 	%p31, %r124, %r50;
	@%p31 bra 	$L__BB1_27;
$L__BB1_28:
	ret;

}
	// .globl	rmsnorm_f16
.visible .entry rmsnorm_f16(
	.param .u64 .ptr .align 1 rmsnorm_f16_param_0,
	.param .u64 .ptr .align 1 rmsnorm_f16_param_1,
	.param .u64 .ptr .align 1 rmsnorm_f16_param_2,
	.param .u32 rmsnorm_f16_param_3,
	.param .f32 rmsnorm_f16_param_4
)
{
	.reg .pred 	%p<32>;
	.reg .b16 	%rs<165>;
	.reg .b32 	%r<205>;
	.reg .b32 	%f<377>;
	.reg .b64 	%rd<56>;

	ld.param.u64 	%rd13, [rmsnorm_f16_param_0];
	ld.param.u64 	%rd14, [rmsnorm_f16_param_1];
	ld.param.u64 	%rd15, [rmsnorm_f16_param_2];
	ld.param.u32 	%r50, [rmsnorm_f16_param_3];
	ld.param.f32 	%f18, [rmsnorm_f16_param_4];
	cvta.to.global.u64 	%rd16, %rd13;
	cvta.to.global.u64 	%rd1, %rd15;
	cvta.to.global.u64 	%rd2, %rd14;
	mov.u32 	%r51, %ctaid.x;
	mov.u32 	%r203, %tid.x;
	mul.lo.s32 	%r2, %r50, %r51;
	mul.wide.s32 	%rd17, %r2, 2;
	add.s64 	%rd3, %rd2, %rd17;
	add.s64 	%rd4, %rd16, %rd17;
	shr.s32 	%r52, %r50, 31;
	shr.u32 	%r53, %r52, 29;
	add.s32 	%r54, %r50, %r53;
	shr.s32 	%r3, %r54, 3;
	setp.ge.s32 	%p1, %r203, %r3;
	mov.f32 	%f372, 0f00000000;
	@%p1 bra 	$L__BB2_7;
	mov.u32 	%r4, %ntid.x;
	add.s32 	%r55, %r203, %r4;
	max.u32 	%r56, %r3, %r55;
	setp.lt.u32 	%p2, %r55, %r3;
	selp.u32 	%r57, 1, 0, %p2;
	add.s32 	%r58, %r55, %r57;
	sub.s32 	%r59, %r56, %r58;
	div.u32 	%r60, %r59, %r4;
	add.s32 	%r5, %r60, %r57;
	and.b32  	%r61, %r5, 3;
	setp.eq.s32 	%p3, %r61, 3;
	mov.f32 	%f372, 0f00000000;
	mov.u32 	%r192, %r203;
	@%p3 bra 	$L__BB2_4;
	mul.wide.u32 	%rd18, %r203, 16;
	add.s64 	%rd20, %rd18, %rd17;
	add.s64 	%rd54, %rd2, %rd20;
	mul.wide.u32 	%rd6, %r4, 16;
	add.s32 	%r62, %r5, 1;
	and.b32  	%r63, %r62, 3;
	neg.s32 	%r190, %r63;
	mov.f32 	%f372, 0f00000000;
	mov.u32 	%r192, %r203;
$L__BB2_3:
	.pragma "nounroll";
	ld.global.nc.v4.f32 	{%f31, %f32, %f33, %f34}, [%rd54];
	mov.b32 	%r64, %f31;
	mov.b32 	{%rs1, %rs2}, %r64;
	// begin inline asm
	{  cvt.f32.f16 %f23, %rs1;}

	// end inline asm
	fma.rn.f32 	%f35, %f23, %f23, %f372;
	// begin inline asm
	{  cvt.f32.f16 %f24, %rs2;}

	// end inline asm
	fma.rn.f32 	%f36, %f24, %f24, %f35;
	mov.b32 	%r65, %f32;
	mov.b32 	{%rs3, %rs4}, %r65;
	// begin inline asm
	{  cvt.f32.f16 %f25, %rs3;}

	// end inline asm
	fma.rn.f32 	%f37, %f25, %f25, %f36;
	// begin inline asm
	{  cvt.f32.f16 %f26, %rs4;}

	// end inline asm
	fma.rn.f32 	%f38, %f26, %f26, %f37;
	mov.b32 	%r66, %f33;
	mov.b32 	{%rs5, %rs6}, %r66;
	// begin inline asm
	{  cvt.f32.f16 %f27, %rs5;}

	// end inline asm
	fma.rn.f32 	%f39, %f27, %f27, %f38;
	// begin inline asm
	{  cvt.f32.f16 %f28, %rs6;}

	// end inline asm
	fma.rn.f32 	%f40, %f28, %f28, %f39;
	mov.b32 	%r67, %f34;
	mov.b32 	{%rs7, %rs8}, %r67;
	// begin inline asm
	{  cvt.f32.f16 %f29, %rs7;}

	// end inline asm
	fma.rn.f32 	%f41, %f29, %f29, %f40;
	// begin inline asm
	{  cvt.f32.f16 %f30, %rs8;}

	// end inline asm
	fma.rn.f32 	%f372, %f30, %f30, %f41;
	add.s32 	%r192, %r192, %r4;
	add.s64 	%rd54, %rd54, %rd6;
	add.s32 	%r190, %r190, 1;
	setp.ne.s32 	%p4, %r190, 0;
	@%p4 bra 	$L__BB2_3;
$L__BB2_4:
	setp.lt.u32 	%p5, %r5, 3;
	@%p5 bra 	$L__BB2_7;
	shl.b32 	%r68, %r4, 1;
	add.s32 	%r195, %r192, %r68;
	shl.b32 	%r13, %r4, 2;
	mad.lo.s32 	%r194, %r4, 3, %r192;
	add.s32 	%r193, %r4, %r192;
$L__BB2_6:
	mul.wide.u32 	%rd21, %r192, 16;
	add.s64 	%rd22, %rd3, %rd21;
	ld.global.nc.v4.f32 	{%f74, %f75, %f76, %f77}, [%rd22];
	mov.b32 	%r69, %f74;
	mov.b32 	{%rs9, %rs10}, %r69;
	// begin inline asm
	{  cvt.f32.f16 %f42, %rs9;}

	// end inline asm
	fma.rn.f32 	%f78, %f42, %f42, %f372;
	// begin inline asm
	{  cvt.f32.f16 %f43, %rs10;}

	// end inline asm
	fma.rn.f32 	%f79, %f43, %f43, %f78;
	mov.b32 	%r70, %f75;
	mov.b32 	{%rs11, %rs12}, %r70;
	// begin inline asm
	{  cvt.f32.f16 %f44, %rs11;}

	// end inline asm
	fma.rn.f32 	%f80, %f44, %f44, %f79;
	// begin inline asm
	{  cvt.f32.f16 %f45, %rs12;}

	// end inline asm
	fma.rn.f32 	%f81, %f45, %f45, %f80;
	mov.b32 	%r71, %f76;
	mov.b32 	{%rs13, %rs14}, %r71;
	// begin inline asm
	{  cvt.f32.f16 %f46, %rs13;}

	// end inline asm
	fma.rn.f32 	%f82, %f46, %f46, %f81;
	// begin inline asm
	{  cvt.f32.f16 %f47, %rs14;}

	// end inline asm
	fma.rn.f32 	%f83, %f47, %f47, %f82;
	mov.b32 	%r72, %f77;
	mov.b32 	{%rs15, %rs16}, %r72;
	// begin inline asm
	{  cvt.f32.f16 %f48, %rs15;}

	// end inline asm
	fma.rn.f32 	%f84, %f48, %f48, %f83;
	// begin inline asm
	{  cvt.f32.f16 %f49, %rs16;}

	// end inline asm
	fma.rn.f32 	%f85, %f49, %f49, %f84;
	add.s32 	%r73, %r192, %r4;
	mul.wide.u32 	%rd23, %r193, 16;
	add.s64 	%rd24, %rd3, %rd23;
	ld.global.nc.v4.f32 	{%f86, %f87, %f88, %f89}, [%rd24];
	mov.b32 	%r74, %f86;
	mov.b32 	{%rs17, %rs18}, %r74;
	// begin inline asm
	{  cvt.f32.f16 %f50, %rs17;}

	// end inline asm
	fma.rn.f32 	%f90, %f50, %f50, %f85;
	// begin inline asm
	{  cvt.f32.f16 %f51, %rs18;}

	// end inline asm
	fma.rn.f32 	%f91, %f51, %f51, %f90;
	mov.b32 	%r75, %f87;
	mov.b32 	{%rs19, %rs20}, %r75;
	// begin inline asm
	{  cvt.f32.f16 %f52, %rs19;}

	// end inline asm
	fma.rn.f32 	%f92, %f52, %f52, %f91;
	// begin inline asm
	{  cvt.f32.f16 %f53, %rs20;}

	// end inline asm
	fma.rn.f32 	%f93, %f53, %f53, %f92;
	mov.b32 	%r76, %f88;
	mov.b32 	{%rs21, %rs22}, %r76;
	// begin inline asm
	{  cvt.f32.f16 %f54, %rs21;}

	// end inline asm
	fma.rn.f32 	%f94, %f54, %f54, %f93;
	// begin inline asm
	{  cvt.f32.f16 %f55, %rs22;}

	// end inline asm
	fma.rn.f32 	%f95, %f55, %f55, %f94;
	mov.b32 	%r77, %f89;
	mov.b32 	{%rs23, %rs24}, %r77;
	// begin inline asm
	{  cvt.f32.f16 %f56, %rs23;}

	// end inline asm
	fma.rn.f32 	%f96, %f56, %f56, %f95;
	// begin inline asm
	{  cvt.f32.f16 %f57, %rs24;}

	// end inline asm
	fma.rn.f32 	%f97, %f57, %f57, %f96;
	add.s32 	%r78, %r73, %r4;
	mul.wide.u32 	%rd25, %r195, 16;
	add.s64 	%rd26, %rd3, %rd25;
	ld.global.nc.v4.f32 	{%f98, %f99, %f100, %f101}, [%rd26];
	mov.b32 	%r79, %f98;
	mov.b32 	{%rs25, %rs26}, %r79;
	// begin inline asm
	{  cvt.f32.f16 %f58, %rs25;}

	// end inline asm
	fma.rn.f32 	%f102, %f58, %f58, %f97;
	// begin inline asm
	{  cvt.f32.f16 %f59, %rs26;}

	// end inline asm
	fma.rn.f32 	%f103, %f59, %f59, %f102;
	mov.b32 	%r80, %f99;
	mov.b32 	{%rs27, %rs28}, %r80;
	// begin inline asm
	{  cvt.f32.f16 %f60, %rs27;}

	// end inline asm
	fma.rn.f32 	%f104, %f60, %f60, %f103;
	// begin inline asm
	{  cvt.f32.f16 %f61, %rs28;}

	// end inline asm
	fma.rn.f32 	%f105, %f61, %f61, %f104;
	mov.b32 	%r81, %f100;
	mov.b32 	{%rs29, %rs30}, %r81;
	// begin inline asm
	{  cvt.f32.f16 %f62, %rs29;}

	// end inline asm
	fma.rn.f32 	%f106, %f62, %f62, %f105;
	// begin inline asm
	{  cvt.f32.f16 %f63, %rs30;}

	// end inline asm
	fma.rn.f32 	%f107, %f63, %f63, %f106;
	mov.b32 	%r82, %f101;
	mov.b32 	{%rs31, %rs32}, %r82;
	// begin inline asm
	{  cvt.f32.f16 %f64, %rs31;}

	// end inline asm
	fma.rn.f32 	%f108, %f64, %f64, %f107;
	// begin inline asm
	{  cvt.f32.f16 %f65, %rs32;}

	// end inline asm
	fma.rn.f32 	%f109, %f65, %f65, %f108;
	add.s32 	%r83, %r78, %r4;
	mul.wide.u32 	%rd27, %r194, 16;
	add.s64 	%rd28, %rd3, %rd27;
	ld.global.nc.v4.f32 	{%f110, %f111, %f112, %f113}, [%rd28];
	mov.b32 	%r84, %f110;
	mov.b32 	{%rs33, %rs34}, %r84;
	// begin inline asm
	{  cvt.f32.f16 %f66, %rs33;}

	// end inline asm
	fma.rn.f32 	%f114, %f66, %f66, %f109;
	// begin inline asm
	{  cvt.f32.f16 %f67, %rs34;}

	// end inline asm
	fma.rn.f32 	%f115, %f67, %f67, %f114;
	mov.b32 	%r85, %f111;
	mov.b32 	{%rs35, %rs36}, %r85;
	// begin inline asm
	{  cvt.f32.f16 %f68, %rs35;}

	// end inline asm
	fma.rn.f32 	%f116, %f68, %f68, %f115;
	// begin inline asm
	{  cvt.f32.f16 %f69, %rs36;}

	// end inline asm
	fma.rn.f32 	%f117, %f69, %f69, %f116;
	mov.b32 	%r86, %f112;
	mov.b32 	{%rs37, %rs38}, %r86;
	// begin inline asm
	{  cvt.f32.f16 %f70, %rs37;}

	// end inline asm
	fma.rn.f32 	%f118, %f70, %f70, %f117;
	// begin inline asm
	{  cvt.f32.f16 %f71, %rs38;}

	// end inline asm
	fma.rn.f32 	%f119, %f71, %f71, %f118;
	mov.b32 	%r87, %f113;
	mov.b32 	{%rs39, %rs40}, %r87;
	// begin inline asm
	{  cvt.f32.f16 %f72, %rs39;}

	// end inline asm
	fma.rn.f32 	%f120, %f72, %f72, %f119;
	// begin inline asm
	{  cvt.f32.f16 %f73, %rs40;}

	// end inline asm
	fma.rn.f32 	%f372, %f73, %f73, %f120;
	add.s32 	%r192, %r83, %r4;
	add.s32 	%r195, %r195, %r13;
	add.s32 	%r194, %r194, %r13;
	add.s32 	%r193, %r193, %r13;
	setp.lt.s32 	%p6, %r192, %r3;
	@%p6 bra 	$L__BB2_6;
$L__BB2_7:
	shl.b32 	%r88, %r3, 3;
	add.s32 	%r204, %r88, %r203;
	setp.ge.s32 	%p7, %r204, %r50;
	@%p7 bra 	$L__BB2_10;
	mov.u32 	%r25, %ntid.x;
	mov.u32 	%r197, %r204;
$L__BB2_9:
	mul.wide.s32 	%rd29, %r197, 2;
	add.s64 	%rd30, %rd3, %rd29;
	ld.global.nc.u16 	%rs41, [%rd30];
	// begin inline asm
	{  cvt.f32.f16 %f121, %rs41;}

	// end inline asm
	fma.rn.f32 	%f372, %f121, %f121, %f372;
	add.s32 	%r197, %r197, %r25;
	setp.lt.s32 	%p8, %r197, %r50;
	@%p8 bra 	$L__BB2_9;
$L__BB2_10:
	and.b32  	%r28, %r203, 31;
	mov.b32 	%r89, %f372;
	shfl.sync.bfly.b32	%r90|%p9, %r89, 16, 31, -1;
	mov.b32 	%f122, %r90;
	add.f32 	%f123, %f372, %f122;
	mov.b32 	%r91, %f123;
	shfl.sync.bfly.b32	%r92|%p10, %r91, 8, 31, -1;
	mov.b32 	%f124, %r92;
	add.f32 	%f125, %f123, %f124;
	mov.b32 	%r93, %f125;
	shfl.sync.bfly.b32	%r94|%p11, %r93, 4, 31, -1;
	mov.b32 	%f126, %r94;
	add.f32 	%f127, %f125, %f126;
	mov.b32 	%r95, %f127;
	shfl.sync.bfly.b32	%r96|%p12, %r95, 2, 31, -1;
	mov.b32 	%f128, %r96;
	add.f32 	%f129, %f127, %f128;
	mov.b32 	%r97, %f129;
	shfl.sync.bfly.b32	%r98|%p13, %r97, 1, 31, -1;
	mov.b32 	%f130, %r98;
	add.f32 	%f376, %f129, %f130;
	mov.u32 	%r29, %ntid.x;
	setp.lt.u32 	%p14, %r29, 33;
	@%p14 bra 	$L__BB2_19;
	setp.ne.s32 	%p15, %r28, 0;
	@%p15 bra 	$L__BB2_13;
	shr.u32 	%r99, %r203, 3;
	and.b32  	%r100, %r99, 124;
	mov.u32 	%r101, shared;
	add.s32 	%r102, %r101, %r100;
	st.shared.f32 	[%r102], %f376;
$L__BB2_13:
	bar.sync 	0;
	setp.gt.u32 	%p16, %r203, 31;
	@%p16 bra 	$L__BB2_18;
	shr.u32 	%r103, %r29, 5;
	setp.ge.u32 	%p17, %r28, %r103;
	mov.f32 	%f375, 0f00000000;
	@%p17 bra 	$L__BB2_16;
	shl.b32 	%r104, %r28, 2;
	mov.u32 	%r105, shared;
	add.s32 	%r106, %r105, %r104;
	ld.shared.f32 	%f375, [%r106];
$L__BB2_16:
	setp.ne.s32 	%p18, %r28, 0;
	mov.b32 	%r107, %f375;
	shfl.sync.bfly.b32	%r108|%p19, %r107, 16, 31, -1;
	mov.b32 	%f132, %r108;
	add.f32 	%f133, %f375, %f132;
	mov.b32 	%r109, %f133;
	shfl.sync.bfly.b32	%r110|%p20, %r109, 8, 31, -1;
	mov.b32 	%f134, %r110;
	add.f32 	%f135, %f133, %f134;
	mov.b32 	%r111, %f135;
	shfl.sync.bfly.b32	%r112|%p21, %r111, 4, 31, -1;
	mov.b32 	%f136, %r112;
	add.f32 	%f137, %f135, %f136;
	mov.b32 	%r113, %f137;
	shfl.sync.bfly.b32	%r114|%p22, %r113, 2, 31, -1;
	mov.b32 	%f138, %r114;
	add.f32 	%f139, %f137, %f138;
	mov.b32 	%r115, %f139;
	shfl.sync.bfly.b32	%r116|%p23, %r115, 1, 31, -1;
	mov.b32 	%f140, %r116;
	add.f32 	%f14, %f139, %f140;
	@%p18 bra 	$L__BB2_18;
	st.shared.f32 	[shared], %f14;
$L__BB2_18:
	bar.sync 	0;
	ld.shared.f32 	%f376, [shared];
$L__BB2_19:
	setp.ge.s32 	%p24, %r203, %r3;
	cvt.rn.f32.s32 	%f141, %r50;
	div.rn.f32 	%f142, %f376, %f141;
	add.f32 	%f143, %f18, %f142;
	rsqrt.approx.f32 	%f17, %f143;
	@%p24 bra 	$L__BB2_26;
	add.s32 	%r117, %r203, %r29;
	max.u32 	%r118, %r3, %r117;
	setp.lt.u32 	%p25, %r117, %r3;
	selp.u32 	%r119, 1, 0, %p25;
	add.s32 	%r120, %r117, %r119;
	sub.s32 	%r121, %r118, %r120;
	div.u32 	%r122, %r121, %r29;
	add.s32 	%r30, %r122, %r119;
	and.b32  	%r123, %r30, 3;
	setp.eq.s32 	%p26, %r123, 3;
	@%p26 bra 	$L__BB2_23;
	add.s32 	%r124, %r30, 1;
	and.b32  	%r125, %r124, 3;
	mul.wide.u32 	%rd55, %r203, 16;
	mul.wide.u32 	%rd10, %r29, 16;
	neg.s32 	%r198, %r125;
	mad.lo.s32 	%r203, %r29, %r125, %r203;
$L__BB2_22:
	.pragma "nounroll";
	add.s64 	%rd31, %rd3, %rd55;
	ld.global.nc.v4.f32 	{%f168, %f169, %f170, %f171}, [%rd31];
	add.s64 	%rd32, %rd1, %rd55;
	ld.global.nc.v4.f32 	{%f172, %f173, %f174, %f175}, [%rd32];
	mov.b32 	%r126, %f168;
	mov.b32 	{%rs42, %rs45}, %r126;
	// begin inline asm
	{  cvt.f32.f16 %f144, %rs42;}

	// end inline asm
	mul.f32 	%f176, %f17, %f144;
	mov.b32 	%r127, %f172;
	mov.b32 	{%rs43, %rs46}, %r127;
	// begin inline asm
	{  cvt.f32.f16 %f145, %rs43;}

	// end inline asm
	mul.f32 	%f146, %f176, %f145;
	// begin inline asm
	{  cvt.rn.f16.f32 %rs44, %f146;}

	// end inline asm
	// begin inline asm
	{  cvt.f32.f16 %f147, %rs45;}

	// end inline asm
	mul.f32 	%f177, %f17, %f147;
	// begin inline asm
	{  cvt.f32.f16 %f148, %rs46;}

	// end inline asm
	mul.f32 	%f149, %f177, %f148;
	// begin inline asm
	{  cvt.rn.f16.f32 %rs47, %f149;}

	// end inline asm
	mov.b32 	%r128, %f169;
	mov.b32 	{%rs48, %rs51}, %r128;
	// begin inline asm
	{  cvt.f32.f16 %f150, %rs48;}

	// end inline asm
	mul.f32 	%f178, %f17, %f150;
	mov.b32 	%r129, %f173;
	mov.b32 	{%rs49, %rs52}, %r129;
	// begin inline asm
	{  cvt.f32.f16 %f151, %rs49;}

	// end inline asm
	mul.f32 	%f152, %f178, %f151;
	// begin inline asm
	{  cvt.rn.f16.f32 %rs50, %f152;}

	// end inline asm
	// begin inline asm
	{  cvt.f32.f16 %f153, %rs51;}

	// end inline asm
	mul.f32 	%f179, %f17, %f153;
	// begin inline asm
	{  cvt.f32.f16 %f154, %rs52;}

	// end inline asm
	mul.f32 	%f155, %f179, %f154;
	// begin inline asm
	{  cvt.rn.f16.f32 %rs53, %f155;}

	// end inline asm
	mov.b32 	%r130, %f170;
	mov.b32 	{%rs54, %rs57}, %r130;
	// begin inline asm
	{  cvt.f32.f16 %f156, %rs54;}

	// end inline asm
	mul.f32 	%f180, %f17, %f156;
	mov.b32 	%r131, %f174;
	mov.b32 	{%rs55, %rs58}, %r131;
	// begin inline asm
	{  cvt.f32.f16 %f157, %rs55;}

	// end inline asm
	mul.f32 	%f158, %f180, %f157;
	// begin inline asm
	{  cvt.rn.f16.f32 %rs56, %f158;}

	// end inline asm
	// begin inline asm
	{  cvt.f32.f16 %f159, %rs57;}

	// end inline asm
	mul.f32 	%f181, %f17, %f159;
	// begin inline asm
	{  cvt.f32.f16 %f160, %rs58;}

	// end inline asm
	mul.f32 	%f161, %f181, %f160;
	// begin inline asm
	{  cvt.rn.f16.f32 %rs59, %f161;}

	// end inline asm
	mov.b32 	%r132, %f171;
	mov.b32 	{%rs60, %rs63}, %r132;
	// begin inline asm
	{  cvt.f32.f16 %f162, %rs60;}

	// end inline asm
	mul.f32 	%f182, %f17, %f162;
	mov.b32 	%r133, %f175;
	mov.b32 	{%rs61, %rs64}, %r133;
	// begin inline asm
	{  cvt.f32.f16 %f163, %rs61;}

	// end inline asm
	mul.f32 	%f164, %f182, %f163;
	// begin inline asm
	{  cvt.rn.f16.f32 %rs62, %f164;}

	// end inline asm
	// begin inline asm
	{  cvt.f32.f16 %f165, %rs63;}

	// end inline asm
	mul.f32 	%f183, %f17, %f165;
	// begin inline asm
	{  cvt.f32.f16 %f166, %rs64;}

	// end inline asm
	mul.f32 	%f167, %f183, %f166;
	// begin inline asm
	{  cvt.rn.f16.f32 %rs65, %f167;}

	// end inline asm
	add.s64 	%rd33, %rd4, %rd55;
	mov.b32 	%r134, {%rs62, %rs65};
	mov.b32 	%f184, %r134;
	mov.b32 	%r135, {%rs56, %rs59};
	mov.b32 	%f185, %r135;
	mov.b32 	%r136, {%rs50, %rs53};
	mov.b32 	%f186, %r136;
	mov.b32 	%r137, {%rs44, %rs47};
	mov.b32 	%f187, %r137;
	st.global.v4.f32 	[%rd33], {%f187, %f186, %f185, %f184};
	add.s64 	%rd55, %rd55, %rd10;
	add.s32 	%r198, %r198, 1;
	setp.ne.s32 	%p27, %r198, 0;
	@%p27 bra 	$L__BB2_22;
$L__BB2_23:
	setp.lt.u32 	%p28, %r30, 3;
	@%p28 bra 	$L__BB2_26;
	shl.b32 	%r138, %r29, 1;
	add.s32 	%r202, %r203, %r138;
	shl.b32 	%r37, %r29, 2;
	mad.lo.s32 	%r201, %r29, 3, %r203;
	add.s32 	%r200, %r29, %r203;
$L__BB2_25:
	mul.wide.u32 	%rd34, %r203, 16;
	add.s64 	%rd35, %rd3, %rd34;
	ld.global.nc.v4.f32 	{%f284, %f285, %f286, %f287}, [%rd35];
	add.s64 	%rd36, %rd1, %rd34;
	ld.global.nc.v4.f32 	{%f288, %f289, %f290, %f291}, [%rd36];
	mov.b32 	%r139, %f284;
	mov.b32 	{%rs66, %rs69}, %r139;
	// begin inline asm
	{  cvt.f32.f16 %f188, %rs66;}

	// end inline asm
	mul.f32 	%f292, %f17, %f188;
	mov.b32 	%r140, %f288;
	mov.b32 	{%rs67, %rs70}, %r140;
	// begin inline asm
	{  cvt.f32.f16 %f189, %rs67;}

	// end inline asm
	mul.f32 	%f190, %f292, %f189;
	// begin inline asm
	{  cvt.rn.f16.f32 %rs68, %f190;}

	// end inline asm
	// begin inline asm
	{  cvt.f32.f16 %f191, %rs69;}

	// end inline asm
	mul.f32 	%f293, %f17, %f191;
	// begin inline asm
	{  cvt.f32.f16 %f192, %rs70;}

	// end inline asm
	mul.f32 	%f193, %f293, %f192;
	// begin inline asm
	{  cvt.rn.f16.f32 %rs71, %f193;}

	// end inline asm
	mov.b32 	%r141, %f285;
	mov.b32 	{%rs72, %rs75}, %r141;
	// begin inline asm
	{  cvt.f32.f16 %f194, %rs72;}

	// end inline asm
	mul.f32 	%f294, %f17, %f194;
	mov.b32 	%r142, %f289;
	mov.b32 	{%rs73, %rs76}, %r142;
	// begin inline asm
	{  cvt.f32.f16 %f195, %rs73;}

	// end inline asm
	mul.f32 	%f196, %f294, %f195;
	// begin inline asm
	{  cvt.rn.f16.f32 %rs74, %f196;}

	// end inline asm
	// begin inline asm
	{  cvt.f32.f16 %f197, %rs75;}

	// end inline asm
	mul.f32 	%f295, %f17, %f197;
	// begin inline asm
	{  cvt.f32.f16 %f198, %rs76;}

	// end inline asm
	mul.f32 	%f199, %f295, %f198;
	// begin inline asm
	{  cvt.rn.f16.f32 %rs77, %f199;}

	// end inline asm
	mov.b32 	%r143, %f286;
	mov.b32 	{%rs78, %rs81}, %r143;
	// begin inline asm
	{  cvt.f32.f16 %f200, %rs78;}

	// end inline asm
	mul.f32 	%f296, %f17, %f200;
	mov.b32 	%r144, %f290;
	mov.b32 	{%rs79, %rs82}, %r144;
	// begin inline asm
	{  cvt.f32.f16 %f201, %rs79;}

	// end inline asm
	mul.f32 	%f202, %f296, %f201;
	// begin inline asm
	{  cvt.rn.f16.f32 %rs80, %f202;}

	// end inline asm
	// begin inline asm
	{  cvt.f32.f16 %f203, %rs81;}

	// end inline asm
	mul.f32 	%f297, %f17, %f203;
	// begin inline asm
	{  cvt.f32.f16 %f204, %rs82;}

	// end inline asm
	mul.f32 	%f205, %f297, %f204;
	// begin inline asm
	{  cvt.rn.f16.f32 %rs83, %f205;}

	// end inline asm
	mov.b32 	%r145, %f287;
	mov.b32 	{%rs84, %rs87}, %r145;
	// begin inline asm
	{  cvt.f32.f16 %f206, %rs84;}

	// end inline asm
	mul.f32 	%f298, %f17, %f206;
	mov.b32 	%r146, %f291;
	mov.b32 	{%rs85, %rs88}, %r146;
	// begin inline asm
	{  cvt.f32.f16 %f207, %rs85;}

	// end inline asm
	mul.f32 	%f208, %f298, %f207;
	// begin inline asm
	{  cvt.rn.f16.f32 %rs86, %f208;}

	// end inline asm
	// begin inline asm
	{  cvt.f32.f16 %f209, %rs87;}

	// end inline asm
	mul.f32 	%f299, %f17, %f209;
	// begin inline asm
	{  cvt.f32.f16 %f210, %rs88;}

	// end inline asm
	mul.f32 	%f211, %f299, %f210;
	// begin inline asm
	{  cvt.rn.f16.f32 %rs89, %f211;}

	// end inline asm
	add.s64 	%rd37, %rd4, %rd34;
	mov.b32 	%r147, {%rs86, %rs89};
	mov.b32 	%f300, %r147;
	mov.b32 	%r148, {%rs80, %rs83};
	mov.b32 	%f301, %r148;
	mov.b32 	%r149, {%rs74, %rs77};
	mov.b32 	%f302, %r149;
	mov.b32 	%r150, {%rs68, %rs71};
	mov.b32 	%f303, %r150;
	st.global.v4.f32 	[%rd37], {%f303, %f302, %f301, %f300};
	add.s32 	%r151, %r203, %r29;
	mul.wide.u32 	%rd38, %r200, 16;
	add.s64 	%rd39, %rd3, %rd38;
	ld.global.nc.v4.f32 	{%f304, %f305, %f306, %f307}, [%rd39];
	add.s64 	%rd40, %rd1, %rd38;
	ld.global.nc.v4.f32 	{%f308, %f309, %f310, %f311}, [%rd40];
	mov.b32 	%r152, %f304;
	mov.b32 	{%rs90, %rs93}, %r152;
	// begin inline asm
	{  cvt.f32.f16 %f212, %rs90;}

	// end inline asm
	mul.f32 	%f312, %f17, %f212;
	mov.b32 	%r153, %f308;
	mov.b32 	{%rs91, %rs94}, %r153;
	// begin inline asm
	{  cvt.f32.f16 %f213, %rs91;}

	// end inline asm
	mul.f32 	%f214, %f312, %f213;
	// begin inline asm
	{  cvt.rn.f16.f32 %rs92, %f214;}

	// end inline asm
	// begin inline asm
	{  cvt.f32.f16 %f215, %rs93;}

	// end inline asm
	mul.f32 	%f313, %f17, %f215;
	// begin inline asm
	{  cvt.f32.f16 %f216, %rs94;}

	// end inline asm
	mul.f32 	%f217, %f313, %f216;
	// begin inline asm
	{  cvt.rn.f16.f32 %rs95, %f217;}

	// end inline asm
	mov.b32 	%r154, %f305;
	mov.b32 	{%rs96, %rs99}, %r154;
	// begin inline asm
	{  cvt.f32.f16 %f218, %rs96;}

	// end inline asm
	mul.f32 	%f314, %f17, %f218;
	mov.b32 	%r155, %f309;
	mov.b32 	{%rs97, %rs100}, %r155;
	// begin inline asm
	{  cvt.f32.f16 %f219, %rs97;}

	// end inline asm
	mul.f32 	%f220, %f314, %f219;
	// begin inline asm
	{  cvt.rn.f16.f32 %rs98, %f220;}

	// end inline asm
	// begin inline asm
	{  cvt.f32.f16 %f221, %rs99;}

	// end inline asm
	mul.f32 	%f315, %f17, %f221;
	// begin inline asm
	{  cvt.f32.f16 %f222, %rs100;}

	// end inline asm
	mul.f32 	%f223, %f315, %f222;
	// begin inline asm
	{  cvt.rn.f16.f32 %rs101, %f223;}

	// end inline asm
	mov.b32 	%r156, %f306;
	mov.b32 	{%rs102, %rs105}, %r156;
	// begin inline asm
	{  cvt.f32.f16 %f224, %rs102;}

	// end inline asm
	mul.f32 	%f316, %f17, %f224;
	mov.b32 	%r157, %f310;
	mov.b32 	{%rs103, %rs106}, %r157;
	// begin inline asm
	{  cvt.f32.f16 %f225, %rs103;}

	// end inline asm
	mul.f32 	%f226, %f316, %f225;
	// begin inline asm
	{  cvt.rn.f16.f32 %rs104, %f226;}

	// end inline asm
	// begin inline asm
	{  cvt.f32.f16 %f227, %rs105;}

	// end inline asm
	mul.f32 	%f317, %f17, %f227;
	// begin inline asm
	{  cvt.f32.f16 %f228, %rs106;}

	// end inline asm
	mul.f32 	%f229, %f317, %f228;
	// begin inline asm
	{  cvt.rn.f16.f32 %rs107, %f229;}

	// end inline asm
	mov.b32 	%r158, %f307;
	mov.b32 	{%rs108, %rs111}, %r158;
	// begin inline asm
	{  cvt.f32.f16 %f230, %rs108;}

	// end inline asm
	mul.f32 	%f318, %f17, %f230;
	mov.b32 	%r159, %f311;
	mov.b32 	{%rs109, %rs112}, %r159;
	// begin inline asm
	{  cvt.f32.f16 %f231, %rs109;}

	// end inline asm
	mul.f32 	%f232, %f318, %f231;
	// begin inline asm
	{  cvt.rn.f16.f32 %rs110, %f232;}

	// end inline asm
	// begin inline asm
	{  cvt.f32.f16 %f233, %rs111;}

	// end inline asm
	mul.f32 	%f319, %f17, %f233;
	// begin inline asm
	{  cvt.f32.f16 %f234, %rs112;}

	// end inline asm
	mul.f32 	%f235, %f319, %f234;
	// begin inline asm
	{  cvt.rn.f16.f32 %rs113, %f235;}

	// end inline asm
	add.s64 	%rd41, %rd4, %rd38;
	mov.b32 	%r160, {%rs110, %rs113};
	mov.b32 	%f320, %r160;
	mov.b32 	%r161, {%rs104, %rs107};
	mov.b32 	%f321, %r161;
	mov.b32 	%r162, {%rs98, %rs101};
	mov.b32 	%f322, %r162;
	mov.b32 	%r163, {%rs92, %rs95};
	mov.b32 	%f323, %r163;
	st.global.v4.f32 	[%rd41], {%f323, %f322, %f321, %f320};
	add.s32 	%r164, %r151, %r29;
	mul.wide.u32 	%rd42, %r202, 16;
	add.s64 	%rd43, %rd3, %rd42;
	ld.global.nc.v4.f32 	{%f324, %f325, %f326, %f327}, [%rd43];
	add.s64 	%rd44, %rd1, %rd42;
	ld.global.nc.v4.f32 	{%f328, %f329, %f330, %f331}, [%rd44];
	mov.b32 	%r165, %f324;
	mov.b32 	{%rs114, %rs117}, %r165;
	// begin inline asm
	{  cvt.f32.f16 %f236, %rs114;}

	// end inline asm
	mul.f32 	%f332, %f17, %f236;
	mov.b32 	%r166, %f328;
	mov.b32 	{%rs115, %rs118}, %r166;
	// begin inline asm
	{  cvt.f32.f16 %f237, %rs115;}

	// end inline asm
	mul.f32 	%f238, %f332, %f237;
	// begin inline asm
	{  cvt.rn.f16.f32 %rs116, %f238;}

	// end inline asm
	// begin inline asm
	{  cvt.f32.f16 %f239, %rs117;}

	// end inline asm
	mul.f32 	%f333, %f17, %f239;
	// begin inline asm
	{  cvt.f32.f16 %f240, %rs118;}

	// end inline asm
	mul.f32 	%f241, %f333, %f240;
	// begin inline asm
	{  cvt.rn.f16.f32 %rs119, %f241;}

	// end inline asm
	mov.b32 	%r167, %f325;
	mov.b32 	{%rs120, %rs123}, %r167;
	// begin inline asm
	{  cvt.f32.f16 %f242, %rs120;}

	// end inline asm
	mul.f32 	%f334, %f17, %f242;
	mov.b32 	%r168, %f329;
	mov.b32 	{%rs121, %rs124}, %r168;
	// begin inline asm
	{  cvt.f32.f16 %f243, %rs121;}

	// end inline asm
	mul.f32 	%f244, %f334, %f243;
	// begin inline asm
	{  cvt.rn.f16.f32 %rs122, %f244;}

	// end inline asm
	// begin inline asm
	{  cvt.f32.f16 %f245, %rs123;}

	// end inline asm
	mul.f32 	%f335, %f17, %f245;
	// begin inline asm
	{  cvt.f32.f16 %f246, %rs124;}

	// end inline asm
	mul.f32 	%f247, %f335, %f246;
	// begin inline asm
	{  cvt.rn.f16.f32 %rs125, %f247;}

	// end inline asm
	mov.b32 	%r169, %f326;
	mov.b32 	{%rs126, %rs129}, %r169;
	// begin inline asm
	{  cvt.f32.f16 %f248, %rs126;}

	// end inline asm
	mul.f32 	%f336, %f17, %f248;
	mov.b32 	%r170, %f330;
	mov.b32 	{%rs127, %rs130}, %r170;
	// begin inline asm
	{  cvt.f32.f16 %f249, %rs127;}

	// end inline asm
	mul.f32 	%f250, %f336, %f249;
	// begin inline asm
	{  cvt.rn.f16.f32 %rs128, %f250;}

	// end inline asm
	// begin inline asm
	{  cvt.f32.f16 %f251, %rs129;}

	// end inline asm
	mul.f32 	%f337, %f17, %f251;
	// begin inline asm
	{  cvt.f32.f16 %f252, %rs130;}

	// end inline asm
	mul.f32 	%f253, %f337, %f252;
	// begin inline asm
	{  cvt.rn.f16.f32 %rs131, %f253;}

	// end inline asm
	mov.b32 	%r171, %f327;
	mov.b32 	{%rs132, %rs135}, %r171;
	// begin inline asm
	{  cvt.f32.f16 %f254, %rs132;}

	// end inline asm
	mul.f32 	%f338, %f17, %f254;
	mov.b32 	%r172, %f331;
	mov.b32 	{%rs133, %rs136}, %r172;
	// begin inline asm
	{  cvt.f32.f16 %f255, %rs133;}

	// end inline asm
	mul.f32 	%f256, %f338, %f255;
	// begin inline asm
	{  cvt.rn.f16.f32 %rs134, %f256;}

	// end inline asm
	// begin inline asm
	{  cvt.f32.f16 %f257, %rs135;}

	// end inline asm
	mul.f32 	%f339, %f17, %f257;
	// begin inline asm
	{  cvt.f32.f16 %f258, %rs136;}

	// end inline asm
	mul.f32 	%f259, %f339, %f258;
	// begin inline asm
	{  cvt.rn.f16.f32 %rs137, %f259;}

	// end inline asm
	add.s64 	%rd45, %rd4, %rd42;
	mov.b32 	%r173, {%rs134, %rs137};
	mov.b32 	%f340, %r173;
	mov.b32 	%r174, {%rs128, %rs131};
	mov.b32 	%f341, %r174;
	mov.b32 	%r175, {%rs122, %rs125};
	mov.b32 	%f342, %r175;
	mov.b32 	%r176, {%rs116, %rs119};
	mov.b32 	%f343, %r176;
	st.global.v4.f32 	[%rd45], {%f343, %f342, %f341, %f340};
	add.s32 	%r177, %r164, %r29;
	mul.wide.u32 	%rd46, %r201, 16;
	add.s64 	%rd47, %rd3, %rd46;
	ld.global.nc.v4.f32 	{%f344, %f345, %f346, %f347}, [%rd47];
	add.s64 	%rd48, %rd1, %rd46;
	ld.global.nc.v4.f32 	{%f348, %f349, %f350, %f351}, [%rd48];
	mov.b32 	%r178, %f344;
	mov.b32 	{%rs138, %rs141}, %r178;
	// begin inline asm
	{  cvt.f32.f16 %f260, %rs138;}

	// end inline asm
	mul.f32 	%f352, %f17, %f260;
	mov.b32 	%r179, %f348;
	mov.b32 	{%rs139, %rs142}, %r179;
	// begin inline asm
	{  cvt.f32.f16 %f261, %rs139;}

	// end inline asm
	mul.f32 	%f262, %f352, %f261;
	// begin inline asm
	{  cvt.rn.f16.f32 %rs140, %f262;}

	// end inline asm
	// begin inline asm
	{  cvt.f32.f16 %f263, %rs141;}

	// end inline asm
	mul.f32 	%f353, %f17, %f263;
	// begin inline asm
	{  cvt.f32.f16 %f264, %rs142;}

	// end inline asm
	mul.f32 	%f265, %f353, %f264;
	// begin inline asm
	{  cvt.rn.f16.f32 %rs143, %f265;}

	// end inline asm
	mov.b32 	%r180, %f345;
	mov.b32 	{%rs144, %rs147}, %r180;
	// begin inline asm
	{  cvt.f32.f16 %f266, %rs144;}

	// end inline asm
	mul.f32 	%f354, %f17, %f266;
	mov.b32 	%r181, %f349;
	mov.b32 	{%rs145, %rs148}, %r181;
	// begin inline asm
	{  cvt.f32.f16 %f267, %rs145;}

	// end inline asm
	mul.f32 	%f268, %f354, %f267;
	// begin inline asm
	{  cvt.rn.f16.f32 %rs146, %f268;}

	// end inline asm
	// begin inline asm
	{  cvt.f32.f16 %f269, %rs147;}

	// end inline asm
	mul.f32 	%f355, %f17, %f269;
	// begin inline asm
	{  cvt.f32.f16 %f270, %rs148;}

	// end inline asm
	mul.f32 	%f271, %f355, %f270;
	// begin inline asm
	{  cvt.rn.f16.f32 %rs149, %f271;}

	// end inline asm
	mov.b32 	%r182, %f346;
	mov.b32 	{%rs150, %rs153}, %r182;
	// begin inline asm
	{  cvt.f32.f16 %f272, %rs150;}

	// end inline asm
	mul.f32 	%f356, %f17, %f272;
	mov.b32 	%r183, %f350;
	mov.b32 	{%rs151, %rs154}, %r183;
	// begin inline asm
	{  cvt.f32.f16 %f273, %rs151;}

	// end inline asm
	mul.f32 	%f274, %f356, %f273;
	// begin inline asm
	{  cvt.rn.f16.f32 %rs152, %f274;}

	// end inline asm
	// begin inline asm
	{  cvt.f32.f16 %f275, %rs153;}

	// end inline asm
	mul.f32 	%f357, %f17, %f275;
	// begin inline asm
	{  cvt.f32.f16 %f276, %rs154;}

	// end inline asm
	mul.f32 	%f277, %f357, %f276;
	// begin inline asm
	{  cvt.rn.f16.f32 %rs155, %f277;}

	// end inline asm
	mov.b32 	%r184, %f347;
	mov.b32 	{%rs156, %rs159}, %r184;
	// begin inline asm
	{  cvt.f32.f16 %f278, %rs156;}

	// end inline asm
	mul.f32 	%f358, %f17, %f278;
	mov.b32 	%r185, %f351;
	mov.b32 	{%rs157, %rs160}, %r185;
	// begin inline asm
	{  cvt.f32.f16 %f279, %rs157;}

	// end inline asm
	mul.f32 	%f280, %f358, %f279;
	// begin inline asm
	{  cvt.rn.f16.f32 %rs158, %f280;}

	// end inline asm
	// begin inline asm
	{  cvt.f32.f16 %f281, %rs159;}

	// end inline asm
	mul.f32 	%f359, %f17, %f281;
	// begin inline asm
	{  cvt.f32.f16 %f282, %rs160;}

	// end inline asm
	mul.f32 	%f283, %f359, %f282;
	// begin inline asm
	{  cvt.rn.f16.f32 %rs161, %f283;}

	// end inline asm
	add.s64 	%rd49, %rd4, %rd46;
	mov.b32 	%r186, {%rs158, %rs161};
	mov.b32 	%f360, %r186;
	mov.b32 	%r187, {%rs152, %rs155};
	mov.b32 	%f361, %r187;
	mov.b32 	%r188, {%rs146, %rs149};
	mov.b32 	%f362, %r188;
	mov.b32 	%r189, {%rs140, %rs143};
	mov.b32 	%f363, %r189;
	st.global.v4.f32 	[%rd49], {%f363, %f362, %f361, %f360};
	add.s32 	%r203, %r177, %r29;
	add.s32 	%r202, %r202, %r37;
	add.s32 	%r201, %r201, %r37;
	add.s32 	%r200, %r200, %r37;
	setp.lt.s32 	%p29, %r203, %r3;
	@%p29 bra 	$L__BB2_25;
$L__BB2_26:
	setp.ge.s32 	%p30, %r204, %r50;
	@%p30 bra 	$L__BB2_28;
$L__BB2_27:
	mul.wide.s32 	%rd50, %r204, 2;
	add.s64 	%rd51, %rd3, %rd50;
	ld.global.nc.u16 	%rs162, [%rd51];
	// begin inline asm
	{  cvt.f32.f16 %f364, %rs162;}

	// end inline asm
	mul.f32 	%f367, %f17, %f364;
	add.s64 	%rd52, %rd1, %rd50;
	ld.global.nc.u16 	%rs163, [%rd52];
	// begin inline asm
	{  cvt.f32.f16 %f365, %rs163;}

	// end inline asm
	mul.f32 	%f366, %f367, %f365;
	// begin inline asm
	{  cvt.rn.f16.f32 %rs164, %f366;}

	// end inline asm
	add.s64 	%rd53, %rd4, %rd50;
	st.global.u16 	[%rd53], %rs164;
	add.s32 	%r204, %r204, %r29;
	setp.lt.s32 	%p31, %r204, %r50;
	@%p31 bra 	$L__BB2_27;
$L__BB2_28:
	ret;

}
	// .globl	rmsnorm_inplace_f16
.visible .entry rmsnorm_inplace_f16(
	.param .u64 .ptr .align 1 rmsnorm_inplace_f16_param_0,
	.param .u64 .ptr .align 1 rmsnorm_inplace_f16_param_1,
	.param .u32 rmsnorm_inplace_f16_param_2,
	.param .f32 rmsnorm_inplace_f16_param_3
)
{
	.reg .pred 	%p<32>;
	.reg .b16 	%rs<165>;
	.reg .b32 	%r<205>;
	.reg .b32 	%f<377>;
	.reg .b64 	%rd<47>;

	ld.param.u64 	%rd12, [rmsnorm_inplace_f16_param_0];
	ld.param.u64 	%rd13, [rmsnorm_inplace_f16_param_1];
	ld.param.u32 	%r50, [rmsnorm_inplace_f16_param_2];
	ld.param.f32 	%f18, [rmsnorm_inplace_f16_param_3];
	cvta.to.global.u64 	%rd1, %rd13;
	cvta.to.global.u64 	%rd2, %rd12;
	mov.u32 	%r51, %ctaid.x;
	mov.u32 	%r203, %tid.x;
	mul.lo.s32 	%r2, %r50, %r51;
	mul.wide.s32 	%rd14, %r2, 2;
	add.s64 	%rd3, %rd2, %rd14;
	shr.s32 	%r52, %r50, 31;
	shr.u32 	%r53, %r52, 29;
	add.s32 	%r54, %r50, %r53;
	shr.s32 	%r3, %r54, 3;
	setp.ge.s32 	%p1, %r203, %r3;
	mov.f32 	%f372, 0f00000000;
	@%p1 bra 	$L__BB3_7;
	mov.u32 	%r4, %ntid.x;
	add.s32 	%r55, %r203, %r4;
	max.u32 	%r56, %r3, %r55;
	setp.lt.u32 	%p2, %r55, %r3;
	selp.u32 	%r57, 1, 0, %p2;
	add.s32 	%r58, %r55, %r57;
	sub.s32 	%r59, %r56, %r58;
	div.u32 	%r60, %r59, %r4;
	add.s32 	%r5, %r60, %r57;
	and.b32  	%r61, %r5, 3;
	setp.eq.s32 	%p3, %r61, 3;
	mov.f32 	%f372, 0f00000000;
	mov.u32 	%r192, %r203;
	@%p3 bra 	$L__BB3_4;
	mul.wide.u32 	%rd15, %r203, 16;
	add.s64 	%rd17, %rd15, %rd14;
	add.s64 	%rd45, %rd2, %rd17;
	mul.wide.u32 	%rd5, %r4, 16;
	add.s32 	%r62, %r5, 1;
	and.b32  	%r63, %r62, 3;
	neg.s32 	%r190, %r63;
	mov.f32 	%f372, 0f00000000;
	mov.u32 	%r192, %r203;
$L__BB3_3:
	.pragma "nounroll";
	ld.global.v4.f32 	{%f31, %f32, %f33, %f34}, [%rd45];
	mov.b32 	%r64, %f31;
	mov.b32 	{%rs1, %rs2}, %r64;
	// begin inline asm
	{  cvt.f32.f16 %f23, %rs1;}

	// end inline asm
	fma.rn.f32 	%f35, %f23, %f23, %f372;
	// begin inline asm
	{  cvt.f32.f16 %f24, %rs2;}

	// end inline asm
	fma.rn.f32 	%f36, %f24, %f24, %f35;
	mov.b32 	%r65, %f32;
	mov.b32 	{%rs3, %rs4}, %r65;
	// begin inline asm
	{  cvt.f32.f16 %f25, %rs3;}

	// end inline asm
	fma.rn.f32 	%f37, %f25, %f25, %f36;
	// begin inline asm
	{  cvt.f32.f16 %f26, %rs4;}

	// end inline asm
	fma.rn.f32 	%f38, %f26, %f26, %f37;
	mov.b32 	%r66, %f33;
	mov.b32 	{%rs5, %rs6}, %r66;
	// begin inline asm
	{  cvt.f32.f16 %f27, %rs5;}

	// end inline asm
	fma.rn.f32 	%f39, %f27, %f27, %f38;
	// begin inline asm
	{  cvt.f32.f16 %f28, %rs6;}

	// end inline asm
	fma.rn.f32 	%f40, %f28, %f28, %f39;
	mov.b32 	%r67, %f34;
	mov.b32 	{%rs7, %rs8}, %r67;
	// begin inline asm
	{  cvt.f32.f16 %f29, %rs7;}

	// end inline asm
	fma.rn.f32 	%f41, %f29, %f29, %f40;
	// begin inline asm
	{  cvt.f32.f16 %f30, %rs8;}

	// end inline asm
	fma.rn.f32 	%f372, %f30, %f30, %f41;
	add.s32 	%r192, %r192, %r4;
	add.s64 	%rd45, %rd45, %rd5;
	add.s32 	%r190, %r190, 1;
	setp.ne.s32 	%p4, %r190, 0;
	@%p4 bra 	$L__BB3_3;
$L__BB3_4:
	setp.lt.u32 	%p5, %r5, 3;
	@%p5 bra 	$L__BB3_7;
	shl.b32 	%r68, %r4, 1;
	add.s32 	%r195, %r192, %r68;
	shl.b32 	%r13, %r4, 2;
	mad.lo.s32 	%r194, %r4, 3, %r192;
	add.s32 	%r193, %r4, %r192;
$L__BB3_6:
	mul.wide.u32 	%rd18, %r192, 16;
	add.s64 	%rd19, %rd3, %rd18;
	ld.global.v4.f32 	{%f74, %f75, %f76, %f77}, [%rd19];
	mov.b32 	%r69, %f74;
	mov.b32 	{%rs9, %rs10}, %r69;
	// begin inline asm
	{  cvt.f32.f16 %f42, %rs9;}

	// end inline asm
	fma.rn.f32 	%f78, %f42, %f42, %f372;
	// begin inline asm
	{  cvt.f32.f16 %f43, %rs10;}

	// end inline asm
	fma.rn.f32 	%f79, %f43, %f43, %f78;
	mov.b32 	%r70, %f75;
	mov.b32 	{%rs11, %rs12}, %r70;
	// begin inline asm
	{  cvt.f32.f16 %f44, %rs11;}

	// end inline asm
	fma.rn.f32 	%f80, %f44, %f44, %f79;
	// begin inline asm
	{  cvt.f32.f16 %f45, %rs12;}

	// end inline asm
	fma.rn.f32 	%f81, %f45, %f45, %f80;
	mov.b32 	%r71, %f76;
	mov.b32 	{%rs13, %rs14}, %r71;
	// begin inline asm
	{  cvt.f32.f16 %f46, %rs13;}

	// end inline asm
	fma.rn.f32 	%f82, %f46, %f46, %f81;
	// begin inline asm
	{  cvt.f32.f16 %f47, %rs14;}

	// end inline asm
	fma.rn.f32 	%f83, %f47, %f47, %f82;
	mov.b32 	%r72, %f77;
	mov.b32 	{%rs15, %rs16}, %r72;
	// begin inline asm
	{  cvt.f32.f16 %f48, %rs15;}

	// end inline asm
	fma.rn.f32 	%f84, %f48, %f48, %f83;
	// begin inline asm
	{  cvt.f32.f16 %f49, %rs16;}

	// end inline asm
	fma.rn.f32 	%f85, %f49, %f49, %f84;
	add.s32 	%r73, %r192, %r4;
	mul.wide.u32 	%rd20, %r193, 16;
	add.s64 	%rd21, %rd3, %rd20;
	ld.global.v4.f32 	{%f86, %f87, %f88, %f89}, [%rd21];
	mov.b32 	%r74, %f86;
	mov.b32 	{%rs17, %rs18}, %r74;
	// begin inline asm
	{  cvt.f32.f16 %f50, %rs17;}

	// end inline asm
	fma.rn.f32 	%f90, %f50, %f50, %f85;
	// begin inline asm
	{  cvt.f32.f16 %f51, %rs18;}

	// end inline asm
	fma.rn.f32 	%f91, %f51, %f51, %f90;
	mov.b32 	%r75, %f87;
	mov.b32 	{%rs19, %rs20}, %r75;
	// begin inline asm
	{  cvt.f32.f16 %f52, %rs19;}

	// end inline asm
	fma.rn.f32 	%f92, %f52, %f52, %f91;
	// begin inline asm
	{  cvt.f32.f16 %f53, %rs20;}

	// end inline asm
	fma.rn.f32 	%f93, %f53, %f53, %f92;
	mov.b32 	%r76, %f88;
	mov.b32 	{%rs21, %rs22}, %r76;
	// begin inline asm
	{  cvt.f32.f16 %f54, %rs21;}

	// end inline asm
	fma.rn.f32 	%f94, %f54, %f54, %f93;
	// begin inline asm
	{  cvt.f32.f16 %f55, %rs22;}

	// end inline asm
	fma.rn.f32 	%f95, %f55, %f55, %f94;
	mov.b32 	%r77, %f89;
	mov.b32 	{%rs23, %rs24}, %r77;
	// begin inline asm
	{  cvt.f32.f16 %f56, %rs23;}

	// end inline asm
	fma.rn.f32 	%f96, %f56, %f56, %f95;
	// begin inline asm
	{  cvt.f32.f16 %f57, %rs24;}

	// end inline asm
	fma.rn.f32 	%f97, %f57, %f57, %f96;
	add.s32 	%r78, %r73, %r4;
	mul.wide.u32 	%rd22, %r195, 16;
	add.s64 	%rd23, %rd3, %rd22;
	ld.global.v4.f32 	{%f98, %f99, %f100, %f101}, [%rd23];
	mov.b32 	%r79, %f98;
	mov.b32 	{%rs25, %rs26}, %r79;
	// begin inline asm
	{  cvt.f32.f16 %f58, %rs25;}

	// end inline asm
	fma.rn.f32 	%f102, %f58, %f58, %f97;
	// begin inline asm
	{  cvt.f32.f16 %f59, %rs26;}

	// end inline asm
	fma.rn.f32 	%f103, %f59, %f59, %f102;
	mov.b32 	%r80, %f99;
	mov.b32 	{%rs27, %rs28}, %r80;
	// begin inline asm
	{  cvt.f32.f16 %f60, %rs27;}

	// end inline asm
	fma.rn.f32 	%f104, %f60, %f60, %f103;
	// begin inline asm
	{  cvt.f32.f16 %f61, %rs28;}

	// end inline asm
	fma.rn.f32 	%f105, %f61, %f61, %f104;
	mov.b32 	%r81, %f100;
	mov.b32 	{%rs29, %rs30}, %r81;
	// begin inline asm
	{  cvt.f32.f16 %f62, %rs29;}

	// end inline asm
	fma.rn.f32 	%f106, %f62, %f62, %f105;
	// begin inline asm
	{  cvt.f32.f16 %f63, %rs30;}

	// end inline asm
	fma.rn.f32 	%f107, %f63, %f63, %f106;
	mov.b32 	%r82, %f101;
	mov.b32 	{%rs31, %rs32}, %r82;
	// begin inline asm
	{  cvt.f32.f16 %f64, %rs31;}

	// end inline asm
	fma.rn.f32 	%f108, %f64, %f64, %f107;
	// begin inline asm
	{  cvt.f32.f16 %f65, %rs32;}

	// end inline asm
	fma.rn.f32 	%f109, %f65, %f65, %f108;
	add.s32 	%r83, %r78, %r4;
	mul.wide.u32 	%rd24, %r194, 16;
	add.s64 	%rd25, %rd3, %rd24;
	ld.global.v4.f32 	{%f110, %f111, %f112, %f113}, [%rd25];
	mov.b32 	%r84, %f110;
	mov.b32 	{%rs33, %rs34}, %r84;
	// begin inline asm
	{  cvt.f32.f16 %f66, %rs33;}

	// end inline asm
	fma.rn.f32 	%f114, %f66, %f66, %f109;
	// begin inline asm
	{  cvt.f32.f16 %f67, %rs34;}

	// end inline asm
	fma.rn.f32 	%f115, %f67, %f67, %f114;
	mov.b32 	%r85, %f111;
	mov.b32 	{%rs35, %rs36}, %r85;
	// begin inline asm
	{  cvt.f32.f16 %f68, %rs35;}

	// end inline asm
	fma.rn.f32 	%f116, %f68, %f68, %f115;
	// begin inline asm
	{  cvt.f32.f16 %f69, %rs36;}

	// end inline asm
	fma.rn.f32 	%f117, %f69, %f69, %f116;
	mov.b32 	%r86, %f112;
	mov.b32 	{%rs37, %rs38}, %r86;
	// begin inline asm
	{  cvt.f32.f16 %f70, %rs37;}

	// end inline asm
	fma.rn.f32 	%f118, %f70, %f70, %f117;
	// begin inline asm
	{  cvt.f32.f16 %f71, %rs38;}

	// end inline asm
	fma.rn.f32 	%f119, %f71, %f71, %f118;
	mov.b32 	%r87, %f113;
	mov.b32 	{%rs39, %rs40}, %r87;
	// begin inline asm
	{  cvt.f32.f16 %f72, %rs39;}

	// end inline asm
	fma.rn.f32 	%f120, %f72, %f72, %f119;
	// begin inline asm
	{  cvt.f32.f16 %f73, %rs40;}

	// end inline asm
	fma.rn.f32 	%f372, %f73, %f73, %f120;
	add.s32 	%r192, %r83, %r4;
	add.s32 	%r195, %r195, %r13;
	add.s32 	%r194, %r194, %r13;
	add.s32 	%r193, %r193, %r13;
	setp.lt.s32 	%p6, %r192, %r3;
	@%p6 bra 	$L__BB3_6;
$L__BB3_7:
	shl.b32 	%r88, %r3, 3;
	add.s32 	%r204, %r88, %r203;
	setp.ge.s32 	%p7, %r204, %r50;
	@%p7 bra 	$L__BB3_10;
	mov.u32 	%r25, %ntid.x;
	mov.u32 	%r197, %r204;
$L__BB3_9:
	mul.wide.s32 	%rd26, %r197, 2;
	add.s64 	%rd27, %rd3, %rd26;
	ld.global.u16 	%rs41, [%rd27];
	// begin inline asm
	{  cvt.f32.f16 %f121, %rs41;}

	// end inline asm
	fma.rn.f32 	%f372, %f121, %f121, %f372;
	add.s32 	%r197, %r197, %r25;
	setp.lt.s32 	%p8, %r197, %r50;
	@%p8 bra 	$L__BB3_9;
$L__BB3_10:
	and.b32  	%r28, %r203, 31;
	mov.b32 	%r89, %f372;
	shfl.sync.bfly.b32	%r90|%p9, %r89, 16, 31, -1;
	mov.b32 	%f122, %r90;
	add.f32 	%f123, %f372, %f122;
	mov.b32 	%r91, %f123;
	shfl.sync.bfly.b32	%r92|%p10, %r91, 8, 31, -1;
	mov.b32 	%f124, %r92;
	add.f32 	%f125, %f123, %f124;
	mov.b32 	%r93, %f125;
	shfl.sync.bfly.b32	%r94|%p11, %r93, 4, 31, -1;
	mov.b32 	%f126, %r94;
	add.f32 	%f127, %f125, %f126;
	mov.b32 	%r95, %f127;
	shfl.sync.bfly.b32	%r96|%p12, %r95, 2, 31, -1;
	mov.b32 	%f128, %r96;
	add.f32 	%f129, %f127, %f128;
	mov.b32 	%r97, %f129;
	shfl.sync.bfly.b32	%r98|%p13, %r97, 1, 31, -1;
	mov.b32 	%f130, %r98;
	add.f32 	%f376, %f129, %f130;
	mov.u32 	%r29, %ntid.x;
	setp.lt.u32 	%p14, %r29, 33;
	@%p14 bra 	$L__BB3_19;
	setp.ne.s32 	%p15, %r28, 0;
	@%p15 bra 	$L__BB3_13;
	shr.u32 	%r99, %r203, 3;
	and.b32  	%r100, %r99, 124;
	mov.u32 	%r101, shared;
	add.s32 	%r102, %r101, %r100;
	st.shared.f32 	[%r102], %f376;
$L__BB3_13:
	bar.sync 	0;
	setp.gt.u32 	%p16, %r203, 31;
	@%p16 bra 	$L__BB3_18;
	shr.u32 	%r103, %r29, 5;
	setp.ge.u32 	%p17, %r28, %r103;
	mov.f32 	%f375, 0f00000000;
	@%p17 bra 	$L__BB3_16;
	shl.b32 	%r104, %r28, 2;
	mov.u32 	%r105, shared;
	add.s32 	%r106, %r105, %r104;
	ld.shared.f32 	%f375, [%r106];
$L__BB3_16:
	setp.ne.s32 	%p18, %r28, 0;
	mov.b32 	%r107, %f375;
	shfl.sync.bfly.b32	%r108|%p19, %r107, 16, 31, -1;
	mov.b32 	%f132, %r108;
	add.f32 	%f133, %f375, %f132;
	mov.b32 	%r109, %f133;
	shfl.sync.bfly.b32	%r110|%p20, %r109, 8, 31, -1;
	mov.b32 	%f134, %r110;
	add.f32 	%f135, %f133, %f134;
	mov.b32 	%r111, %f135;
	shfl.sync.bfly.b32	%r112|%p21, %r111, 4, 31, -1;
	mov.b32 	%f136, %r112;
	add.f32 	%f137, %f135, %f136;
	mov.b32 	%r113, %f137;
	shfl.sync.bfly.b32	%r114|%p22, %r113, 2, 31, -1;
	mov.b32 	%f138, %r114;
	add.f32 	%f139, %f137, %f138;
	mov.b32 	%r115, %f139;
	shfl.sync.bfly.b32	%r116|%p23, %r115, 1, 31, -1;
	mov.b32 	%f140, %r116;
	add.f32 	%f14, %f139, %f140;
	@%p18 bra 	$L__BB3_18;
	st.shared.f32 	[shared], %f14;
$L__BB3_18:
	bar.sync 	0;
	ld.shared.f32 	%f376, [shared];
$L__BB3_19:
	setp.ge.s32 	%p24, %r203, %r3;
	cvt.rn.f32.s32 	%f141, %r50;
	div.rn.f32 	%f142, %f376, %f141;
	add.f32 	%f143, %f18, %f142;
	rsqrt.approx.f32 	%f17, %f143;
	@%p24 bra 	$L__BB3_26;
	add.s32 	%r117, %r203, %r29;
	max.u32 	%r118, %r3, %r117;
	setp.lt.u32 	%p25, %r117, %r3;
	selp.u32 	%r119, 1, 0, %p25;
	add.s32 	%r120, %r117, %r119;
	sub.s32 	%r121, %r118, %r120;
	div.u32 	%r122, %r121, %r29;
	add.s32 	%r30, %r122, %r119;
	and.b32  	%r123, %r30, 3;
	setp.eq.s32 	%p26, %r123, 3;
	@%p26 bra 	$L__BB3_23;
	add.s32 	%r124, %r30, 1;
	and.b32  	%r125, %r124, 3;
	mul.wide.u32 	%rd46, %r203, 16;
	mul.wide.u32 	%rd9, %r29, 16;
	neg.s32 	%r198, %r125;
	mad.lo.s32 	%r203, %r29, %r125, %r203;
$L__BB3_22:
	.pragma "nounroll";
	add.s64 	%rd28, %rd3, %rd46;
	ld.global.v4.f32 	{%f168, %f169, %f170, %f171}, [%rd28];
	add.s64 	%rd29, %rd1, %rd46;
	ld.global.nc.v4.f32 	{%f172, %f173, %f174, %f175}, [%rd29];
	mov.b32 	%r126, %f168;
	mov.b32 	{%rs42, %rs45}, %r126;
	// begin inline asm
	{  cvt.f32.f16 %f144, %rs42;}

	// end inline asm
	mul.f32 	%f176, %f17, %f144;
	mov.b32 	%r127, %f172;
	mov.b32 	{%rs43, %rs46}, %r127;
	// begin inline asm
	{  cvt.f32.f16 %f145, %rs43;}

	// end inline asm
	mul.f32 	%f146, %f176, %f145;
	// begin inline asm
	{  cvt.rn.f16.f32 %rs44, %f146;}

	// end inline asm
	// begin inline asm
	{  cvt.f32.f16 %f147, %rs45;}

	// end inline asm
	mul.f32 	%f177, %f17, %f147;
	// begin inline asm
	{  cvt.f32.f16 %f148, %rs46;}

	// end inline asm
	mul.f32 	%f149, %f177, %f148;
	// begin inline asm
	{  cvt.rn.f16.f32 %rs47, %f149;}

	// end inline asm
	mov.b32 	%r128, %f169;
	mov.b32 	{%rs48, %rs51}, %r128;
	// begin inline asm
	{  cvt.f32.f16 %f150, %rs48;}

	// end inline asm
	mul.f32 	%f178, %f17, %f150;
	mov.b32 	%r129, %f173;
	mov.b32 	{%rs49, %rs52}, %r129;
	// begin inline asm
	{  cvt.f32.f16 %f151, %rs49;}

	// end inline asm
	mul.f32 	%f152, %f178, %f151;
	// begin inline asm
	{  cvt.rn.f16.f32 %rs50, %f152;}

	// end inline asm
	// begin inline asm
	{  cvt.f32.f16 %f153, %rs51;}

	// end inline asm
	mul.f32 	%f179, %f17, %f153;
	// begin inline asm
	{  cvt.f32.f16 %f154, %rs52;}

	// end inline asm
	mul.f32 	%f155, %f179, %f154;
	// begin inline asm
	{  cvt.rn.f16.f32 %rs53, %f155;}

	// end inline asm
	mov.b32 	%r130, %f170;
	mov.b32 	{%rs54, %rs57}, %r130;
	// begin inline asm
	{  cvt.f32.f16 %f156, %rs54;}

	// end inline asm
	mul.f32 	%f180, %f17, %f156;
	mov.b32 	%r131, %f174;
	mov.b32 	{%rs55, %rs58}, %r131;
	// begin inline asm
	{  cvt.f32.f16 %f157, %rs55;}

	// end inline asm
	mul.f32 	%f158, %f180, %f157;
	// begin inline asm
	{  cvt.rn.f16.f32 %rs56, %f158;}

	// end inline asm
	// begin inline asm
	{  cvt.f32.f16 %f159, %rs57;}

	// end inline asm
	mul.f32 	%f181, %f17, %f159;
	// begin inline asm
	{  cvt.f32.f16 %f160, %rs58;}

	// end inline asm
	mul.f32 	%f161, %f181, %f160;
	// begin inline asm
	{  cvt.rn.f16.f32 %rs59, %f161;}

	// end inline asm
	mov.b32 	%r132, %f171;
	mov.b32 	{%rs60, %rs63}, %r132;
	// begin inline asm
	{  cvt.f32.f16 %f162, %rs60;}

	// end inline asm
	mul.f32 	%f182, %f17, %f162;
	mov.b32 	%r133, %f175;
	mov.b32 	{%rs61, %rs64}, %r133;
	// begin inline asm
	{  cvt.f32.f16 %f163, %rs61;}

	// end inline asm
	mul.f32 	%f164, %f182, %f163;
	// begin inline asm
	{  cvt.rn.f16.f32 %rs62, %f164;}

	// end inline asm
	// begin inline asm
	{  cvt.f32.f16 %f165, %rs63;}

	// end inline asm
	mul.f32 	%f183, %f17, %f165;
	// begin inline asm
	{  cvt.f32.f16 %f166, %rs64;}

	// end inline asm
	mul.f32 	%f167, %f183, %f166;
	// begin inline asm
	{  cvt.rn.f16.f32 %rs65, %f167;}

	// end inline asm
	mov.b32 	%r134, {%rs62, %rs65};
	mov.b32 	%f184, %r134;
	mov.b32 	%r135, {%rs56, %rs59};
	mov.b32 	%f185, %r135;
	mov.b32 	%r136, {%rs50, %rs53};
	mov.b32 	%f186, %r136;
	mov.b32 	%r137, {%rs44, %rs47};
	mov.b32 	%f187, %r137;
	st.global.v4.f32 	[%rd28], {%f187, %f186, %f185, %f184};
	add.s64 	%rd46, %rd46, %rd9;
	add.s32 	%r198, %r198, 1;
	setp.ne.s32 	%p27, %r198, 0;
	@%p27 bra 	$L__BB3_22;
$L__BB3_23:
	setp.lt.u32 	%p28, %r30, 3;
	@%p28 bra 	$L__BB3_26;
	shl.b32 	%r138, %r29, 1;
	add.s32 	%r202, %r203, %r138;
	shl.b32 	%r37, %r29, 2;
	mad.lo.s32 	%r201, %r29, 3, %r203;
	add.s32 	%r200, %r29, %r203;
$L__BB3_25:
	mul.wide.u32 	%rd30, %r203, 16;
	add.s64 	%rd31, %rd3, %rd30;
	ld.global.v4.f32 	{%f284, %f285, %f286, %f287}, [%rd31];
	add.s64 	%rd32, %rd1, %rd30;
	ld.global.nc.v4.f32 	{%f288, %f289, %f290, %f291}, [%rd32];
	mov.b32 	%r139, %f284;
	mov.b32 	{%rs66, %rs69}, %r139;
	// begin inline asm
	{  cvt.f32.f16 %f188, %rs66;}

	// end inline asm
	mul.f32 	%f292, %f17, %f188;
	mov.b32 	%r140, %f288;
	mov.b32 	{%rs67, %rs70}, %r140;
	// begin inline asm
	{  cvt.f32.f16 %f189, %rs67;}

	// end inline asm
	mul.f32 	%f190, %f292, %f189;
	// begin inline asm
	{  cvt.rn.f16.f32 %rs68, %f190;}

	// end inline asm
	// begin inline asm
	{  cvt.f32.f16 %f191, %rs69;}

	// end inline asm
	mul.f32 	%f293, %f17, %f191;
	// begin inline asm
	{  cvt.f32.f16 %f192, %rs70;}

	// end inline asm
	mul.f32 	%f193, %f293, %f192;
	// begin inline asm
	{  cvt.rn.f16.f32 %rs71, %f193;}

	// end inline asm
	mov.b32 	%r141, %f285;
	mov.b32 	{%rs72, %rs75}, %r141;
	// begin inline asm
	{  cvt.f32.f16 %f194, %rs72;}

	// end inline asm
	mul.f32 	%f294, %f17, %f194;
	mov.b32 	%r142, %f289;
	mov.b32 	{%rs73, %rs76}, %r142;
	// begin inline asm
	{  cvt.f32.f16 %f195, %rs73;}

	// end inline asm
	mul.f32 	%f196, %f294, %f195;
	// begin inline asm
	{  cvt.rn.f16.f32 %rs74, %f196;}

	// end inline asm
	// begin inline asm
	{  cvt.f32.f16 %f197, %rs75;}

	// end inline asm
	mul.f32 	%f295, %f17, %f197;
	// begin inline asm
	{  cvt.f32.f16 %f198, %rs76;}

	// end inline asm
	mul.f32 	%f199, %f295, %f198;
	// begin inline asm
	{  cvt.rn.f16.f32 %rs77, %f199;}

	// end inline asm
	mov.b32 	%r143, %f286;
	mov.b32 	{%rs78, %rs81}, %r143;
	// begin inline asm
	{  cvt.f32.f16 %f200, %rs78;}

	// end inline asm
	mul.f32 	%f296, %f17, %f200;
	mov.b32 	%r144, %f290;
	mov.b32 	{%rs79, %rs82}, %r144;
	// begin inline asm
	{  cvt.f32.f16 %f201, %rs79;}

	// end inline asm
	mul.f32 	%f202, %f296, %f201;
	// begin inline asm
	{  cvt.rn.f16.f32 %rs80, %f202;}

	// end inline asm
	// begin inline asm
	{  cvt.f32.f16 %f203, %rs81;}

	// end inline asm
	mul.f32 	%f297, %f17, %f203;
	// begin inline asm
	{  cvt.f32.f16 %f204, %rs82;}

	// end inline asm
	mul.f32 	%f205, %f297, %f204;
	// begin inline asm
	{  cvt.rn.f16.f32 %rs83, %f205;}

	// end inline asm
	mov.b32 	%r145, %f287;
	mov.b32 	{%rs84, %rs87}, %r145;
	// begin inline asm
	{  cvt.f32.f16 %f206, %rs84;}

	// end inline asm
	mul.f32 	%f298, %f17, %f206;
	mov.b32 	%r146, %f291;
	mov.b32 	{%rs85, %rs88}, %r146;
	// begin inline asm
	{  cvt.f32.f16 %f207, %rs85;}

	// end inline asm
	mul.f32 	%f208, %f298, %f207;
	// begin inline asm
	{  cvt.rn.f16.f32 %rs86, %f208;}

	// end inline asm
	// begin inline asm
	{  cvt.f32.f16 %f209, %rs87;}

	// end inline asm
	mul.f32 	%f299, %f17, %f209;
	// begin inline asm
	{  cvt.f32.f16 %f210, %rs88;}

	// end inline asm
	mul.f32 	%f211, %f299, %f210;
	// begin inline asm
	{  cvt.rn.f16.f32 %rs89, %f211;}

	// end inline asm
	mov.b32 	%r147, {%rs86, %rs89};
	mov.b32 	%f300, %r147;
	mov.b32 	%r148, {%rs80, %rs83};
	mov.b32 	%f301, %r148;
	mov.b32 	%r149, {%rs74, %rs77};
	mov.b32 	%f302, %r149;
	mov.b32 	%r150, {%rs68, %rs71};
	mov.b32 	%f303, %r150;
	st.global.v4.f32 	[%rd31], {%f303, %f302, %f301, %f300};
	add.s32 	%r151, %r203, %r29;
	mul.wide.u32 	%rd33, %r200, 16;
	add.s64 	%rd34, %rd3, %rd33;
	ld.global.v4.f32 	{%f304, %f305, %f306, %f307}, [%rd34];
	add.s64 	%rd35, %rd1, %rd33;
	ld.global.nc.v4.f32 	{%f308, %f309, %f310, %f311}, [%rd35];
	mov.b32 	%r152, %f304;
	mov.b32 	{%rs90, %rs93}, %r152;
	// begin inline asm
	{  cvt.f32.f16 %f212, %rs90;}

	// end inline asm
	mul.f32 	%f312, %f17, %f212;
	mov.b32 	%r153, %f308;
	mov.b32 	{%rs91, %rs94}, %r153;
	// begin inline asm
	{  cvt.f32.f16 %f213, %rs91;}

	// end inline asm
	mul.f32 	%f214, %f312, %f213;
	// begin inline asm
	{  cvt.rn.f16.f32 %rs92, %f214;}

	// end inline asm
	// begin inline asm
	{  cvt.f32.f16 %f215, %rs93;}

	// end inline asm
	mul.f32 	%f313, %f17, %f215;
	// begin inline asm
	{  cvt.f32.f16 %f216, %rs94;}

	// end inline asm
	mul.f32 	%f217, %f313, %f216;
	// begin inline asm
	{  cvt.rn.f16.f32 %rs95, %f217;}

	// end inline asm
	mov.b32 	%r154, %f305;
	mov.b32 	{%rs96, %rs99}, %r154;
	// begin inline asm
	{  cvt.f32.f16 %f218, %rs96;}

	// end inline asm
	mul.f32 	%f314, %f17, %f218;
	mov.b32 	%r155, %f309;
	mov.b32 	{%rs97, %rs100}, %r155;
	// begin inline asm
	{  cvt.f32.f16 %f219, %rs97;}

	// end inline asm
	mul.f32 	%f220, %f314, %f219;
	// begin inline asm
	{  cvt.rn.f16.f32 %rs98, %f220;}

	// end inline asm
	// begin inline asm
	{  cvt.f32.f16 %f221, %rs99;}

	// end inline asm
	mul.f32 	%f315, %f17, %f221;
	// begin inline asm
	{  cvt.f32.f16 %f222, %rs100;}

	// end inline asm
	mul.f32 	%f223, %f315, %f222;
	// begin inline asm
	{  cvt.rn.f16.f32 %rs101, %f223;}

	// end inline asm
	mov.b32 	%r156, %f306;
	mov.b32 	{%rs102, %rs105}, %r156;
	// begin inline asm
	{  cvt.f32.f16 %f224, %rs102;}

	// end inline asm
	mul.f32 	%f316, %f17, %f224;
	mov.b32 	%r157, %f310;
	mov.b32 	{%rs103, %rs106}, %r157;
	// begin inline asm
	{  cvt.f32.f16 %f225, %rs103;}

	// end inline asm
	mul.f32 	%f226, %f316, %f225;
	// begin inline asm
	{  cvt.rn.f16.f32 %rs104, %f226;}

	// end inline asm
	// begin inline asm
	{  cvt.f32.f16 %f227, %rs105;}

	// end inline asm
	mul.f32 	%f317, %f17, %f227;
	// begin inline asm
	{  cvt.f32.f16 %f228, %rs106;}

	// end inline asm
	mul.f32 	%f229, %f317, %f228;
	// begin inline asm
	{  cvt.rn.f16.f32 %rs107, %f229;}

	// end inline asm
	mov.b32 	%r158, %f307;
	mov.b32 	{%rs108, %rs111}, %r158;
	// begin inline asm
	{  cvt.f32.f16 %f230, %rs108;}

	// end inline asm
	mul.f32 	%f318, %f17, %f230;
	mov.b32 	%r159, %f311;
	mov.b32 	{%rs109, %rs112}, %r159;
	// begin inline asm
	{  cvt.f32.f16 %f231, %rs109;}

	// end inline asm
	mul.f32 	%f232, %f318, %f231;
	// begin inline asm
	{  cvt.rn.f16.f32 %rs110, %f232;}

	// end inline asm
	// begin inline asm
	{  cvt.f32.f16 %f233, %rs111;}

	// end inline asm
	mul.f32 	%f319, %f17, %f233;
	// begin inline asm
	{  cvt.f32.f16 %f234, %rs112;}

	// end inline asm
	mul.f32 	%f235, %f319, %f234;
	// begin inline asm
	{  cvt.rn.f16.f32 %rs113, %f235;}

	// end inline asm
	mov.b32 	%r160, {%rs110, %rs113};
	mov.b32 	%f320, %r160;
	mov.b32 	%r161, {%rs104, %rs107};
	mov.b32 	%f321, %r161;
	mov.b32 	%r162, {%rs98, %rs101};
	mov.b32 	%f322, %r162;
	mov.b32 	%r163, {%rs92, %rs95};
	mov.b32 	%f323, %r163;
	st.global.v4.f32 	[%rd34], {%f323, %f322, %f321, %f320};
	add.s32 	%r164, %r151, %r29;
	mul.wide.u32 	%rd36, %r202, 16;
	add.s64 	%rd37, %rd3, %rd36;
	ld.global.v4.f32 	{%f324, %f325, %f326, %f327}, [%rd37];
	add.s64 	%rd38, %rd1, %rd36;
	ld.global.nc.v4.f32 	{%f328, %f329, %f330, %f331}, [%rd38];
	mov.b32 	%r165, %f324;
	mov.b32 	{%rs114, %rs117}, %r165;
	// begin inline asm
	{  cvt.f32.f16 %f236, %rs114;}

	// end inline asm
	mul.f32 	%f332, %f17, %f236;
	mov.b32 	%r166, %f328;
	mov.b32 	{%rs115, %rs118}, %r166;
	// begin inline asm
	{  cvt.f32.f16 %f237, %rs115;}

	// end inline asm
	mul.f32 	%f238, %f332, %f237;
	// begin inline asm
	{  cvt.rn.f16.f32 %rs116, %f238;}

	// end inline asm
	// begin inline asm
	{  cvt.f32.f16 %f239, %rs117;}

	// end inline asm
	mul.f32 	%f333, %f17, %f239;
	// begin inline asm
	{  cvt.f32.f16 %f240, %rs118;}

	// end inline asm
	mul.f32 	%f241, %f333, %f240;
	// begin inline asm
	{  cvt.rn.f16.f32 %rs119, %f241;}

	// end inline asm
	mov.b32 	%r167, %f325;
	mov.b32 	{%rs120, %rs123}, %r167;
	// begin inline asm
	{  cvt.f32.f16 %f242, %rs120;}

	// end inline asm
	mul.f32 	%f334, %f17, %f242;
	mov.b32 	%r168, %f329;
	mov.b32 	{%rs121, %rs124}, %r168;
	// begin inline asm
	{  cvt.f32.f16 %f243, %rs121;}

	// end inline asm
	mul.f32 	%f244, %f334, %f243;
	// begin inline asm
	{  cvt.rn.f16.f32 %rs122, %f244;}

	// end inline asm
	// begin inline asm
	{  cvt.f32.f16 %f245, %rs123;}

	// end inline asm
	mul.f32 	%f335, %f17, %f245;
	// begin inline asm
	{  cvt.f32.f16 %f246, %rs124;}

	// end inline asm
	mul.f32 	%f247, %f335, %f246;
	// begin inline asm
	{  cvt.rn.f16.f32 %rs125, %f247;}

	// end inline asm
	mov.b32 	%r169, %f326;
	mov.b32 	{%rs126, %rs129}, %r169;
	// begin inline asm
	{  cvt.f32.f16 %f248, %rs126;}

	// end inline asm
	mul.f32 	%f336, %f17, %f248;
	mov.b32 	%r170, %f330;
	mov.b32 	{%rs127, %rs130}, %r170;
	// begin inline asm
	{  cvt.f32.f16 %f249, %rs127;}

	// end inline asm
	mul.f32 	%f250, %f336, %f249;
	// begin inline asm
	{  cvt.rn.f16.f32 %rs128, %f250;}

	// end inline asm
	// begin inline asm
	{  cvt.f32.f16 %f251, %rs129;}

	// end inline asm
	mul.f32 	%f337, %f17, %f251;
	// begin inline asm
	{  cvt.f32.f16 %f252, %rs130;}

	// end inline asm
	mul.f32 	%f253, %f337, %f252;
	// begin inline asm
	{  cvt.rn.f16.f32 %rs131, %f253;}

	// end inline asm
	mov.b32 	%r171, %f327;
	mov.b32 	{%rs132, %rs135}, %r171;
	// begin inline asm
	{  cvt.f32.f16 %f254, %rs132;}

	// end inline asm
	mul.f32 	%f338, %f17, %f254;
	mov.b32 	%r172, %f331;
	mov.b32 	{%rs133, %rs136}, %r172;
	// begin inline asm
	{  cvt.f32.f16 %f255, %rs133;}

	// end inline asm
	mul.f32 	%f256, %f338, %f255;
	// begin inline asm
	{  cvt.rn.f16.f32 %rs134, %f256;}

	// end inline asm
	// begin inline asm
	{  cvt.f32.f16 %f257, %rs135;}

	// end inline asm
	mul.f32 	%f339, %f17, %f257;
	// begin inline asm
	{  cvt.f32.f16 %f258, %rs136;}

	// end inline asm
	mul.f32 	%f259, %f339, %f258;
	// begin inline asm
	{  cvt.rn.f16.f32 %rs137, %f259;}

	// end inline asm
	mov.b32 	%r173, {%rs134, %rs137};
	mov.b32 	%f340, %r173;
	mov.b32 	%r174, {%rs128, %rs131};
	mov.b32 	%f341, %r174;
	mov.b32 	%r175, {%rs122, %rs125};
	mov.b32 	%f342, %r175;
	mov.b32 	%r176, {%rs116, %rs119};
	mov.b32 	%f343, %r176;
	st.global.v4.f32 	[%rd37], {%f343, %f342, %f341, %f340};
	add.s32 	%r177, %r164, %r29;
	mul.wide.u32 	%rd39, %r201, 16;
	add.s64 	%rd40, %rd3, %rd39;
	ld.global.v4.f32 	{%f344, %f345, %f346, %f347}, [%rd40];
	add.s64 	%rd41, %rd1, %rd39;
	ld.global.nc.v4.f32 	{%f348, %f349, %f350, %f351}, [%rd41];
	mov.b32 	%r178, %f344;
	mov.b32 	{%rs138, %rs141}, %r178;
	// begin inline asm
	{  cvt.f32.f16 %f260, %rs138;}

	// end inline asm
	mul.f32 	%f352, %f17, %f260;
	mov.b32 	%r179, %f348;
	mov.b32 	{%rs139, %rs142}, %r179;
	// begin inline asm
	{  cvt.f32.f16 %f261, %rs139;}

	// end inline asm
	mul.f32 	%f262, %f352, %f261;
	// begin inline asm
	{  cvt.rn.f16.f32 %rs140, %f262;}

	// end inline asm
	// begin inline asm
	{  cvt.f32.f16 %f263, %rs141;}

	// end inline asm
	mul.f32 	%f353, %f17, %f263;
	// begin inline asm
	{  cvt.f32.f16 %f264, %rs142;}

	// end inline asm
	mul.f32 	%f265, %f353, %f264;
	// begin inline asm
	{  cvt.rn.f16.f32 %rs143, %f265;}

	// end inline asm
	mov.b32 	%r180, %f345;
	mov.b32 	{%rs144, %rs147}, %r180;
	// begin inline asm
	{  cvt.f32.f16 %f266, %rs144;}

	// end inline asm
	mul.f32 	%f354, %f17, %f266;
	mov.b32 	%r181, %f349;
	mov.b32 	{%rs145, %rs148}, %r181;
	// begin inline asm
	{  cvt.f32.f16 %f267, %rs145;}

	// end inline asm
	mul.f32 	%f268, %f354, %f267;
	// begin inline asm
	{  cvt.rn.f16.f32 %rs146, %f268;}

	// end inline asm
	// begin inline asm
	{  cvt.f32.f16 %f269, %rs147;}

	// end inline asm
	mul.f32 	%f355, %f17, %f269;
	// begin inline asm
	{  cvt.f32.f16 %f270, %rs148;}

	// end inline asm
	mul.f32 	%f271, %f355, %f270;
	// begin inline asm
	{  cvt.rn.f16.f32 %rs149, %f271;}

	// end inline asm
	mov.b32 	%r182, %f346;
	mov.b32 	{%rs150, %rs153}, %r182;
	// begin inline asm
	{  cvt.f32.f16 %f272, %rs150;}

	// end inline asm
	mul.f32 	%f356, %f17, %f272;
	mov.b32 	%r183, %f350;
	mov.b32 	{%rs151, %rs154}, %r183;
	// begin inline asm
	{  cvt.f32.f16 %f273, %rs151;}

	// end inline asm
	mul.f32 	%f274, %f356, %f273;
	// begin inline asm
	{  cvt.rn.f16.f32 %rs152, %f274;}

	// end inline asm
	// begin inline asm
	{  cvt.f32.f16 %f275, %rs153;}

	// end inline asm
	mul.f32 	%f357, %f17, %f275;
	// begin inline asm
	{  cvt.f32.f16 %f276, %rs154;}

	// end inline asm
	mul.f32 	%f277, %f357, %f276;
	// begin inline asm
	{  cvt.rn.f16.f32 %rs155, %f277;}

	// end inline asm
	mov.b32 	%r184, %f347;
	mov.b32 	{%rs156, %rs159}, %r184;
	// begin inline asm
	{  cvt.f32.f16 %f278, %rs156;}

	// end inline asm
	mul.f32 	%f358, %f17, %f278;
	mov.b32 	%r185, %f351;
	mov.b32 	{%rs157, %rs160}, %r185;
	// begin inline asm
	{  cvt.f32.f16 %f279, %rs157;}

	// end inline asm
	mul.f32 	%f280, %f358, %f279;
	// begin inline asm
	{  cvt.rn.f16.f32 %rs158, %f280;}

	// end inline asm
	// begin inline asm
	{  cvt.f32.f16 %f281, %rs159;}

	// end inline asm
	mul.f32 	%f359, %f17, %f281;
	// begin inline asm
	{  cvt.f32.f16 %f282, %rs160;}

	// end inline asm
	mul.f32 	%f283, %f359, %f282;
	// begin inline asm
	{  cvt.rn.f16.f32 %rs161, %f283;}

	// end inline asm
	mov.b32 	%r186, {%rs158, %rs161};
	mov.b32 	%f360, %r186;
	mov.b32 	%r187, {%rs152, %rs155};
	mov.b32 	%f361, %r187;
	mov.b32 	%r188, {%rs146, %rs149};
	mov.b32 	%f362, %r188;
	mov.b32 	%r189, {%rs140, %rs143};
	mov.b32 	%f363, %r189;
	st.global.v4.f32 	[%rd40], {%f363, %f362, %f361, %f360};
	add.s32 	%r203, %r177, %r29;
	add.s32 	%r202, %r202, %r37;
	add.s32 	%r201, %r201, %r37;
	add.s32 	%r200, %r200, %r37;
	setp.lt.s32 	%p29, %r203, %r3;
	@%p29 bra 	$L__BB3_25;
$L__BB3_26:
	setp.ge.s32 	%p30, %r204, %r50;
	@%p30 bra 	$L__BB3_28;
$L__BB3_27:
	mul.wide.s32 	%rd42, %r204, 2;
	add.s64 	%rd43, %rd3, %rd42;
	ld.global.u16 	%rs162, [%rd43];
	// begin inline asm
	{  cvt.f32.f16 %f364, %rs162;}

	// end inline asm
	mul.f32 	%f367, %f17, %f364;
	add.s64 	%rd44, %rd1, %rd42;
	ld.global.nc.u16 	%rs163, [%rd44];
	// begin inline asm
	{  cvt.f32.f16 %f365, %rs163;}

	// end inline asm
	mul.f32 	%f366, %f367, %f365;
	// begin inline asm
	{  cvt.rn.f16.f32 %rs164, %f366;}

	// end inline asm
	st.global.u16 	[%rd43], %rs164;
	add.s32 	%r204, %r204, %r29;
	setp.lt.s32 	%p31, %r204, %r50;
	@%p31 bra 	$L__BB3_27;
$L__BB3_28:
	ret;

}
	// .globl	rmsnorm_bf16
.visible .entry rmsnorm_bf16(
	.param .u64 .ptr .align 1 rmsnorm_bf16_param_0,
	.param .u64 .ptr .align 1 rmsnorm_bf16_param_1,
	.param .u64 .ptr .align 1 rmsnorm_bf16_param_2,
	.param .u32 rmsnorm_bf16_param_3,
	.param .f32 rmsnorm_bf16_param_4
)
{
	.reg .pred 	%p<32>;
	.reg .b16 	%rs<165>;
	.reg .b32 	%r<205>;
	.reg .b32 	%f<377>;
	.reg .b64 	%rd<56>;

	ld.param.u64 	%rd13, [rmsnorm_bf16_param_0];
	ld.param.u64 	%rd14, [rmsnorm_bf16_param_1];
	ld.param.u64 	%rd15, [rmsnorm_bf16_param_2];
	ld.param.u32 	%r50, [rmsnorm_bf16_param_3];
	ld.param.f32 	%f18, [rmsnorm_bf16_param_4];
	cvta.to.global.u64 	%rd16, %rd13;
	cvta.to.global.u64 	%rd1, %rd15;
	cvta.to.global.u64 	%rd2, %rd14;
	mov.u32 	%r51, %ctaid.x;
	mov.u32 	%r203, %tid.x;
	mul.lo.s32 	%r2, %r50, %r51;
	mul.wide.s32 	%rd17, %r2, 2;
	add.s64 	%rd3, %rd2, %rd17;
	add.s64 	%rd4, %rd16, %rd17;
	shr.s32 	%r52, %r50, 31;
	shr.u32 	%r53, %r52, 29;
	add.s32 	%r54, %r50, %r53;
	shr.s32 	%r3, %r54, 3;
	setp.ge.s32 	%p1, %r203, %r3;
	mov.f32 	%f372, 0f00000000;
	@%p1 bra 	$L__BB4_7;
	mov.u32 	%r4, %ntid.x;
	add.s32 	%r55, %r203, %r4;
	max.u32 	%r56, %r3, %r55;
	setp.lt.u32 	%p2, %r55, %r3;
	selp.u32 	%r57, 1, 0, %p2;
	add.s32 	%r58, %r55, %r57;
	sub.s32 	%r59, %r56, %r58;
	div.u32 	%r60, %r59, %r4;
	add.s32 	%r5, %r60, %r57;
	and.b32  	%r61, %r5, 3;
	setp.eq.s32 	%p3, %r61, 3;
	mov.f32 	%f372, 0f00000000;
	mov.u32 	%r192, %r203;
	@%p3 bra 	$L__BB4_4;
	mul.wide.u32 	%rd18, %r203, 16;
	add.s64 	%rd20, %rd18, %rd17;
	add.s64 	%rd54, %rd2, %rd20;
	mul.wide.u32 	%rd6, %r4, 16;
	add.s32 	%r62, %r5, 1;
	and.b32  	%r63, %r62, 3;
	neg.s32 	%r190, %r63;
	mov.f32 	%f372, 0f00000000;
	mov.u32 	%r192, %r203;
$L__BB4_3:
	.pragma "nounroll";
	ld.global.nc.v4.f32 	{%f31, %f32, %f33, %f34}, [%rd54];
	mov.b32 	%r64, %f31;
	mov.b32 	{%rs1, %rs2}, %r64;
	// begin inline asm
	{ cvt.f32.bf16 %f23, %rs1;}

	// end inline asm
	fma.rn.f32 	%f35, %f23, %f23, %f372;
	// begin inline asm
	{ cvt.f32.bf16 %f24, %rs2;}

	// end inline asm
	fma.rn.f32 	%f36, %f24, %f24, %f35;
	mov.b32 	%r65, %f32;
	mov.b32 	{%rs3, %rs4}, %r65;
	// begin inline asm
	{ cvt.f32.bf16 %f25, %rs3;}

	// end inline asm
	fma.rn.f32 	%f37, %f25, %f25, %f36;
	// begin inline asm
	{ cvt.f32.bf16 %f26, %rs4;}

	// end inline asm
	fma.rn.f32 	%f38, %f26, %f26, %f37;
	mov.b32 	%r66, %f33;
	mov.b32 	{%rs5, %rs6}, %r66;
	// begin inline asm
	{ cvt.f32.bf16 %f27, %rs5;}

	// end inline asm
	fma.rn.f32 	%f39, %f27, %f27, %f38;
	// begin inline asm
	{ cvt.f32.bf16 %f28, %rs6;}

	// end inline asm
	fma.rn.f32 	%f40, %f28, %f28, %f39;
	mov.b32 	%r67, %f34;
	mov.b32 	{%rs7, %rs8}, %r67;
	// begin inline asm
	{ cvt.f32.bf16 %f29, %rs7;}

	// end inline asm
	fma.rn.f32 	%f41, %f29, %f29, %f40;
	// begin inline asm
	{ cvt.f32.bf16 %f30, %rs8;}

	// end inline asm
	fma.rn.f32 	%f372, %f30, %f30, %f41;
	add.s32 	%r192, %r192, %r4;
	add.s64 	%rd54, %rd54, %rd6;
	add.s32 	%r190, %r190, 1;
	setp.ne.s32 	%p4, %r190, 0;
	@%p4 bra 	$L__BB4_3;
$L__BB4_4:
	setp.lt.u32 	%p5, %r5, 3;
	@%p5 bra 	$L__BB4_7;
	shl.b32 	%r68, %r4, 1;
	add.s32 	%r195, %r192, %r68;
	shl.b32 	%r13, %r4, 2;
	mad.lo.s32 	%r194, %r4, 3, %r192;
	add.s32 	%r193, %r4, %r192;
$L__BB4_6:
	mul.wide.u32 	%rd21, %r192, 16;
	add.s64 	%rd22, %rd3, %rd21;
	ld.global.nc.v4.f32 	{%f74, %f75, %f76, %f77}, [%rd22];
	mov.b32 	%r69, %f74;
	mov.b32 	{%rs9, %rs10}, %r69;
	// begin inline asm
	{ cvt.f32.bf16 %f42, %rs9;}

	// end inline asm
	fma.rn.f32 	%f78, %f42, %f42, %f372;
	// begin inline asm
	{ cvt.f32.bf16 %f43, %rs10;}

	// end inline asm
	fma.rn.f32 	%f79, %f43, %f43, %f78;
	mov.b32 	%r70, %f75;
	mov.b32 	{%rs11, %rs12}, %r70;
	// begin inline asm
	{ cvt.f32.bf16 %f44, %rs11;}

	// end inline asm
	fma.rn.f32 	%f80, %f44, %f44, %f79;
	// begin inline asm
	{ cvt.f32.bf16 %f45, %rs12;}

	// end inline asm
	fma.rn.f32 	%f81, %f45, %f45, %f80;
	mov.b32 	%r71, %f76;
	mov.b32 	{%rs13, %rs14}, %r71;
	// begin inline asm
	{ cvt.f32.bf16 %f46, %rs13;}

	// end inline asm
	fma.rn.f32 	%f82, %f46, %f46, %f81;
	// begin inline asm
	{ cvt.f32.bf16 %f47, %rs14;}

	// end inline asm
	fma.rn.f32 	%f83, %f47, %f47, %f82;
	mov.b32 	%r72, %f77;
	mov.b32 	{%rs15, %rs16}, %r72;
	// begin inline asm
	{ cvt.f32.bf16 %f48, %rs15;}

	// end inline asm
	fma.rn.f32 	%f84, %f48, %f48, %f83;
	// begin inline asm
	{ cvt.f32.bf16 %f49, %rs16;}

	// end inline asm
	fma.rn.f32 	%f85, %f49, %f49, %f84;
	add.s32 	%r73, %r192, %r4;
	mul.wide.u32 	%rd23, %r193, 16;
	add.s64 	%rd24, %rd3, %rd23;
	ld.global.nc.v4.f32 	{%f86, %f87, %f88, %f89}, [%rd24];
	mov.b32 	%r74, %f86;
	mov.b32 	{%rs17, %rs18}, %r74;
	// begin inline asm
	{ cvt.f32.bf16 %f50, %rs17;}

	// end inline asm
	fma.rn.f32 	%f90, %f50, %f50, %f85;
	// begin inline asm
	{ cvt.f32.bf16 %f51, %rs18;}

	// end inline asm
	fma.rn.f32 	%f91, %f51, %f51, %f90;
	mov.b32 	%r75, %f87;
	mov.b32 	{%rs19, %rs20}, %r75;
	// begin inline asm
	{ cvt.f32.bf16 %f52, %rs19;}

	// end inline asm
	fma.rn.f32 	%f92, %f52, %f52, %f91;
	// begin inline asm
	{ cvt.f32.bf16 %f53, %rs20;}

	// end inline asm
	fma.rn.f32 	%f93, %f53, %f53, %f92;
	mov.b32 	%r76, %f88;
	mov.b32 	{%rs21, %rs22}, %r76;
	// begin inline asm
	{ cvt.f32.bf16 %f54, %rs21;}

	// end inline asm
	fma.rn.f32 	%f94, %f54, %f54, %f93;
	// begin inline asm
	{ cvt.f32.bf16 %f55, %rs22;}

	// end inline asm
	fma.rn.f32 	%f95, %f55, %f55, %f94;
	mov.b32 	%r77, %f89;
	mov.b32 	{%rs23, %rs24}, %r77;
	// begin inline asm
	{ cvt.f32.bf16 %f56, %rs23;}

	// end inline asm
	fma.rn.f32 	%f96, %f56, %f56, %f95;
	// begin inline asm
	{ cvt.f32.bf16 %f57, %rs24;}

	// end inline asm
	fma.rn.f32 	%f97, %f57, %f57, %f96;
	add.s32 	%r78, %r73, %r4;
	mul.wide.u32 	%rd25, %r195, 16;
	add.s64 	%rd26, %rd3, %rd25;
	ld.global.nc.v4.f32 	{%f98, %f99, %f100, %f101}, [%rd26];
	mov.b32 	%r79, %f98;
	mov.b32 	{%rs25, %rs26}, %r79;
	// begin inline asm
	{ cvt.f32.bf16 %f58, %rs25;}

	// end inline asm
	fma.rn.f32 	%f102, %f58, %f58, %f97;
	// begin inline asm
	{ cvt.f32.bf16 %f59, %rs26;}

	// end inline asm
	fma.rn.f32 	%f103, %f59, %f59, %f102;
	mov.b32 	%r80, %f99;
	mov.b32 	{%rs27, %rs28}, %r80;
	// begin inline asm
	{ cvt.f32.bf16 %f60, %rs27;}

	// end inline asm
	fma.rn.f32 	%f104, %f60, %f60, %f103;
	// begin inline asm
	{ cvt.f32.bf16 %f61, %rs28;}

	// end inline asm
	fma.rn.f32 	%f105, %f61, %f61, %f104;
	mov.b32 	%r81, %f100;
	mov.b32 	{%rs29, %rs30}, %r81;
	// begin inline asm
	{ cvt.f32.bf16 %f62, %rs29;}

	// end inline asm
	fma.rn.f32 	%f106, %f62, %f62, %f105;
	// begin inline asm
	{ cvt.f32.bf16 %f63, %rs30;}

	// end inline asm
	fma.rn.f32 	%f107, %f63, %f63, %f106;
	mov.b32 	%r82, %f101;
	mov.b32 	{%rs31, %rs32}, %r82;
	// begin inline asm
	{ cvt.f32.bf16 %f64, %rs31;}

	// end inline asm
	fma.rn.f32 	%f108, %f64, %f64, %f107;
	// begin inline asm
	{ cvt.f32.bf16 %f65, %rs32;}

	// end inline asm
	fma.rn.f32 	%f109, %f65, %f65, %f108;
	add.s32 	%r83, %r78, %r4;
	mul.wide.u32 	%rd27, %r194, 16;
	add.s64 	%rd28, %rd3, %rd27;
	ld.global.nc.v4.f32 	{%f110, %f111, %f112, %f113}, [%rd28];
	mov.b32 	%r84, %f110;
	mov.b32 	{%rs33, %rs34}, %r84;
	// begin inline asm
	{ cvt.f32.bf16 %f66, %rs33;}

	// end inline asm
	fma.rn.f32 	%f114, %f66, %f66, %f109;
	// begin inline asm
	{ cvt.f32.bf16 %f67, %rs34;}

	// end inline asm
	fma.rn.f32 	%f115, %f67, %f67, %f114;
	mov.b32 	%r85, %f111;
	mov.b32 	{%rs35, %rs36}, %r85;
	// begin inline asm
	{ cvt.f32.bf16 %f68, %rs35;}

	// end inline asm
	fma.rn.f32 	%f116, %f68, %f68, %f115;
	// begin inline asm
	{ cvt.f32.bf16 %f69, %rs36;}

	// end inline asm
	fma.rn.f32 	%f117, %f69, %f69, %f116;
	mov.b32 	%r86, %f112;
	mov.b32 	{%rs37, %rs38}, %r86;
	// begin inline asm
	{ cvt.f32.bf16 %f70, %rs37;}

	// end inline asm
	fma.rn.f32 	%f118, %f70, %f70, %f117;
	// begin inline asm
	{ cvt.f32.bf16 %f71, %rs38;}

	// end inline asm
	fma.rn.f32 	%f119, %f71, %f71, %f118;
	mov.b32 	%r87, %f113;
	mov.b32 	{%rs39, %rs40}, %r87;
	// begin inline asm
	{ cvt.f32.bf16 %f72, %rs39;}

	// end inline asm
	fma.rn.f32 	%f120, %f72, %f72, %f119;
	// begin inline asm
	{ cvt.f32.bf16 %f73, %rs40;}

	// end inline asm
	fma.rn.f32 	%f372, %f73, %f73, %f120;
	add.s32 	%r192, %r83, %r4;
	add.s32 	%r195, %r195, %r13;
	add.s32 	%r194, %r194, %r13;
	add.s32 	%r193, %r193, %r13;
	setp.lt.s32 	%p6, %r192, %r3;
	@%p6 bra 	$L__BB4_6;
$L__BB4_7:
	shl.b32 	%r88, %r3, 3;
	add.s32 	%r204, %r88, %r203;
	setp.ge.s32 	%p7, %r204, %r50;
	@%p7 bra 	$L__BB4_10;
	mov.u32 	%r25, %ntid.x;
	mov.u32 	%r197, %r204;
$L__BB4_9:
	mul.wide.s32 	%rd29, %r197, 2;
	add.s64 	%rd30, %rd3, %rd29;
	ld.global.nc.u16 	%rs41, [%rd30];
	// begin inline asm
	{ cvt.f32.bf16 %f121, %rs41;}

	// end inline asm
	fma.rn.f32 	%f372, %f121, %f121, %f372;
	add.s32 	%r197, %r197, %r25;
	setp.lt.s32 	%p8, %r197, %r50;
	@%p8 bra 	$L__BB4_9;
$L__BB4_10:
	and.b32  	%r28, %r203, 31;
	mov.b32 	%r89, %f372;
	shfl.sync.bfly.b32	%r90|%p9, %r89, 16, 31, -1;
	mov.b32 	%f122, %r90;
	add.f32 	%f123, %f372, %f122;
	mov.b32 	%r91, %f123;
	shfl.sync.bfly.b32	%r92|%p10, %r91, 8, 31, -1;
	mov.b32 	%f124, %r92;
	add.f32 	%f125, %f123, %f124;
	mov.b32 	%r93, %f125;
	shfl.sync.bfly.b32	%r94|%p11, %r93, 4, 31, -1;
	mov.b32 	%f126, %r94;
	add.f32 	%f127, %f125, %f126;
	mov.b32 	%r95, %f127;
	shfl.sync.bfly.b32	%r96|%p12, %r95, 2, 31, -1;
	mov.b32 	%f128, %r96;
	add.f32 	%f129, %f127, %f128;
	mov.b32 	%r97, %f129;
	shfl.sync.bfly.b32	%r98|%p13, %r97, 1, 31, -1;
	mov.b32 	%f130, %r98;
	add.f32 	%f376, %f129, %f130;
	mov.u32 	%r29, %ntid.x;
	setp.lt.u32 	%p14, %r29, 33;
	@%p14 bra 	$L__BB4_19;
	setp.ne.s32 	%p15, %r28, 0;
	@%p15 bra 	$L__BB4_13;
	shr.u32 	%r99, %r203, 3;
	and.b32  	%r100, %r99, 124;
	mov.u32 	%r101, shared;
	add.s32 	%r102, %r101, %r100;
	st.shared.f32 	[%r102], %f376;
$L__BB4_13:
	bar.sync 	0;
	setp.gt.u32 	%p16, %r203, 31;
	@%p16 bra 	$L__BB4_18;
	shr.u32 	%r103, %r29, 5;
	setp.ge.u32 	%p17, %r28, %r103;
	mov.f32 	%f375, 0f00000000;
	@%p17 bra 	$L__BB4_16;
	shl.b32 	%r104, %r28, 2;
	mov.u32 	%r105, shared;
	add.s32 	%r106, %r105, %r104;
	ld.shared.f32 	%f375, [%r106];
$L__BB4_16:
	setp.ne.s32 	%p18, %r28, 0;
	mov.b32 	%r107, %f375;
	shfl.sync.bfly.b32	%r108|%p19, %r107, 16, 31, -1;
	mov.b32 	%f132, %r108;
	add.f32 	%f133, %f375, %f132;
	mov.b32 	%r109, %f133;
	shfl.sync.bfly.b32	%r110|%p20, %r109, 8, 31, -1;
	mov.b32 	%f134, %r110;
	add.f32 	%f135, %f133, %f134;
	mov.b32 	%r111, %f135;
	shfl.sync.bfly.b32	%r112|%p21, %r111, 4, 31, -1;
	mov.b32 	%f136, %r112;
	add.f32 	%f137, %f135, %f136;
	mov.b32 	%r113, %f137;
	shfl.sync.bfly.b32	%r114|%p22, %r113, 2, 31, -1;
	mov.b32 	%f138, %r114;
	add.f32 	%f139, %f137, %f138;
	mov.b32 	%r115, %f139;
	shfl.sync.bfly.b32	%r116|%p23, %r115, 1, 31, -1;
	mov.b32 	%f140, %r116;
	add.f32 	%f14, %f139, %f140;
	@%p18 bra 	$L__BB4_18;
	st.shared.f32 	[shared], %f14;
$L__BB4_18:
	bar.sync 	0;
	ld.shared.f32 	%f376, [shared];
$L__BB4_19:
	setp.ge.s32 	%p24, %r203, %r3;
	cvt.rn.f32.s32 	%f141, %r50;
	div.rn.f32 	%f142, %f376, %f141;
	add.f32 	%f143, %f18, %f142;
	rsqrt.approx.f32 	%f17, %f143;
	@%p24 bra 	$L__BB4_26;
	add.s32 	%r117, %r203, %r29;
	max.u32 	%r118, %r3, %r117;
	setp.lt.u32 	%p25, %r117, %r3;
	selp.u32 	%r119, 1, 0, %p25;
	add.s32 	%r120, %r117, %r119;
	sub.s32 	%r121, %r118, %r120;
	div.u32 	%r122, %r121, %r29;
	add.s32 	%r30, %r122, %r119;
	and.b32  	%r123, %r30, 3;
	setp.eq.s32 	%p26, %r123, 3;
	@%p26 bra 	$L__BB4_23;
	add.s32 	%r124, %r30, 1;
	and.b32  	%r125, %r124, 3;
	mul.wide.u32 	%rd55, %r203, 16;
	mul.wide.u32 	%rd10, %r29, 16;
	neg.s32 	%r198, %r125;
	mad.lo.s32 	%r203, %r29, %r125, %r203;
$L__BB4_22:
	.pragma "nounroll";
	add.s64 	%rd31, %rd3, %rd55;
	ld.global.nc.v4.f32 	{%f168, %f169, %f170, %f171}, [%rd31];
	add.s64 	%rd32, %rd1, %rd55;
	ld.global.nc.v4.f32 	{%f172, %f173, %f174, %f175}, [%rd32];
	mov.b32 	%r126, %f168;
	mov.b32 	{%rs42, %rs45}, %r126;
	// begin inline asm
	{ cvt.f32.bf16 %f144, %rs42;}

	// end inline asm
	mul.f32 	%f176, %f17, %f144;
	mov.b32 	%r127, %f172;
	mov.b32 	{%rs43, %rs46}, %r127;
	// begin inline asm
	{ cvt.f32.bf16 %f145, %rs43;}

	// end inline asm
	mul.f32 	%f146, %f176, %f145;
	// begin inline asm
	{  cvt.rn.bf16.f32 %rs44, %f146;}

	// end inline asm
	// begin inline asm
	{ cvt.f32.bf16 %f147, %rs45;}

	// end inline asm
	mul.f32 	%f177, %f17, %f147;
	// begin inline asm
	{ cvt.f32.bf16 %f148, %rs46;}

	// end inline asm
	mul.f32 	%f149, %f177, %f148;
	// begin inline asm
	{  cvt.rn.bf16.f32 %rs47, %f149;}

	// end inline asm
	mov.b32 	%r128, %f169;
	mov.b32 	{%rs48, %rs51}, %r128;
	// begin inline asm
	{ cvt.f32.bf16 %f150, %rs48;}

	// end inline asm
	mul.f32 	%f178, %f17, %f150;
	mov.b32 	%r129, %f173;
	mov.b32 	{%rs49, %rs52}, %r129;
	// begin inline asm
	{ cvt.f32.bf16 %f151, %rs49;}

	// end inline asm
	mul.f32 	%f152, %f178, %f151;
	// begin inline asm
	{  cvt.rn.bf16.f32 %rs50, %f152;}

	// end inline asm
	// begin inline asm
	{ cvt.f32.bf16 %f153, %rs51;}

	// end inline asm
	mul.f32 	%f179, %f17, %f153;
	// begin inline asm
	{ cvt.f32.bf16 %f154, %rs52;}

	// end inline asm
	mul.f32 	%f155, %f179, %f154;
	// begin inline asm
	{  cvt.rn.bf16.f32 %rs53, %f155;}

	// end inline asm
	mov.b32 	%r130, %f170;
	mov.b32 	{%rs54, %rs57}, %r130;
	// begin inline asm
	{ cvt.f32.bf16 %f156, %rs54;}

	// end inline asm
	mul.f32 	%f180, %f17, %f156;
	mov.b32 	%r131, %f174;
	mov.b32 	{%rs55, %rs58}, %r131;
	// begin inline asm
	{ cvt.f32.bf16 %f157, %rs55;}

	// end inline asm
	mul.f32 	%f158, %f180, %f157;
	// begin inline asm
	{  cvt.rn.bf16.f32 %rs56, %f158;}

	// end inline asm
	// begin inline asm
	{ cvt.f32.bf16 %f159, %rs57;}

	// end inline asm
	mul.f32 	%f181, %f17, %f159;
	// begin inline asm
	{ cvt.f32.bf16 %f160, %rs58;}

	// end inline asm
	mul.f32 	%f161, %f181, %f160;
	// begin inline asm
	{  cvt.rn.bf16.f32 %rs59, %f161;}

	// end inline asm
	mov.b32 	%r132, %f171;
	mov.b32 	{%rs60, %rs63}, %r132;
	// begin inline asm
	{ cvt.f32.bf16 %f162, %rs60;}

	// end inline asm
	mul.f32 	%f182, %f17, %f162;
	mov.b32 	%r133, %f175;
	mov.b32 	{%rs61, %rs64}, %r133;
	// begin inline asm
	{ cvt.f32.bf16 %f163, %rs61;}

	// end inline asm
	mul.f32 	%f164, %f182, %f163;
	// begin inline asm
	{  cvt.rn.bf16.f32 %rs62, %f164;}

	// end inline asm
	// begin inline asm
	{ cvt.f32.bf16 %f165, %rs63;}

	// end inline asm
	mul.f32 	%f183, %f17, %f165;
	// begin inline asm
	{ cvt.f32.bf16 %f166, %rs64;}

	// end inline asm
	mul.f32 	%f167, %f183, %f166;
	// begin inline asm
	{  cvt.rn.bf16.f32 %rs65, %f167;}

	// end inline asm
	add.s64 	%rd33, %rd4, %rd55;
	mov.b32 	%r134, {%rs62, %rs65};
	mov.b32 	%f184, %r134;
	mov.b32 	%r135, {%rs56, %rs59};
	mov.b32 	%f185, %r135;
	mov.b32 	%r136, {%rs50, %rs53};
	mov.b32 	%f186, %r136;
	mov.b32 	%r137, {%rs44, %rs47};
	mov.b32 	%f187, %r137;
	st.global.v4.f32 	[%rd33], {%f187, %f186, %f185, %f184};
	add.s64 	%rd55, %rd55, %rd10;
	add.s32 	%r198, %r198, 1;
	setp.ne.s32 	%p27, %r198, 0;
	@%p27 bra 	$L__BB4_22;
$L__BB4_23:
	setp.lt.u32 	%p28, %r30, 3;
	@%p28 bra 	$L__BB4_26;
	shl.b32 	%r138, %r29, 1;
	add.s32 	%r202, %r203, %r138;
	shl.b32 	%r37, %r29, 2;
	mad.lo.s32 	%r201, %r29, 3, %r203;
	add.s32 	%r200, %r29, %r203;
$L__BB4_25:
	mul.wide.u32 	%rd34, %r203, 16;
	add.s64 	%rd35, %rd3, %rd34;
	ld.global.nc.v4.f32 	{%f284, %f285, %f286, %f287}, [%rd35];
	add.s64 	%rd36, %rd1, %rd34;
	ld.global.nc.v4.f32 	{%f288, %f289, %f290, %f291}, [%rd36];
	mov.b32 	%r139, %f284;
	mov.b32 	{%rs66, %rs69}, %r139;
	// begin inline asm
	{ cvt.f32.bf16 %f188, %rs66;}

	// end inline asm
	mul.f32 	%f292, %f17, %f188;
	mov.b32 	%r140, %f288;
	mov.b32 	{%rs67, %rs70}, %r140;
	// begin inline asm
	{ cvt.f32.bf16 %f189, %rs67;}

	// end inline asm
	mul.f32 	%f190, %f292, %f189;
	// begin inline asm
	{  cvt.rn.bf16.f32 %rs68, %f190;}

	// end inline asm
	// begin inline asm
	{ cvt.f32.bf16 %f191, %rs69;}

	// end inline asm
	mul.f32 	%f293, %f17, %f191;
	// begin inline asm
	{ cvt.f32.bf16 %f192, %rs70;}

	// end inline asm
	mul.f32 	%f193, %f293, %f192;
	// begin inline asm
	{  cvt.rn.bf16.f32 %rs71, %f193;}

	// end inline asm
	mov.b32 	%r141, %f285;
	mov.b32 	{%rs72, %rs75}, %r141;
	// begin inline asm
	{ cvt.f32.bf16 %f194, %rs72;}

	// end inline asm
	mul.f32 	%f294, %f17, %f194;
	mov.b32 	%r142, %f289;
	mov.b32 	{%rs73, %rs76}, %r142;
	// begin inline asm
	{ cvt.f32.bf16 %f195, %rs73;}

	// end inline asm
	mul.f32 	%f196, %f294, %f195;
	// begin inline asm
	{  cvt.rn.bf16.f32 %rs74, %f196;}

	// end inline asm
	// begin inline asm
	{ cvt.f32.bf16 %f197, %rs75;}

	// end inline asm
	mul.f32 	%f295, %f17, %f197;
	// begin inline asm
	{ cvt.f32.bf16 %f198, %rs76;}

	// end inline asm
	mul.f32 	%f199, %f295, %f198;
	// begin inline asm
	{  cvt.rn.bf16.f32 %rs77, %f199;}

	// end inline asm
	mov.b32 	%r143, %f286;
	mov.b32 	{%rs78, %rs81}, %r143;
	// begin inline asm
	{ cvt.f32.bf16 %f200, %rs78;}

	// end inline asm
	mul.f32 	%f296, %f17, %f200;
	mov.b32 	%r144, %f290;
	mov.b32 	{%rs79, %rs82}, %r144;
	// begin inline asm
	{ cvt.f32.bf16 %f201, %rs79;}

	// end inline asm
	mul.f32 	%f202, %f296, %f201;
	// begin inline asm
	{  cvt.rn.bf16.f32 %rs80, %f202;}

	// end inline asm
	// begin inline asm
	{ cvt.f32.bf16 %f203, %rs81;}

	// end inline asm
	mul.f32 	%f297, %f17, %f203;
	// begin inline asm
	{ cvt.f32.bf16 %f204, %rs82;}

	// end inline asm
	mul.f32 	%f205, %f297, %f204;
	// begin inline asm
	{  cvt.rn.bf16.f32 %rs83, %f205;}

	// end inline asm
	mov.b32 	%r145, %f287;
	mov.b32 	{%rs84, %rs87}, %r145;
	// begin inline asm
	{ cvt.f32.bf16 %f206, %rs84;}

	// end inline asm
	mul.f32 	%f298, %f17, %f206;
	mov.b32 	%r146, %f291;
	mov.b32 	{%rs85, %rs88}, %r146;
	// begin inline asm
	{ cvt.f32.bf16 %f207, %rs85;}

	// end inline asm
	mul.f32 	%f208, %f298, %f207;
	// begin inline asm
	{  cvt.rn.bf16.f32 %rs86, %f208;}

	// end inline asm
	// begin inline asm
	{ cvt.f32.bf16 %f209, %rs87;}

	// end inline asm
	mul.f32 	%f299, %f17, %f209;
	// begin inline asm
	{ cvt.f32.bf16 %f210, %rs88;}

	// end inline asm
	mul.f32 	%f211, %f299, %f210;
	// begin inline asm
	{  cvt.rn.bf16.f32 %rs89, %f211;}

	// end inline asm
	add.s64 	%rd37, %rd4, %rd34;
	mov.b32 	%r147, {%rs86, %rs89};
	mov.b32 	%f300, %r147;
	mov.b32 	%r148, {%rs80, %rs83};
	mov.b32 	%f301, %r148;
	mov.b32 	%r149, {%rs74, %rs77};
	mov.b32 	%f302, %r149;
	mov.b32 	%r150, {%rs68, %rs71};
	mov.b32 	%f303, %r150;
	st.global.v4.f32 	[%rd37], {%f303, %f302, %f301, %f300};
	add.s32 	%r151, %r203, %r29;
	mul.wide.u32 	%rd38, %r200, 16;
	add.s64 	%rd39, %rd3, %rd38;
	ld.global.nc.v4.f32 	{%f304, %f305, %f306, %f307}, [%rd39];
	add.s64 	%rd40, %rd1, %rd38;
	ld.global.nc.v4.f32 	{%f308, %f309, %f310, %f311}, [%rd40];
	mov.b32 	%r152, %f304;
	mov.b32 	{%rs90, %rs93}, %r152;
	// begin inline asm
	{ cvt.f32.bf16 %f212, %rs90;}

	// end inline asm
	mul.f32 	%f312, %f17, %f212;
	mov.b32 	%r153, %f308;
	mov.b32 	{%rs91, %rs94}, %r153;
	// begin inline asm
	{ cvt.f32.bf16 %f213, %rs91;}

	// end inline asm
	mul.f32 	%f214, %f312, %f213;
	// begin inline asm
	{  cvt.rn.bf16.f32 %rs92, %f214;}

	// end inline asm
	// begin inline asm
	{ cvt.f32.bf16 %f215, %rs93;}

	// end inline asm
	mul.f32 	%f313, %f17, %f215;
	// begin inline asm
	{ cvt.f32.bf16 %f216, %rs94;}

	// end inline asm
	mul.f32 	%f217, %f313, %f216;
	// begin inline asm
	{  cvt.rn.bf16.f32 %rs95, %f217;}

	// end inline asm
	mov.b32 	%r154, %f305;
	mov.b32 	{%rs96, %rs99}, %r154;
	// begin inline asm
	{ cvt.f32.bf16 %f218, %rs96;}

	// end inline asm
	mul.f32 	%f314, %f17, %f218;
	mov.b32 	%r155, %f309;
	mov.b32 	{%rs97, %rs100}, %r155;
	// begin inline asm
	{ cvt.f32.bf16 %f219, %rs97;}

	// end inline asm
	mul.f32 	%f220, %f314, %f219;
	// begin inline asm
	{  cvt.rn.bf16.f32 %rs98, %f220;}

	// end inline asm
	// begin inline asm
	{ cvt.f32.bf16 %f221, %rs99;}

	// end inline asm
	mul.f32 	%f315, %f17, %f221;
	// begin inline asm
	{ cvt.f32.bf16 %f222, %rs100;}

	// end inline asm
	mul.f32 	%f223, %f315, %f222;
	// begin inline asm
	{  cvt.rn.bf16.f32 %rs101, %f223;}

	// end inline asm
	mov.b32 	%r156, %f306;
	mov.b32 	{%rs102, %rs105}, %r156;
	// begin inline asm
	{ cvt.f32.bf16 %f224, %rs102;}

	// end inline asm
	mul.f32 	%f316, %f17, %f224;
	mov.b32 	%r157, %f310;
	mov.b32 	{%rs103, %rs106}, %r157;
	// begin inline asm
	{ cvt.f32.bf16 %f225, %rs103;}

	// end inline asm
	mul.f32 	%f226, %f316, %f225;
	// begin inline asm
	{  cvt.rn.bf16.f32 %rs104, %f226;}

	// end inline asm
	// begin inline asm
	{ cvt.f32.bf16 %f227, %rs105;}

	// end inline asm
	mul.f32 	%f317, %f17, %f227;
	// begin inline asm
	{ cvt.f32.bf16 %f228, %rs106;}

	// end inline asm
	mul.f32 	%f229, %f317, %f228;
	// begin inline asm
	{  cvt.rn.bf16.f32 %rs107, %f229;}

	// end inline asm
	mov.b32 	%r158, %f307;
	mov.b32 	{%rs108, %rs111}, %r158;
	// begin inline asm
	{ cvt.f32.bf16 %f230, %rs108;}

	// end inline asm
	mul.f32 	%f318, %f17, %f230;
	mov.b32 	%r159, %f311;
	mov.b32 	{%rs109, %rs112}, %r159;
	// begin inline asm
	{ cvt.f32.bf16 %f231, %rs109;}

	// end inline asm
	mul.f32 	%f232, %f318, %f231;
	// begin inline asm
	{  cvt.rn.bf16.f32 %rs110, %f232;}

	// end inline asm
	// begin inline asm
	{ cvt.f32.bf16 %f233, %rs111;}

	// end inline asm
	mul.f32 	%f319, %f17, %f233;
	// begin inline asm
	{ cvt.f32.bf16 %f234, %rs112;}

	// end inline asm
	mul.f32 	%f235, %f319, %f234;
	// begin inline asm
	{  cvt.rn.bf16.f32 %rs113, %f235;}

	// end inline asm
	add.s64 	%rd41, %rd4, %rd38;
	mov.b32 	%r160, {%rs110, %rs113};
	mov.b32 	%f320, %r160;
	mov.b32 	%r161, {%rs104, %rs107};
	mov.b32 	%f321, %r161;
	mov.b32 	%r162, {%rs98, %rs101};
	mov.b32 	%f322, %r162;
	mov.b32 	%r163, {%rs92, %rs95};
	mov.b32 	%f323, %r163;
	st.global.v4.f32 	[%rd41], {%f323, %f322, %f321, %f320};
	add.s32 	%r164, %r151, %r29;
	mul.wide.u32 	%rd42, %r202, 16;
	add.s64 	%rd43, %rd3, %rd42;
	ld.global.nc.v4.f32 	{%f324, %f325, %f326, %f327}, [%rd43];
	add.s64 	%rd44, %rd1, %rd42;
	ld.global.nc.v4.f32 	{%f328, %f329, %f330, %f331}, [%rd44];
	mov.b32 	%r165, %f324;
	mov.b32 	{%rs114, %rs117}, %r165;
	// begin inline asm
	{ cvt.f32.bf16 %f236, %rs114;}

	// end inline asm
	mul.f32 	%f332, %f17, %f236;
	mov.b32 	%r166, %f328;
	mov.b32 	{%rs115, %rs118}, %r166;
	// begin inline asm
	{ cvt.f32.bf16 %f237, %rs115;}

	// end inline asm
	mul.f32 	%f238, %f332, %f237;
	// begin inline asm
	{  cvt.rn.bf16.f32 %rs116, %f238;}

	// end inline asm
	// begin inline asm
	{ cvt.f32.bf16 %f239, %rs117;}

	// end inline asm
	mul.f32 	%f333, %f17, %f239;
	// begin inline asm
	{ cvt.f32.bf16 %f240, %rs118;}

	// end inline asm
	mul.f32 	%f241, %f333, %f240;
	// begin inline asm
	{  cvt.rn.bf16.f32 %rs119, %f241;}

	// end inline asm
	mov.b32 	%r167, %f325;
	mov.b32 	{%rs120, %rs123}, %r167;
	// begin inline asm
	{ cvt.f32.bf16 %f242, %rs120;}

	// end inline asm
	mul.f32 	%f334, %f17, %f242;
	mov.b32 	%r168, %f329;
	mov.b32 	{%rs121, %rs124}, %r168;
	// begin inline asm
	{ cvt.f32.bf16 %f243, %rs121;}

	// end inline asm
	mul.f32 	%f244, %f334, %f243;
	// begin inline asm
	{  cvt.rn.bf16.f32 %rs122, %f244;}

	// end inline asm
	// begin inline asm
	{ cvt.f32.bf16 %f245, %rs123;}

	// end inline asm
	mul.f32 	%f335, %f17, %f245;
	// begin inline asm
	{ cvt.f32.bf16 %f246, %rs124;}

	// end inline asm
	mul.f32 	%f247, %f335, %f246;
	// begin inline asm
	{  cvt.rn.bf16.f32 %rs125, %f247;}

	// end inline asm
	mov.b32 	%r169, %f326;
	mov.b32 	{%rs126, %rs129}, %r169;
	// begin inline asm
	{ cvt.f32.bf16 %f248, %rs126;}

	// end inline asm
	mul.f32 	%f336, %f17, %f248;
	mov.b32 	%r170, %f330;
	mov.b32 	{%rs127, %rs130}, %r170;
	// begin inline asm
	{ cvt.f32.bf16 %f249, %rs127;}

	// end inline asm
	mul.f32 	%f250, %f336, %f249;
	// begin inline asm
	{  cvt.rn.bf16.f32 %rs128, %f250;}

	// end inline asm
	// begin inline asm
	{ cvt.f32.bf16 %f251, %rs129;}

	// end inline asm
	mul.f32 	%f337, %f17, %f251;
	// begin inline asm
	{ cvt.f32.bf16 %f252, %rs130;}

	// end inline asm
	mul.f32 	%f253, %f337, %f252;
	// begin inline asm
	{  cvt.rn.bf16.f32 %rs131, %f253;}

	// end inline asm
	mov.b32 	%r171, %f327;
	mov.b32 	{%rs132, %rs135}, %r171;
	// begin inline asm
	{ cvt.f32.bf16 %f254, %rs132;}

	// end inline asm
	mul.f32 	%f338, %f17, %f254;
	mov.b32 	%r172, %f331;
	mov.b32 	{%rs133, %rs136}, %r172;
	// begin inline asm
	{ cvt.f32.bf16 %f255, %rs133;}

	// end inline asm
	mul.f32 	%f256, %f338, %f255;
	// begin inline asm
	{  cvt.rn.bf16.f32 %rs134, %f256;}

	// end inline asm
	// begin inline asm
	{ cvt.f32.bf16 %f257, %rs135;}

	// end inline asm
	mul.f32 	%f339, %f17, %f257;
	// begin inline asm
	{ cvt.f32.bf16 %f258, %rs136;}

	// end inline asm
	mul.f32 	%f259, %f339, %f258;
	// begin inline asm
	{  cvt.rn.bf16.f32 %rs137, %f259;}

	// end inline asm
	add.s64 	%rd45, %rd4, %rd42;
	mov.b32 	%r173, {%rs134, %rs137};
	mov.b32 	%f340, %r173;
	mov.b32 	%r174, {%rs128, %rs131};
	mov.b32 	%f341, %r174;
	mov.b32 	%r175, {%rs122, %rs125};
	mov.b32 	%f342, %r175;
	mov.b32 	%r176, {%rs116, %rs119};
	mov.b32 	%f343, %r176;
	st.global.v4.f32 	[%rd45], {%f343, %f342, %f341, %f340};
	add.s32 	%r177, %r164, %r29;
	mul.wide.u32 	%rd46, %r201, 16;
	add.s64 	%rd47, %rd3, %rd46;
	ld.global.nc.v4.f32 	{%f344, %f345, %f346, %f347}, [%rd47];
	add.s64 	%rd48, %rd1, %rd46;
	ld.global.nc.v4.f32 	{%f348, %f349, %f350, %f351}, [%rd48];
	mov.b32 	%r178, %f344;
	mov.b32 	{%rs138, %rs141}, %r178;
	// begin inline asm
	{ cvt.f32.bf16 %f260, %rs138;}

	// end inline asm
	mul.f32 	%f352, %f17, %f260;
	mov.b32 	%r179, %f348;
	mov.b32 	{%rs139, %rs142}, %r179;
	// begin inline asm
	{ cvt.f32.bf16 %f261, %rs139;}

	// end inline asm
	mul.f32 	%f262, %f352, %f261;
	// begin inline asm
	{  cvt.rn.bf16.f32 %rs140, %f262;}

	// end inline asm
	// begin inline asm
	{ cvt.f32.bf16 %f263, %rs141;}

	// end inline asm
	mul.f32 	%f353, %f17, %f263;
	// begin inline asm
	{ cvt.f32.bf16 %f264, %rs142;}

	// end inline asm
	mul.f32 	%f265, %f353, %f264;
	// begin inline asm
	{  cvt.rn.bf16.f32 %rs143, %f265;}

	// end inline asm
	mov.b32 	%r180, %f345;
	mov.b32 	{%rs144, %rs147}, %r180;
	// begin inline asm
	{ cvt.f32.bf16 %f266, %rs144;}

	// end inline asm
	mul.f32 	%f354, %f17, %f266;
	mov.b32 	%r181, %f349;
	mov.b32 	{%rs145, %rs148}, %r181;
	// begin inline asm
	{ cvt.f32.bf16 %f267, %rs145;}

	// end inline asm
	mul.f32 	%f268, %f354, %f267;
	// begin inline asm
	{  cvt.rn.bf16.f32 %rs146, %f268;}

	// end inline asm
	// begin inline asm
	{ cvt.f32.bf16 %f269, %rs147;}

	// end inline asm
	mul.f32 	%f355, %f17, %f269;
	// begin inline asm
	{ cvt.f32.bf16 %f270, %rs148;}

	// end inline asm
	mul.f32 	%f271, %f355, %f270;
	// begin inline asm
	{  cvt.rn.bf16.f32 %rs149, %f271;}

	// end inline asm
	mov.b32 	%r182, %f346;
	mov.b32 	{%rs150, %rs153}, %r182;
	// begin inline asm
	{ cvt.f32.bf16 %f272, %rs150;}

	// end inline asm
	mul.f32 	%f356, %f17, %f272;
	mov.b32 	%r183, %f350;
	mov.b32 	{%rs151, %rs154}, %r183;
	// begin inline asm
	{ cvt.f32.bf16 %f273, %rs151;}

	// end inline asm
	mul.f32 	%f274, %f356, %f273;
	// begin inline asm
	{  cvt.rn.bf16.f32 %rs152, %f274;}

	// end inline asm
	// begin inline asm
	{ cvt.f32.bf16 %f275, %rs153;}

	// end inline asm
	mul.f32 	%f357, %f17, %f275;
	// begin inline asm
	{ cvt.f32.bf16 %f276, %rs154;}

	// end inline asm
	mul.f32 	%f277, %f357, %f276;
	// begin inline asm
	{  cvt.rn.bf16.f32 %rs155, %f277;}

	// end inline asm
	mov.b32 	%r184, %f347;
	mov.b32 	{%rs156, %rs159}, %r184;
	// begin inline asm
	{ cvt.f32.bf16 %f278, %rs156;}

	// end inline asm
	mul.f32 	%f358, %f17, %f278;
	mov.b32 	%r185, %f351;
	mov.b32 	{%rs157, %rs160}, %r185;
	// begin inline asm
	{ cvt.f32.bf16 %f279, %rs157;}

	// end inline asm
	mul.f32 	%f280, %f358, %f279;
	// begin inline asm
	{  cvt.rn.bf16.f32 %rs158, %f280;}

	// end inline asm
	// begin inline asm
	{ cvt.f32.bf16 %f281, %rs159;}

	// end inline asm
	mul.f32 	%f359, %f17, %f281;
	// begin inline asm
	{ cvt.f32.bf16 %f282, %rs160;}

	// end inline asm
	mul.f32 	%f283, %f359, %f282;
	// begin inline asm
	{  cvt.rn.bf16.f32 %rs161, %f283;}

	// end inline asm
	add.s64 	%rd49, %rd4, %rd46;
	mov.b32 	%r186, {%rs158, %rs161};
	mov.b32 	%f360, %r186;
	mov.b32 	%r187, {%rs152, %rs155};
	mov.b32 	%f361, %r187;
	mov.b32 	%r188, {%rs146, %rs149};
	mov.b32 	%f362, %r188;
	mov.b32 	%r189, {%rs140, %rs143};
	mov.b32 	%f363, %r189;
	st.global.v4.f32 	[%rd49], {%f363, %f362, %f361, %f360};
	add.s32 	%r203, %r177, %r29;
	add.s32 	%r202, %r202, %r37;
	add.s32 	%r201, %r201, %r37;
	add.s32 	%r200, %r200, %r37;
	setp.lt.s32 	%p29, %r203, %r3;
	@%p29 bra 	$L__BB4_25;
$L__BB4_26:
	setp.ge.s32 	%p30, %r204, %r50;
	@%p30 bra 	$L__BB4_28;
$L__BB4_27:
	mul.wide.s32 	%rd50, %r204, 2;
	add.s64 	%rd51, %rd3, %rd50;
	ld.global.nc.u16 	%rs162, [%rd51];
	// begin inline asm
	{ cvt.f32.bf16 %f364, %rs162;}

	// end inline asm
	mul.f32 	%f367, %f17, %f364;
	add.s64 	%rd52, %rd1, %rd50;
	ld.global.nc.u16 	%rs163, [%rd52];
	// begin inline asm
	{ cvt.f32.bf16 %f365, %rs163;}

	// end inline asm
	mul.f32 	%f366, %f367, %f365;
	// begin inline asm
	{  cvt.rn.bf16.f32 %rs164, %f366;}

	// end inline asm
	add.s64 	%rd53, %rd4, %rd50;
	st.global.u16 	[%rd53], %rs164;
	add.s32 	%r204, %r204, %r29;
	setp.lt.s32 	%p31, %r204, %r50;
	@%p31 bra 	$L__BB4_27;
$L__BB4_28:
	ret;

}
	// .globl	rmsnorm_inplace_bf16
.visible .entry rmsnorm_inplace_bf16(
	.param .u64 .ptr .align 1 rmsnorm_inplace_bf16_param_0,
	.param .u64 .ptr .align 1 rmsnorm_inplace_bf16_param_1,
	.param .u32 rmsnorm_inplace_bf16_param_2,
	.param .f32 rmsnorm_inplace_bf16_param_3
)
{
	.reg .pred 	%p<32>;
	.reg .b16 	%rs<165>;
	.reg .b32 	%r<205>;
	.reg .b32 	%f<377>;
	.reg .b64 	%rd<47>;

	ld.param.u64 	%rd12, [rmsnorm_inplace_bf16_param_0];
	ld.param.u64 	%rd13, [rmsnorm_inplace_bf16_param_1];
	ld.param.u32 	%r50, [rmsnorm_inplace_bf16_param_2];
	ld.param.f32 	%f18, [rmsnorm_inplace_bf16_param_3];
	cvta.to.global.u64 	%rd1, %rd13;
	cvta.to.global.u64 	%rd2, %rd12;
	mov.u32 	%r51, %ctaid.x;
	mov.u32 	%r203, %tid.x;
	mul.lo.s32 	%r2, %r50, %r51;
	mul.wide.s32 	%rd14, %r2, 2;
	add.s64 	%rd3, %rd2, %rd14;
	shr.s32 	%r52, %r50, 31;
	shr.u32 	%r53, %r52, 29;
	add.s32 	%r54, %r50, %r53;
	shr.s32 	%r3, %r54, 3;
	setp.ge.s32 	%p1, %r203, %r3;
	mov.f32 	%f372, 0f00000000;
	@%p1 bra 	$L__BB5_7;
	mov.u32 	%r4, %ntid.x;
	add.s32 	%r55, %r203, %r4;
	max.u32 	%r56, %r3, %r55;
	setp.lt.u32 	%p2, %r55, %r3;
	selp.u32 	%r57, 1, 0, %p2;
	add.s32 	%r58, %r55, %r57;
	sub.s32 	%r59, %r56, %r58;
	div.u32 	%r60, %r59, %r4;
	add.s32 	%r5, %r60, %r57;
	and.b32  	%r61, %r5, 3;
	setp.eq.s32 	%p3, %r61, 3;
	mov.f32 	%f372, 0f00000000;
	mov.u32 	%r192, %r203;
	@%p3 bra 	$L__BB5_4;
	mul.wide.u32 	%rd15, %r203, 16;
	add.s64 	%rd17, %rd15, %rd14;
	add.s64 	%rd45, %rd2, %rd17;
	mul.wide.u32 	%rd5, %r4, 16;
	add.s32 	%r62, %r5, 1;
	and.b32  	%r63, %r62, 3;
	neg.s32 	%r190, %r63;
	mov.f32 	%f372, 0f00000000;
	mov.u32 	%r192, %r203;
$L__BB5_3:
	.pragma "nounroll";
	ld.global.v4.f32 	{%f31, %f32, %f33, %f34}, [%rd45];
	mov.b32 	%r64, %f31;
	mov.b32 	{%rs1, %rs2}, %r64;
	// begin inline asm
	{ cvt.f32.bf16 %f23, %rs1;}

	// end inline asm
	fma.rn.f32 	%f35, %f23, %f23, %f372;
	// begin inline asm
	{ cvt.f32.bf16 %f24, %rs2;}

	// end inline asm
	fma.rn.f32 	%f36, %f24, %f24, %f35;
	mov.b32 	%r65, %f32;
	mov.b32 	{%rs3, %rs4}, %r65;
	// begin inline asm
	{ cvt.f32.bf16 %f25, %rs3;}

	// end inline asm
	fma.rn.f32 	%f37, %f25, %f25, %f36;
	// begin inline asm
	{ cvt.f32.bf16 %f26, %rs4;}

	// end inline asm
	fma.rn.f32 	%f38, %f26, %f26, %f37;
	mov.b32 	%r66, %f33;
	mov.b32 	{%rs5, %rs6}, %r66;
	// begin inline asm
	{ cvt.f32.bf16 %f27, %rs5;}

	// end inline asm
	fma.rn.f32 	%f39, %f27, %f27, %f38;
	// begin inline asm
	{ cvt.f32.bf16 %f28, %rs6;}

	// end inline asm
	fma.rn.f32 	%f40, %f28, %f28, %f39;
	mov.b32 	%r67, %f34;
	mov.b32 	{%rs7, %rs8}, %r67;
	// begin inline asm
	{ cvt.f32.bf16 %f29, %rs7;}

	// end inline asm
	fma.rn.f32 	%f41, %f29, %f29, %f40;
	// begin inline asm
	{ cvt.f32.bf16 %f30, %rs8;}

	// end inline asm
	fma.rn.f32 	%f372, %f30, %f30, %f41;
	add.s32 	%r192, %r192, %r4;
	add.s64 	%rd45, %rd45, %rd5;
	add.s32 	%r190, %r190, 1;
	setp.ne.s32 	%p4, %r190, 0;
	@%p4 bra 	$L__BB5_3;
$L__BB5_4:
	setp.lt.u32 	%p5, %r5, 3;
	@%p5 bra 	$L__BB5_7;
	shl.b32 	%r68, %r4, 1;
	add.s32 	%r195, %r192, %r68;
	shl.b32 	%r13, %r4, 2;
	mad.lo.s32 	%r194, %r4, 3, %r192;
	add.s32 	%r193, %r4, %r192;
$L__BB5_6:
	mul.wide.u32 	%rd18, %r192, 16;
	add.s64 	%rd19, %rd3, %rd18;
	ld.global.v4.f32 	{%f74, %f75, %f76, %f77}, [%rd19];
	mov.b32 	%r69, %f74;
	mov.b32 	{%rs9, %rs10}, %r69;
	// begin inline asm
	{ cvt.f32.bf16 %f42, %rs9;}

	// end inline asm
	fma.rn.f32 	%f78, %f42, %f42, %f372;
	// begin inline asm
	{ cvt.f32.bf16 %f43, %rs10;}

	// end inline asm
	fma.rn.f32 	%f79, %f43, %f43, %f78;
	mov.b32 	%r70, %f75;
	mov.b32 	{%rs11, %rs12}, %r70;
	// begin inline asm
	{ cvt.f32.bf16 %f44, %rs11;}

	// end inline asm
	fma.rn.f32 	%f80, %f44, %f44, %f79;
	// begin inline asm
	{ cvt.f32.bf16 %f45, %rs12;}

	// end inline asm
	fma.rn.f32 	%f81, %f45, %f45, %f80;
	mov.b32 	%r71, %f76;
	mov.b32 	{%rs13, %rs14}, %r71;
	// begin inline asm
	{ cvt.f32.bf16 %f46, %rs13;}

	// end inline asm
	fma.rn.f32 	%f82, %f46, %f46, %f81;
	// begin inline asm
	{ cvt.f32.bf16 %f47, %rs14;}

	// end inline asm
	fma.rn.f32 	%f83, %f47, %f47, %f82;
	mov.b32 	%r72, %f77;
	mov.b32 	{%rs15, %rs16}, %r72;
	// begin inline asm
	{ cvt.f32.bf16 %f48, %rs15;}

	// end inline asm
	fma.rn.f32 	%f84, %f48, %f48, %f83;
	// begin inline asm
	{ cvt.f32.bf16 %f49, %rs16;}

	// end inline asm
	fma.rn.f32 	%f85, %f49, %f49, %f84;
	add.s32 	%r73, %r192, %r4;
	mul.wide.u32 	%rd20, %r193, 16;
	add.s64 	%rd21, %rd3, %rd20;
	ld.global.v4.f32 	{%f86, %f87, %f88, %f89}, [%rd21];
	mov.b32 	%r74, %f86;
	mov.b32 	{%rs17, %rs18}, %r74;
	// begin inline asm
	{ cvt.f32.bf16 %f50, %rs17;}

	// end inline asm
	fma.rn.f32 	%f90, %f50, %f50, %f85;
	// begin inline asm
	{ cvt.f32.bf16 %f51, %rs18;}

	// end inline asm
	fma.rn.f32 	%f91, %f51, %f51, %f90;
	mov.b32 	%r75, %f87;
	mov.b32 	{%rs19, %rs20}, %r75;
	// begin inline asm
	{ cvt.f32.bf16 %f52, %rs19;}

	// end inline asm
	fma.rn.f32 	%f92, %f52, %f52, %f91;
	// begin inline asm
	{ cvt.f32.bf16 %f53, %rs20;}

	// end inline asm
	fma.rn.f32 	%f93, %f53, %f53, %f92;
	mov.b32 	%r76, %f88;
	mov.b32 	{%rs21, %rs22}, %r76;
	// begin inline asm
	{ cvt.f32.bf16 %f54, %rs21;}

	// end inline asm
	fma.rn.f32 	%f94, %f54, %f54, %f93;
	// begin inline asm
	{ cvt.f32.bf16 %f55, %rs22;}

	// end inline asm
	fma.rn.f32 	%f95, %f55, %f55, %f94;
	mov.b32 	%r77, %f89;
	mov.b32 	{%rs23, %rs24}, %r77;
	// begin inline asm
	{ cvt.f32.bf16 %f56, %rs23;}

	// end inline asm
	fma.rn.f32 	%f96, %f56, %f56, %f95;
	// begin inline asm
	{ cvt.f32.bf16 %f57, %rs24;}

	// end inline asm
	fma.rn.f32 	%f97, %f57, %f57, %f96;
	add.s32 	%r78, %r73, %r4;
	mul.wide.u32 	%rd22, %r195, 16;
	add.s64 	%rd23, %rd3, %rd22;
	ld.global.v4.f32 	{%f98, %f99, %f100, %f101}, [%rd23];
	mov.b32 	%r79, %f98;
	mov.b32 	{%rs25, %rs26}, %r79;
	// begin inline asm
	{ cvt.f32.bf16 %f58, %rs25;}

	// end inline asm
	fma.rn.f32 	%f102, %f58, %f58, %f97;
	// begin inline asm
	{ cvt.f32.bf16 %f59, %rs26;}

	// end inline asm
	fma.rn.f32 	%f103, %f59, %f59, %f102;
	mov.b32 	%r80, %f99;
	mov.b32 	{%rs27, %rs28}, %r80;
	// begin inline asm
	{ cvt.f32.bf16 %f60, %rs27;}

	// end inline asm
	fma.rn.f32 	%f104, %f60, %f60, %f103;
	// begin inline asm
	{ cvt.f32.bf16 %f61, %rs28;}

	// end inline asm
	fma.rn.f32 	%f105, %f61, %f61, %f104;
	mov.b32 	%r81, %f100;
	mov.b32 	{%rs29, %rs30}, %r81;
	// begin inline asm
	{ cvt.f32.bf16 %f62, %rs29;}

	// end inline asm
	fma.rn.f32 	%f106, %f62, %f62, %f105;
	// begin inline asm
	{ cvt.f32.bf16 %f63, %rs30;}

	// end inline asm
	fma.rn.f32 	%f107, %f63, %f63, %f106;
	mov.b32 	%r82, %f101;
	mov.b32 	{%rs31, %rs32}, %r82;
	// begin inline asm
	{ cvt.f32.bf16 %f64, %rs31;}

	// end inline asm
	fma.rn.f32 	%f108, %f64, %f64, %f107;
	// begin inline asm
	{ cvt.f32.bf16 %f65, %rs32;}

	// end inline asm
	fma.rn.f32 	%f109, %f65, %f65, %f108;
	add.s32 	%r83, %r78, %r4;
	mul.wide.u32 	%rd24, %r194, 16;
	add.s64 	%rd25, %rd3, %rd24;
	ld.global.v4.f32 	{%f110, %f111, %f112, %f113}, [%rd25];
	mov.b32 	%r84, %f110;
	mov.b32 	{%rs33, %rs34}, %r84;
	// begin inline asm
	{ cvt.f32.bf16 %f66, %rs33;}

	// end inline asm
	fma.rn.f32 	%f114, %f66, %f66, %f109;
	// begin inline asm
	{ cvt.f32.bf16 %f67, %rs34;}

	// end inline asm
	fma.rn.f32 	%f115, %f67, %f67, %f114;
	mov.b32 	%r85, %f111;
	mov.b32 	{%rs35, %rs36}, %r85;
	// begin inline asm
	{ cvt.f32.bf16 %f68, %rs35;}

	// end inline asm
	fma.rn.f32 	%f116, %f68, %f68, %f115;
	// begin inline asm
	{ cvt.f32.bf16 %f69, %rs36;}

	// end inline asm
	fma.rn.f32 	%f117, %f69, %f69, %f116;
	mov.b32 	%r86, %f112;
	mov.b32 	{%rs37, %rs38}, %r86;
	// begin inline asm
	{ cvt.f32.bf16 %f70, %rs37;}

	// end inline asm
	fma.rn.f32 	%f118, %f70, %f70, %f117;
	// begin inline asm
	{ cvt.f32.bf16 %f71, %rs38;}

	// end inline asm
	fma.rn.f32 	%f119, %f71, %f71, %f118;
	mov.b32 	%r87, %f113;
	mov.b32 	{%rs39, %rs40}, %r87;
	// begin inline asm
	{ cvt.f32.bf16 %f72, %rs39;}

	// end inline asm
	fma.rn.f32 	%f120, %f72, %f72, %f119;
	// begin inline asm
	{ cvt.f32.bf16 %f73, %rs40;}

	// end inline asm
	fma.rn.f32 	%f372, %f73, %f73, %f120;
	add.s32 	%r192, %r83, %r4;
	add.s32 	%r195, %r195, %r13;
	add.s32 	%r194, %r194, %r13;
	add.s32 	%r193, %r193, %r13;
	setp.lt.s32 	%p6, %r192, %r3;
	@%p6 bra 	$L__BB5_6;
$L__BB5_7:
	shl.b32 	%r88, %r3, 3;
	add.s32 	%r204, %r88, %r203;
	setp.ge.s32 	%p7, %r204, %r50;
	@%p7 bra 	$L__BB5_10;
	mov.u32 	%r25, %ntid.x;
	mov.u32 	%r197, %r204;
$L__BB5_9:
	mul.wide.s32 	%rd26, %r197, 2;
	add.s64 	%rd27, %rd3, %rd26;
	ld.global.u16 	%rs41, [%rd27];
	// begin inline asm
	{ cvt.f32.bf16 %f121, %rs41;}

	// end inline asm
	fma.rn.f32 	%f372, %f121, %f121, %f372;
	add.s32 	%r197, %r197, %r25;
	setp.lt.s32 	%p8, %r197, %r50;
	@%p8 bra 	$L__BB5_9;
$L__BB5_10:
	and.b32  	%r28, %r203, 31;
	mov.b32 	%r89, %f372;
	shfl.sync.bfly.b32	%r90|%p9, %r89, 16, 31, -1;
	mov.b32 	%f122, %r90;
	add.f32 	%f123, %f372, %f122;
	mov.b32 	%r91, %f123;
	shfl.sync.bfly.b32	%r92|%p10, %r91, 8, 31, -1;
	mov.b32 	%f124, %r92;
	add.f32 	%f125, %f123, %f124;
	mov.b32 	%r93, %f125;
	shfl.sync.bfly.b32	%r94|%p11, %r93, 4, 31, -1;
	mov.b32 	%f126, %r94;
	add.f32 	%f127, %f125, %f126;
	mov.b32 	%r95, %f127;
	shfl.sync.bfly.b32	%r96|%p12, %r95, 2, 31, -1;
	mov.b32 	%f128, %r96;
	add.f32 	%f129, %f127, %f128;
	mov.b32 	%r97, %f129;
	shfl.sync.bfly.b32	%r98|%p13, %r97, 1, 31, -1;
	mov.b32 	%f130, %r98;
	add.f32 	%f376, %f129, %f130;
	mov.u32 	%r29, %ntid.x;
	setp.lt.u32 	%p14, %r29, 33;
	@%p14 bra 	$L__BB5_19;
	setp.ne.s32 	%p15, %r28, 0;
	@%p15 bra 	$L__BB5_13;
	shr.u32 	%r99, %r203, 3;
	and.b32  	%r100, %r99, 124;
	mov.u32 	%r101, shared;
	add.s32 	%r102, %r101, %r100;
	st.shared.f32 	[%r102], %f376;
$L__BB5_13:
	bar.sync 	0;
	setp.gt.u32 	%p16, %r203, 31;
	@%p16 bra 	$L__BB5_18;
	shr.u32 	%r103, %r29, 5;
	setp.ge.u32 	%p17, %r28, %r103;
	mov.f32 	%f375, 0f00000000;
	@%p17 bra 	$L__BB5_16;
	shl.b32 	%r104, %r28, 2;
	mov.u32 	%r105, shared;
	add.s32 	%r106, %r105, %r104;
	ld.shared.f32 	%f375, [%r106];
$L__BB5_16:
	setp.ne.s32 	%p18, %r28, 0;
	mov.b32 	%r107, %f375;
	shfl.sync.bfly.b32	%r108|%p19, %r107, 16, 31, -1;
	mov.b32 	%f132, %r108;
	add.f32 	%f133, %f375, %f132;
	mov.b32 	%r109, %f133;
	shfl.sync.bfly.b32	%r110|%p20, %r109, 8, 31, -1;
	mov.b32 	%f134, %r110;
	add.f32 	%f135, %f133, %f134;
	mov.b32 	%r111, %f135;
	shfl.sync.bfly.b32	%r112|%p21, %r111, 4, 31, -1;
	mov.b32 	%f136, %r112;
	add.f32 	%f137, %f135, %f136;
	mov.b32 	%r113, %f137;
	shfl.sync.bfly.b32	%r114|%p22, %r113, 2, 31, -1;
	mov.b32 	%f138, %r114;
	add.f32 	%f139, %f137, %f138;
	mov.b32 	%r115, %f139;
	shfl.sync.bfly.b32	%r116|%p23, %r115, 1, 31, -1;
	mov.b32 	%f140, %r116;
	add.f32 	%f14, %f139, %f140;
	@%p18 bra 	$L__BB5_18;
	st.shared.f32 	[shared], %f14;
$L__BB5_18:
	bar.sync 	0;
	ld.shared.f32 	%f376, [shared];
$L__BB5_19:
	setp.ge.s32 	%p24, %r203, %r3;
	cvt.rn.f32.s32 	%f141, %r50;
	div.rn.f32 	%f142, %f376, %f141;
	add.f32 	%f143, %f18, %f142;
	rsqrt.approx.f32 	%f17, %f143;
	@%p24 bra 	$L__BB5_26;
	add.s32 	%r117, %r203, %r29;
	max.u32 	%r118, %r3, %r117;
	setp.lt.u32 	%p25, %r117, %r3;
	selp.u32 	%r119, 1, 0, %p25;
	add.s32 	%r120, %r117, %r119;
	sub.s32 	%r121, %r118, %r120;
	div.u32 	%r122, %r121, %r29;
	add.s32 	%r30, %r122, %r119;
	and.b32  	%r123, %r30, 3;
	setp.eq.s32 	%p26, %r123, 3;
	@%p26 bra 	$L__BB5_23;
	add.s32 	%r124, %r30, 1;
	and.b32  	%r125, %r124, 3;
	mul.wide.u32 	%rd46, %r203, 16;
	mul.wide.u32 	%rd9, %r29, 16;
	neg.s32 	%r198, %r125;
	mad.lo.s32 	%r203, %r29, %r125, %r203;
$L__BB5_22:
	.pragma "nounroll";
	add.s64 	%rd28, %rd3, %rd46;
	ld.global.v4.f32 	{%f168, %f169, %f170, %f171}, [%rd28];
	add.s64 	%rd29, %rd1, %rd46;
	ld.global.nc.v4.f32 	{%f172, %f173, %f174, %f175}, [%rd29];
	mov.b32 	%r126, %f168;
	mov.b32 	{%rs42, %rs45}, %r126;
	// begin inline asm
	{ cvt.f32.bf16 %f144, %rs42;}

	// end inline asm
	mul.f32 	%f176, %f17, %f144;
	mov.b32 	%r127, %f172;
	mov.b32 	{%rs43, %rs46}, %r127;
	// begin inline asm
	{ cvt.f32.bf16 %f145, %rs43;}

	// end inline asm
	mul.f32 	%f146, %f176, %f145;
	// begin inline asm
	{  cvt.rn.bf16.f32 %rs44, %f146;}

	// end inline asm
	// begin inline asm
	{ cvt.f32.bf16 %f147, %rs45;}

	// end inline asm
	mul.f32 	%f177, %f17, %f147;
	// begin inline asm
	{ cvt.f32.bf16 %f148, %rs46;}

	// end inline asm
	mul.f32 	%f149, %f177, %f148;
	// begin inline asm
	{  cvt.rn.bf16.f32 %rs47, %f149;}

	// end inline asm
	mov.b32 	%r128, %f169;
	mov.b32 	{%rs48, %rs51}, %r128;
	// begin inline asm
	{ cvt.f32.bf16 %f150, %rs48;}

	// end inline asm
	mul.f32 	%f178, %f17, %f150;
	mov.b32 	%r129, %f173;
	mov.b32 	{%rs49, %rs52}, %r129;
	// begin inline asm
	{ cvt.f32.bf16 %f151, %rs49;}

	// end inline asm
	mul.f32 	%f152, %f178, %f151;
	// begin inline asm
	{  cvt.rn.bf16.f32 %rs50, %f152;}

	// end inline asm
	// begin inline asm
	{ cvt.f32.bf16 %f153, %rs51;}

	// end inline asm
	mul.f32 	%f179, %f17, %f153;
	// begin inline asm
	{ cvt.f32.bf16 %f154, %rs52;}

	// end inline asm
	mul.f32 	%f155, %f179, %f154;
	// begin inline asm
	{  cvt.rn.bf16.f32 %rs53, %f155;}

	// end inline asm
	mov.b32 	%r130, %f170;
	mov.b32 	{%rs54, %rs57}, %r130;
	// begin inline asm
	{ cvt.f32.bf16 %f156, %rs54;}

	// end inline asm
	mul.f32 	%f180, %f17, %f156;
	mov.b32 	%r131, %f174;
	mov.b32 	{%rs55, %rs58}, %r131;
	// begin inline asm
	{ cvt.f32.bf16 %f157, %rs55;}

	// end inline asm
	mul.f32 	%f158, %f180, %f157;
	// begin inline asm
	{  cvt.rn.bf16.f32 %rs56, %f158;}

	// end inline asm
	// begin inline asm
	{ cvt.f32.bf16 %f159, %rs57;}

	// end inline asm
	mul.f32 	%f181, %f17, %f159;
	// begin inline asm
	{ cvt.f32.bf16 %f160, %rs58;}

	// end inline asm
	mul.f32 	%f161, %f181, %f160;
	// begin inline asm
	{  cvt.rn.bf16.f32 %rs59, %f161;}

	// end inline asm
	mov.b32 	%r132, %f171;
	mov.b32 	{%rs60, %rs63}, %r132;
	// begin inline asm
	{ cvt.f32.bf16 %f162, %rs60;}

	// end inline asm
	mul.f32 	%f182, %f17, %f162;
	mov.b32 	%r133, %f175;
	mov.b32 	{%rs61, %rs64}, %r133;
	// begin inline asm
	{ cvt.f32.bf16 %f163, %rs61;}

	// end inline asm
	mul.f32 	%f164, %f182, %f163;
	// begin inline asm
	{  cvt.rn.bf16.f32 %rs62, %f164;}

	// end inline asm
	// begin inline asm
	{ cvt.f32.bf16 %f165, %rs63;}

	// end inline asm
	mul.f32 	%f183, %f17, %f165;
	// begin inline asm
	{ cvt.f32.bf16 %f166, %rs64;}

	// end inline asm
	mul.f32 	%f167, %f183, %f166;
	// begin inline asm
	{  cvt.rn.bf16.f32 %rs65, %f167;}

	// end inline asm
	mov.b32 	%r134, {%rs62, %rs65};
	mov.b32 	%f184, %r134;
	mov.b32 	%r135, {%rs56, %rs59};
	mov.b32 	%f185, %r135;
	mov.b32 	%r136, {%rs50, %rs53};
	mov.b32 	%f186, %r136;
	mov.b32 	%r137, {%rs44, %rs47};
	mov.b32 	%f187, %r137;
	st.global.v4.f32 	[%rd28], {%f187, %f186, %f185, %f184};
	add.s64 	%rd46, %rd46, %rd9;
	add.s32 	%r198, %r198, 1;
	setp.ne.s32 	%p27, %r198, 0;
	@%p27 bra 	$L__BB5_22;
$L__BB5_23:
	setp.lt.u32 	%p28, %r30, 3;
	@%p28 bra 	$L__BB5_26;
	shl.b32 	%r138, %r29, 1;
	add.s32 	%r202, %r203, %r138;
	shl.b32 	%r37, %r29, 2;
	mad.lo.s32 	%r201, %r29, 3, %r203;
	add.s32 	%r200, %r29, %r203;
$L__BB5_25:
	mul.wide.u32 	%rd30, %r203, 16;
	add.s64 	%rd31, %rd3, %rd30;
	ld.global.v4.f32 	{%f284, %f285, %f286, %f287}, [%rd31];
	add.s64 	%rd32, %rd1, %rd30;
	ld.global.nc.v4.f32 	{%f288, %f289, %f290, %f291}, [%rd32];
	mov.b32 	%r139, %f284;
	mov.b32 	{%rs66, %rs69}, %r139;
	// begin inline asm
	{ cvt.f32.bf16 %f188, %rs66;}

	// end inline asm
	mul.f32 	%f292, %f17, %f188;
	mov.b32 	%r140, %f288;
	mov.b32 	{%rs67, %rs70}, %r140;
	// begin inline asm
	{ cvt.f32.bf16 %f189, %rs67;}

	// end inline asm
	mul.f32 	%f190, %f292, %f189;
	// begin inline asm
	{  cvt.rn.bf16.f32 %rs68, %f190;}

	// end inline asm
	// begin inline asm
	{ cvt.f32.bf16 %f191, %rs69;}

	// end inline asm
	mul.f32 	%f293, %f17, %f191;
	// begin inline asm
	{ cvt.f32.bf16 %f192, %rs70;}

	// end inline asm
	mul.f32 	%f193, %f293, %f192;
	// begin inline asm
	{  cvt.rn.bf16.f32 %rs71, %f193;}

	// end inline asm
	mov.b32 	%r141, %f285;
	mov.b32 	{%rs72, %rs75}, %r141;
	// begin inline asm
	{ cvt.f32.bf16 %f194, %rs72;}

	// end inline asm
	mul.f32 	%f294, %f17, %f194;
	mov.b32 	%r142, %f289;
	mov.b32 	{%rs73, %rs76}, %r142;
	// begin inline asm
	{ cvt.f32.bf16 %f195, %rs73;}

	// end inline asm
	mul.f32 	%f196, %f294, %f195;
	// begin inline asm
	{  cvt.rn.bf16.f32 %rs74, %f196;}

	// end inline asm
	// begin inline asm
	{ cvt.f32.bf16 %f197, %rs75;}

	// end inline asm
	mul.f32 	%f295, %f17, %f197;
	// begin inline asm
	{ cvt.f32.bf16 %f198, %rs76;}

	// end inline asm
	mul.f32 	%f199, %f295, %f198;
	// begin inline asm
	{  cvt.rn.bf16.f32 %rs77, %f199;}

	// end inline asm
	mov.b32 	%r143, %f286;
	mov.b32 	{%rs78, %rs81}, %r143;
	// begin inline asm
	{ cvt.f32.bf16 %f200, %rs78;}

	// end inline asm
	mul.f32 	%f296, %f17, %f200;
	mov.b32 	%r144, %f290;
	mov.b32 	{%rs79, %rs82}, %r144;
	// begin inline asm
	{ cvt.f32.bf16 %f201, %rs79;}

	// end inline asm
	mul.f32 	%f202, %f296, %f201;
	// begin inline asm
	{  cvt.rn.bf16.f32 %rs80, %f202;}

	// end inline asm
	// begin inline asm
	{ cvt.f32.bf16 %f203, %rs81;}

	// end inline asm
	mul.f32 	%f297, %f17, %f203;
	// begin inline asm
	{ cvt.f32.bf16 %f204, %rs82;}

	// end inline asm
	mul.f32 	%f205, %f297, %f204;
	// begin inline asm
	{  cvt.rn.bf16.f32 %rs83, %f205;}

	// end inline asm
	mov.b32 	%r145, %f287;
	mov.b32 	{%rs84, %rs87}, %r145;
	// begin inline asm
	{ cvt.f32.bf16 %f206, %rs84;}

	// end inline asm
	mul.f32 	%f298, %f17, %f206;
	mov.b32 	%r146, %f291;
	mov.b32 	{%rs85, %rs88}, %r146;
	// begin inline asm
	{ cvt.f32.bf16 %f207, %rs85;}

	// end inline asm
	mul.f32 	%f208, %f298, %f207;
	// begin inline asm
	{  cvt.rn.bf16.f32 %rs86, %f208;}

	// end inline asm
	// begin inline asm
	{ cvt.f32.bf16 %f209, %rs87;}

	// end inline asm
	mul.f32 	%f299, %f17, %f209;
	// begin inline asm
	{ cvt.f32.bf16 %f210, %rs88;}

	// end inline asm
	mul.f32 	%f211, %f299, %f210;
	// begin inline asm
	{  cvt.rn.bf16.f32 %rs89, %f211;}

	// end inline asm
	mov.b32 	%r147, {%rs86, %rs89};
	mov.b32 	%f300, %r147;
	mov.b32 	%r148, {%rs80, %rs83};
	mov.b32 	%f301, %r148;
	mov.b32 	%r149, {%rs74, %rs77};
	mov.b32 	%f302, %r149;
	mov.b32 	%r150, {%rs68, %rs71};
	mov.b32 	%f303, %r150;
	st.global.v4.f32 	[%rd31], {%f303, %f302, %f301, %f300};
	add.s32 	%r151, %r203, %r29;
	mul.wide.u32 	%rd33, %r200, 16;
	add.s64 	%rd34, %rd3, %rd33;
	ld.global.v4.f32 	{%f304, %f305, %f306, %f307}, [%rd34];
	add.s64 	%rd35, %rd1, %rd33;
	ld.global.nc.v4.f32 	{%f308, %f309, %f310, %f311}, [%rd35];
	mov.b32 	%r152, %f304;
	mov.b32 	{%rs90, %rs93}, %r152;
	// begin inline asm
	{ cvt.f32.bf16 %f212, %rs90;}

	// end inline asm
	mul.f32 	%f312, %f17, %f212;
	mov.b32 	%r153, %f308;
	mov.b32 	{%rs91, %rs94}, %r153;
	// begin inline asm
	{ cvt.f32.bf16 %f213, %rs91;}

	// end inline asm
	mul.f32 	%f214, %f312, %f213;
	// begin inline asm
	{  cvt.rn.bf16.f32 %rs92, %f214;}

	// end inline asm
	// begin inline asm
	{ cvt.f32.bf16 %f215, %rs93;}

	// end inline asm
	mul.f32 	%f313, %f17, %f215;
	// begin inline asm
	{ cvt.f32.bf16 %f216, %rs94;}

	// end inline asm
	mul.f32 	%f217, %f313, %f216;
	// begin inline asm
	{  cvt.rn.bf16.f32 %rs95, %f217;}

	// end inline asm
	mov.b32 	%r154, %f305;
	mov.b32 	{%rs96, %rs99}, %r154;
	// begin inline asm
	{ cvt.f32.bf16 %f218, %rs96;}

	// end inline asm
	mul.f32 	%f314, %f17, %f218;
	mov.b32 	%r155, %f309;
	mov.b32 	{%rs97, %rs100}, %r155;
	// begin inline asm
	{ cvt.f32.bf16 %f219, %rs97;}

	// end inline asm
	mul.f32 	%f220, %f314, %f219;
	// begin inline asm
	{  cvt.rn.bf16.f32 %rs98, %f220;}

	// end inline asm
	// begin inline asm
	{ cvt.f32.bf16 %f221, %rs99;}

	// end inline asm
	mul.f32 	%f315, %f17, %f221;
	// begin inline asm
	{ cvt.f32.bf16 %f222, %rs100;}

	// end inline asm
	mul.f32 	%f223, %f315, %f222;
	// begin inline asm
	{  cvt.rn.bf16.f32 %rs101, %f223;}

	// end inline asm
	mov.b32 	%r156, %f306;
	mov.b32 	{%rs102, %rs105}, %r156;
	// begin inline asm
	{ cvt.f32.bf16 %f224, %rs102;}

	// end inline asm
	mul.f32 	%f316, %f17, %f224;
	mov.b32 	%r157, %f310;
	mov.b32 	{%rs103, %rs106}, %r157;
	// begin inline asm
	{ cvt.f32.bf16 %f225, %rs103;}

	// end inline asm
	mul.f32 	%f226, %f316, %f225;
	// begin inline asm
	{  cvt.rn.bf16.f32 %rs104, %f226;}

	// end inline asm
	// begin inline asm
	{ cvt.f32.bf16 %f227, %rs105;}

	// end inline asm
	mul.f32 	%f317, %f17, %f227;
	// begin inline asm
	{ cvt.f32.bf16 %f228, %rs106;}

	// end inline asm
	mul.f32 	%f229, %f317, %f228;
	// begin inline asm
	{  cvt.rn.bf16.f32 %rs107, %f229;}

	// end inline asm
	mov.b32 	%r158, %f307;
	mov.b32 	{%rs108, %rs111}, %r158;
	// begin inline asm
	{ cvt.f32.bf16 %f230, %rs108;}

	// end inline asm
	mul.f32 	%f318, %f17, %f230;
	mov.b32 	%r159, %f311;
	mov.b32 	{%rs109, %rs112}, %r159;
	// begin inline asm
	{ cvt.f32.bf16 %f231, %rs109;}

	// end inline asm
	mul.f32 	%f232, %f318, %f231;
	// begin inline asm
	{  cvt.rn.bf16.f32 %rs110, %f232;}

	// end inline asm
	// begin inline asm
	{ cvt.f32.bf16 %f233, %rs111;}

	// end inline asm
	mul.f32 	%f319, %f17, %f233;
	// begin inline asm
	{ cvt.f32.bf16 %f234, %rs112;}

	// end inline asm
	mul.f32 	%f235, %f319, %f234;
	// begin inline asm
	{  cvt.rn.bf16.f32 %rs113, %f235;}

	// end inline asm
	mov.b32 	%r160, {%rs110, %rs113};
	mov.b32 	%f320, %r160;
	mov.b32 	%r161, {%rs104, %rs107};
	mov.b32 	%f321, %r161;
	mov.b32 	%r162, {%rs98, %rs101};
	mov.b32 	%f322, %r162;
	mov.b32 	%r163, {%rs92, %rs95};
	mov.b32 	%f323, %r163;
	st.global.v4.f32 	[%rd34], {%f323, %f322, %f321, %f320};
	add.s32 	%r164, %r151, %r29;
	mul.wide.u32 	%rd36, %r202, 16;
	add.s64 	%rd37, %rd3, %rd36;
	ld.global.v4.f32 	{%f324, %f325, %f326, %f327}, [%rd37];
	add.s64 	%rd38, %rd1, %rd36;
	ld.global.nc.v4.f32 	{%f328, %f329, %f330, %f331}, [%rd38];
	mov.b32 	%r165, %f324;
	mov.b32 	{%rs114, %rs117}, %r165;
	// begin inline asm
	{ cvt.f32.bf16 %f236, %rs114;}

	// end inline asm
	mul.f32 	%f332, %f17, %f236;
	mov.b32 	%r166, %f328;
	mov.b32 	{%rs115, %rs118}, %r166;
	// begin inline asm
	{ cvt.f32.bf16 %f237, %rs115;}

	// end inline asm
	mul.f32 	%f238, %f332, %f237;
	// begin inline asm
	{  cvt.rn.bf16.f32 %rs116, %f238;}

	// end inline asm
	// begin inline asm
	{ cvt.f32.bf16 %f239, %rs117;}

	// end inline asm
	mul.f32 	%f333, %f17, %f239;
	// begin inline asm
	{ cvt.f32.bf16 %f240, %rs118;}

	// end inline asm
	mul.f32 	%f241, %f333, %f240;
	// begin inline asm
	{  cvt.rn.bf16.f32 %rs119, %f241;}

	// end inline asm
	mov.b32 	%r167, %f325;
	mov.b32 	{%rs120, %rs123}, %r167;
	// begin inline asm
	{ cvt.f32.bf16 %f242, %rs120;}

	// end inline asm
	mul.f32 	%f334, %f17, %f242;
	mov.b32 	%r168, %f329;
	mov.b32 	{%rs121, %rs124}, %r168;
	// begin inline asm
	{ cvt.f32.bf16 %f243, %rs121;}

	// end inline asm
	mul.f32 	%f244, %f334, %f243;
	// begin inline asm
	{  cvt.rn.bf16.f32 %rs122, %f244;}

	// end inline asm
	// begin inline asm
	{ cvt.f32.bf16 %f245, %rs123;}

	// end inline asm
	mul.f32 	%f335, %f17, %f245;
	// begin inline asm
	{ cvt.f32.bf16 %f246, %rs124;}

	// end inline asm
	mul.f32 	%f247, %f335, %f246;
	// begin inline asm
	{  cvt.rn.bf16.f32 %rs125, %f247;}

	// end inline asm
	mov.b32 	%r169, %f326;
	mov.b32 	{%rs126, %rs129}, %r169;
	// begin inline asm
	{ cvt.f32.bf16 %f248, %rs126;}

	// end inline asm
	mul.f32 	%f336, %f17, %f248;
	mov.b32 	%r170, %f330;
	mov.b32 	{%rs127, %rs130}, %r170;
	// begin inline asm
	{ cvt.f32.bf16 %f249, %rs127;}

	// end inline asm
	mul.f32 	%f250, %f336, %f249;
	// begin inline asm
	{  cvt.rn.bf16.f32 %rs128, %f250;}

	// end inline asm
	// begin inline asm
	{ cvt.f32.bf16 %f251, %rs129;}

	// end inline asm
	mul.f32 	%f337, %f17, %f251;
	// begin inline asm
	{ cvt.f32.bf16 %f252, %rs130;}

	// end inline asm
	mul.f32 	%f253, %f337, %f252;
	// begin inline asm
	{  cvt.rn.bf16.f32 %rs131, %f253;}

	// end inline asm
	mov.b32 	%r171, %f327;
	mov.b32 	{%rs132, %rs135}, %r171;
	// begin inline asm
	{ cvt.f32.bf16 %f254, %rs132;}

	// end inline asm
	mul.f32 	%f338, %f17, %f254;
	mov.b32 	%r172, %f331;
	mov.b32 	{%rs133, %rs136}, %r172;
	// begin inline asm
	{ cvt.f32.bf16 %f255, %rs133;}

	// end inline asm
	mul.f32 	%f256, %f338, %f255;
	// begin inline asm
	{  cvt.rn.bf16.f32 %rs134, %f256;}

	// end inline asm
	// begin inline asm
	{ cvt.f32.bf16 %f257, %rs135;}

	// end inline asm
	mul.f32 	%f339, %f17, %f257;
	// begin inline asm
	{ cvt.f32.bf16 %f258, %rs136;}

	// end inline asm
	mul.f32 	%f259, %f339, %f258;
	// begin inline asm
	{  cvt.rn.bf16.f32 %rs137, %f259;}

	// end inline asm
	mov.b32 	%r173, {%rs134, %rs137};
	mov.b32 	%f340, %r173;
	mov.b32 	%r174, {%rs128, %rs131};
	mov.b32 	%f341, %r174;
	mov.b32 	%r175, {%rs122, %rs125};
	mov.b32 	%f342, %r175;
	mov.b32 	%r176, {%rs116, %rs119};
	mov.b32 	%f343, %r176;
	st.global.v4.f32 	[%rd37], {%f343, %f342, %f341, %f340};
	add.s32 	%r177, %r164, %r29;
	mul.wide.u32 	%rd39, %r201, 16;
	add.s64 	%rd40, %rd3, %rd39;
	ld.global.v4.f32 	{%f344, %f345, %f346, %f347}, [%rd40];
	add.s64 	%rd41, %rd1, %rd39;
	ld.global.nc.v4.f32 	{%f348, %f349, %f350, %f351}, [%rd41];
	mov.b32 	%r178, %f344;
	mov.b32 	{%rs138, %rs141}, %r178;
	// begin inline asm
	{ cvt.f32.bf16 %f260, %rs138;}

	// end inline asm
	mul.f32 	%f352, %f17, %f260;
	mov.b32 	%r179, %f348;
	mov.b32 	{%rs139, %rs142}, %r179;
	// begin inline asm
	{ cvt.f32.bf16 %f261, %rs139;}

	// end inline asm
	mul.f32 	%f262, %f352, %f261;
	// begin inline asm
	{  cvt.rn.bf16.f32 %rs140, %f262;}

	// end inline asm
	// begin inline asm
	{ cvt.f32.bf16 %f263, %rs141;}

	// end inline asm
	mul.f32 	%f353, %f17, %f263;
	// begin inline asm
	{ cvt.f32.bf16 %f264, %rs142;}

	// end inline asm
	mul.f32 	%f265, %f353, %f264;
	// begin inline asm
	{  cvt.rn.bf16.f32 %rs143, %f265;}

	// end inline asm
	mov.b32 	%r180, %f345;
	mov.b32 	{%rs144, %rs147}, %r180;
	// begin inline asm
	{ cvt.f32.bf16 %f266, %rs144;}

	// end inline asm
	mul.f32 	%f354, %f17, %f266;
	mov.b32 	%r181, %f349;
	mov.b32 	{%rs145, %rs148}, %r181;
	// begin inline asm
	{ cvt.f32.bf16 %f267, %rs145;}

	// end inline asm
	mul.f32 	%f268, %f354, %f267;
	// begin inline asm
	{  cvt.rn.bf16.f32 %rs146, %f268;}

	// end inline asm
	// begin inline asm
	{ cvt.f32.bf16 %f269, %rs147;}

	// end inline asm
	mul.f32 	%f355, %f17, %f269;
	// begin inline asm
	{ cvt.f32.bf16 %f270, %rs148;}

	// end inline asm
	mul.f32 	%f271, %f355, %f270;
	// begin inline asm
	{  cvt.rn.bf16.f32 %rs149, %f271;}

	// end inline asm
	mov.b32 	%r182, %f346;
	mov.b32 	{%rs150, %rs153}, %r182;
	// begin inline asm
	{ cvt.f32.bf16 %f272, %rs150;}

	// end inline asm
	mul.f32 	%f356, %f17, %f272;
	mov.b32 	%r183, %f350;
	mov.b32 	{%rs151, %rs154}, %r183;
	// begin inline asm
	{ cvt.f32.bf16 %f273, %rs151;}

	// end inline asm
	mul.f32 	%f274, %f356, %f273;
	// begin inline asm
	{  cvt.rn.bf16.f32 %rs152, %f274;}

	// end inline asm
	// begin inline asm
	{ cvt.f32.bf16 %f275, %rs153;}

	// end inline asm
	mul.f32 	%f357, %f17, %f275;
	// begin inline asm
	{ cvt.f32.bf16 %f276, %rs154;}

	// end inline asm
	mul.f32 	%f277, %f357, %f276;
	// begin inline asm
	{  cvt.rn.bf16.f32 %rs155, %f277;}

	// end inline asm
	mov.b32 	%r184, %f347;
	mov.b32 	{%rs156, %rs159}, %r184;
	// begin inline asm
	{ cvt.f32.bf16 %f278, %rs156;}

	// end inline asm
	mul.f32 	%f358, %f17, %f278;
	mov.b32 	%r185, %f351;
	mov.b32 	{%rs157, %rs160}, %r185;
	// begin inline asm
	{ cvt.f32.bf16 %f279, %rs157;}

	// end inline asm
	mul.f32 	%f280, %f358, %f279;
	// begin inline asm
	{  cvt.rn.bf16.f32 %rs158, %f280;}

	// end inline asm
	// begin inline asm
	{ cvt.f32.bf16 %f281, %rs159;}

	// end inline asm
	mul.f32 	%f359, %f17, %f281;
	// begin inline asm
	{ cvt.f32.bf16 %f282, %rs160;}

	// end inline asm
	mul.f32 	%f283, %f359, %f282;
	// begin inline asm
	{  cvt.rn.bf16.f32 %rs161, %f283;}

	// end inline asm
	mov.b32 	%r186, {%rs158, %rs161};
	mov.b32 	%f360, %r186;
	mov.b32 	%r187, {%rs152, %rs155};
	mov.b32 	%f361, %r187;
	mov.b32 	%r188, {%rs146, %rs149};
	mov.b32 	%f362, %r188;
	mov.b32 	%r189, {%rs140, %rs143};
	mov.b32 	%f363, %r189;
	st.global.v4.f32 	[%rd40], {%f363, %f362, %f361, %f360};
	add.s32 	%r203, %r177, %r29;
	add.s32 	%r202, %r202, %r37;
	add.s32 	%r201, %r201, %r37;
	add.s32 	%r200, %r200, %r37;
	setp.lt.s32 	%p29, %r203, %r3;
	@%p29 bra 	$L__BB5_25;
$L__BB5_26:
	setp.ge.s32 	%p30, %r204, %r50;
	@%p30 bra 	$L__BB5_28;
$L__BB5_27:
	mul.wide.s32 	%rd42, %r204, 2;
	add.s64 	%rd43, %rd3, %rd42;
	ld.global.u16 	%rs162, [%rd43];
	// begin inline asm
	{ cvt.f32.bf16 %f364, %rs162;}

	// end inline asm
	mul.f32 	%f367, %f17, %f364;
	add.s64 	%rd44, %rd1, %rd42;
	ld.global.nc.u16 	%rs163, [%rd44];
	// begin inline asm
	{ cvt.f32.bf16 %f365, %rs163;}

	// end inline asm
	mul.f32 	%f366, %f367, %f365;
	// begin inline asm
	{  cvt.rn.bf16.f32 %rs164, %f366;}

	// end inline asm
	st.global.u16 	[%rd43], %rs164;
	add.s32 	%r204, %r204, %r29;
	setp.lt.s32 	%p31, %r204, %r50;
	@%p31 bra 	$L__BB5_27;
$L__BB5_28:
	ret;

}


// ===== COMPILED SASS (sm_100) =====

	.target	sm_100

	.elftype	@"ET_EXEC"


//--------------------- .note.nv.tkinfo           --------------------------
	.section	.note.nv.tkinfo,"",@"SHT_NOTE"
	.sectionflags	@"SHF_NOTE_NV_TKINFO"
	.tkinfo
        /*0018*/ 	.word	0x00000002
        /*0030*/ 	.string	""
        /*0030*/ 	.string	"ptxas"
        /*0030*/ 	.string	"Cuda compilation tools, release 13.0, V13.0.88"
        /*0030*/ 	.string	"Build cuda_13.0.r13.0/compiler.36424714_0"
        /*0030*/ 	.string	"-arch sm_100 -m 64 "



//--------------------- .note.nv.cuinfo           --------------------------
	.section	.note.nv.cuinfo,"",@"SHT_NOTE"
	.sectionflags	@"SHF_NOTE_NV_CUINFO"
        /*0018*/ 	.short	0x0002
        /*001a*/ 	.short	0x0064
        /*001c*/ 	.short	0x0082
	.zero		2


//--------------------- .nv.info                  --------------------------
	.section	.nv.info,"",@"SHT_CUDA_INFO"
	.align	4


	//----- nvinfo : EIATTR_REGCOUNT
	.align		4
        /*0000*/ 	.byte	0x04, 0x2f
        /*0002*/ 	.short	(.L_1 - .L_0)
	.align		4
.L_0:
        /*0004*/ 	.word	index@(rmsnorm_f32)
        /*0008*/ 	.word	0x00000025


	//----- nvinfo : EIATTR_FRAME_SIZE
	.align		4
.L_1:
        /*000c*/ 	.byte	0x04, 0x11
        /*000e*/ 	.short	(.L_3 - .L_2)
	.align		4
.L_2:
        /*0010*/ 	.word	index@($__internal_5_$__cuda_sm3x_div_rn_noftz_f32_slowpath)
        /*0014*/ 	.word	0x00000000


	//----- nvinfo : EIATTR_FRAME_SIZE
	.align		4
.L_3:
        /*0018*/ 	.byte	0x04, 0x11
        /*001a*/ 	.short	(.L_5 - .L_4)
	.align		4
.L_4:
        /*001c*/ 	.word	index@(rmsnorm_f32)
        /*0020*/ 	.word	0x00000000


	//----- nvinfo : EIATTR_REGCOUNT
	.align		4
.L_5:
        /*0024*/ 	.byte	0x04, 0x2f
        /*0026*/ 	.short	(.L_7 - .L_6)
	.align		4
.L_6:
        /*0028*/ 	.word	index@(rmsnorm_inplace_f32)
        /*002c*/ 	.word	0x00000020


	//----- nvinfo : EIATTR_FRAME_SIZE
	.align		4
.L_7:
        /*0030*/ 	.byte	0x04, 0x11
        /*0032*/ 	.short	(.L_9 - .L_8)
	.align		4
.L_8:
        /*0034*/ 	.word	index@($__internal_4_$__cuda_sm3x_div_rn_noftz_f32_slowpath)
        /*0038*/ 	.word	0x00000000


	//----- nvinfo : EIATTR_FRAME_SIZE
	.align		4
.L_9:
        /*003c*/ 	.byte	0x04, 0x11
        /*003e*/ 	.short	(.L_11 - .L_10)
	.align		4
.L_10:
        /*0040*/ 	.word	index@(rmsnorm_inplace_f32)
        /*0044*/ 	.word	0x00000000


	//----- nvinfo : EIATTR_REGCOUNT
	.align		4
.L_11:
        /*0048*/ 	.byte	0x04, 0x2f
        /*004a*/ 	.short	(.L_13 - .L_12)
	.align		4
.L_12:
        /*004c*/ 	.word	index@(rmsnorm_f16)
        /*0050*/ 	.word	0x00000022


	//----- nvinfo : EIATTR_FRAME_SIZE
	.align		4
.L_13:
        /*0054*/ 	.byte	0x04, 0x11
        /*0056*/ 	.short	(.L_15 - .L_14)
	.align		4
.L_14:
        /*0058*/ 	.word	index@($__internal_3_$__cuda_sm3x_div_rn_noftz_f32_slowpath)
        /*005c*/ 	.word	0x00000000


	//----- nvinfo : EIATTR_FRAME_SIZE
	.align		4
.L_15:
        /*0060*/ 	.byte	0x04, 0x11
        /*0062*/ 	.short	(.L_17 - .L_16)
	.align		4
.L_16:
        /*0064*/ 	.word	index@(rmsnorm_f16)
        /*0068*/ 	.word	0x00000000


	//----- nvinfo : EIATTR_REGCOUNT
	.align		4
.L_17:
        /*006c*/ 	.byte	0x04, 0x2f
        /*006e*/ 	.short	(.L_19 - .L_18)
	.align		4
.L_18:
        /*0070*/ 	.word	index@(rmsnorm_inplace_f16)
        /*0074*/ 	.word	0x0000001f


	//----- nvinfo : EIATTR_FRAME_SIZE
	.align		4
.L_19:
        /*0078*/ 	.byte	0x04, 0x11
        /*007a*/ 	.short	(.L_21 - .L_20)
	.align		4
.L_20:
        /*007c*/ 	.word	index@($__internal_2_$__cuda_sm3x_div_rn_noftz_f32_slowpath)
        /*0080*/ 	.word	0x00000000


	//----- nvinfo : EIATTR_FRAME_SIZE
	.align		4
.L_21:
        /*0084*/ 	.byte	0x04, 0x11
        /*0086*/ 	.short	(.L_23 - .L_22)
	.align		4
.L_22:
        /*0088*/ 	.word	index@(rmsnorm_inplace_f16)
        /*008c*/ 	.word	0x00000000


	//----- nvinfo : EIATTR_REGCOUNT
	.align		4
.L_23:
        /*0090*/ 	.byte	0x04, 0x2f
        /*0092*/ 	.short	(.L_25 - .L_24)
	.align		4
.L_24:
        /*0094*/ 	.word	index@(rmsnorm_bf16)
        /*0098*/ 	.word	0x00000025


	//----- nvinfo : EIATTR_FRAME_SIZE
	.align		4
.L_25:
        /*009c*/ 	.byte	0x04, 0x11
        /*009e*/ 	.short	(.L_27 - .L_26)
	.align		4
.L_26:
        /*00a0*/ 	.word	index@($__internal_1_$__cuda_sm3x_div_rn_noftz_f32_slowpath)
        /*00a4*/ 	.word	0x00000000


	//----- nvinfo : EIATTR_FRAME_SIZE
	.align		4
.L_27:
        /*00a8*/ 	.byte	0x04, 0x11
        /*00aa*/ 	.short	(.L_29 - .L_28)
	.align		4
.L_28:
        /*00ac*/ 	.word	index@(rmsnorm_bf16)
        /*00b0*/ 	.word	0x00000000


	//----- nvinfo : EIATTR_REGCOUNT
	.align		4
.L_29:
        /*00b4*/ 	.byte	0x04, 0x2f
        /*00b6*/ 	.short	(.L_31 - .L_30)
	.align		4
.L_30:
        /*00b8*/ 	.word	index@(rmsnorm_inplace_bf16)
        /*00bc*/ 	.word	0x0000001f


	//----- nvinfo : EIATTR_FRAME_SIZE
	.align		4
.L_31:
        /*00c0*/ 	.byte	0x04, 0x11
        /*00c2*/ 	.short	(.L_33 - .L_32)
	.align		4
.L_32:
        /*00c4*/ 	.word	index@($__internal_0_$__cuda_sm3x_div_rn_noftz_f32_slowpath)
        /*00c8*/ 	.word	0x00000000


	//----- nvinfo : EIATTR_FRAME_SIZE
	.align		4
.L_33:
        /*00cc*/ 	.byte	0x04, 0x11
        /*00ce*/ 	.short	(.L_35 - .L_34)
	.align		4
.L_34:
        /*00d0*/ 	.word	index@(rmsnorm_inplace_bf16)
        /*00d4*/ 	.word	0x00000000


	//----- nvinfo : EIATTR_MIN_STACK_SIZE
	.align		4
.L_35:
        /*00d8*/ 	.byte	0x04, 0x12
        /*00da*/ 	.short	(.L_37 - .L_36)
	.align		4
.L_36:
        /*00dc*/ 	.word	index@(rmsnorm_inplace_bf16)
        /*00e0*/ 	.word	0x00000000


	//----- nvinfo : EIATTR_MIN_STACK_SIZE
	.align		4
.L_37:
        /*00e4*/ 	.byte	0x04, 0x12
        /*00e6*/ 	.short	(.L_39 - .L_38)
	.align		4
.L_38:
        /*00e8*/ 	.word	index@(rmsnorm_bf16)
        /*00ec*/ 	.word	0x00000000


	//----- nvinfo : EIATTR_MIN_STACK_SIZE
	.align		4
.L_39:
        /*00f0*/ 	.byte	0x04, 0x12
        /*00f2*/ 	.short	(.L_41 - .L_40)
	.align		4
.L_40:
        /*00f4*/ 	.word	index@(rmsnorm_inplace_f16)
        /*00f8*/ 	.word	0x00000000


	//----- nvinfo : EIATTR_MIN_STACK_SIZE
	.align		4
.L_41:
        /*00fc*/ 	.byte	0x04, 0x12
        /*00fe*/ 	.short	(.L_43 - .L_42)
	.align		4
.L_42:
        /*0100*/ 	.word	index@(rmsnorm_f16)
        /*0104*/ 	.word	0x00000000


	//----- nvinfo : EIATTR_MIN_STACK_SIZE
	.align		4
.L_43:
        /*0108*/ 	.byte	0x04, 0x12
        /*010a*/ 	.short	(.L_45 - .L_44)
	.align		4
.L_44:
        /*010c*/ 	.word	index@(rmsnorm_inplace_f32)
        /*0110*/ 	.word	0x00000000


	//----- nvinfo : EIATTR_MIN_STACK_SIZE
	.align		4
.L_45:
        /*0114*/ 	.byte	0x04, 0x12
        /*0116*/ 	.short	(.L_47 - .L_46)
	.align		4
.L_46:
        /*0118*/ 	.word	index@(rmsnorm_f32)
        /*011c*/ 	.word	0x00000000
.L_47:


//--------------------- .nv.compat                --------------------------
	.section	.nv.compat,"",@"SHT_CUDA_COMPAT_INFO"
	.align	4
        /*0000*/ 	.byte	0x02, 0x09, 0x00, 0x00, 0x02, 0x02, 0x01, 0x00, 0x02, 0x05, 0x05, 0x00, 0x03, 0x07, 0x01, 0x01
        /*0010*/ 	.byte	0x02, 0x03, 0x00, 0x00, 0x02, 0x06, 0x01, 0x00, 0x04, 0x0b, 0x08, 0x00, 0x01, 0x00, 0x00, 0x00
        /*0020*/ 	.byte	0x00, 0x00, 0x00, 0x00


//--------------------- .nv.info.rmsnorm_inplace_bf16 --------------------------
	.section	.nv.info.rmsnorm_inplace_bf16,"",@"SHT_CUDA_INFO"
	.sectionflags	@""
	.align	4


	//----- nvinfo : EIATTR_CUDA_API_VERSION
	.align		4
        /*0000*/ 	.byte	0x04, 0x37
        /*0002*/ 	.short	(.L_49 - .L_48)
.L_48:
        /*0004*/ 	.word	0x00000082


	//----- nvinfo : EIATTR_KPARAM_INFO
	.align		4
.L_49:
        /*0008*/ 	.byte	0x04, 0x17
        /*000a*/ 	.short	(.L_51 - .L_50)
.L_50:
        /*000c*/ 	.word	0x00000000
        /*0010*/ 	.short	0x0003
        /*0012*/ 	.short	0x0014
        /*0014*/ 	.byte	0x00, 0xf0, 0x11, 0x00


	//----- nvinfo : EIATTR_KPARAM_INFO
	.align		4
.L_51:
        /*0018*/ 	.byte	0x04, 0x17
        /*001a*/ 	.short	(.L_53 - .L_52)
.L_52:
        /*001c*/ 	.word	0x00000000
        /*0020*/ 	.short	0x0002
        /*0022*/ 	.short	0x0010
        /*0024*/ 	.byte	0x00, 0xf0, 0x11, 0x00


	//----- nvinfo : EIATTR_KPARAM_INFO
	.align		4
.L_53:
        /*0028*/ 	.byte	0x04, 0x17
        /*002a*/ 	.short	(.L_55 - .L_54)
.L_54:
        /*002c*/ 	.word	0x00000000
        /*0030*/ 	.short	0x0001
        /*0032*/ 	.short	0x0008
        /*0034*/ 	.byte	0x00, 0xf5, 0x21, 0x00


	//----- nvinfo : EIATTR_KPARAM_INFO
	.align		4
.L_55:
        /*0038*/ 	.byte	0x04, 0x17
        /*003a*/ 	.short	(.L_57 - .L_56)
.L_56:
        /*003c*/ 	.word	0x00000000
        /*0040*/ 	.short	0x0000
        /*0042*/ 	.short	0x0000
        /*0044*/ 	.byte	0x00, 0xf5, 0x21, 0x00


	//----- nvinfo : EIATTR_SPARSE_MMA_MASK
	.align		4
.L_57:
        /*0048*/ 	.byte	0x03, 0x50
        /*004a*/ 	.short	0x0000


	//----- nvinfo : EIATTR_MAXREG_COUNT
	.align		4
        /*004c*/ 	.byte	0x03, 0x1b
        /*004e*/ 	.short	0x00ff


	//----- nvinfo : EIATTR_NUM_BARRIERS
	.align		4
        /*0050*/ 	.byte	0x02, 0x4c
        /*0052*/ 	.byte	0x01
	.zero		1


	//----- nvinfo : EIATTR_MERCURY_ISA_VERSION
	.align		4
        /*0054*/ 	.byte	0x03, 0x5f
        /*0056*/ 	.short	0x0101


	//----- nvinfo : EIATTR_COOP_GROUP_MASK_REGIDS
	.align		4
        /*0058*/ 	.byte	0x04, 0x29
        /*005a*/ 	.short	(.L_59 - .L_58)


	//   ....[0]....
.L_58:
        /*005c*/ 	.word	0xffffffff


	//   ....[1]....
        /*0060*/ 	.word	0xffffffff


	//   ....[2]....
        /*0064*/ 	.word	0xffffffff


	//   ....[3]....
        /*0068*/ 	.word	0xffffffff


	//   ....[4]....
        /*006c*/ 	.word	0xffffffff


	//   ....[5]....
        /*0070*/ 	.word	0xffffffff


	//   ....[6]....
        /*0074*/ 	.word	0xffffffff


	//   ....[7]....
        /*0078*/ 	.word	0xffffffff


	//   ....[8]....
        /*007c*/ 	.word	0xffffffff


	//   ....[9]....
        /*0080*/ 	.word	0xffffffff


	//   ....[10]....
        /*0084*/ 	.word	0x0500000c


	//   ....[11]....
        /*0088*/ 	.word	0x0500000c


	//   ....[12]....
        /*008c*/ 	.word	0x0500000c


	//   ....[13]....
        /*0090*/ 	.word	0x0500000c


	//   ....[14]....
        /*0094*/ 	.word	0x0500000c


	//----- nvinfo : EIATTR_COOP_GROUP_INSTR_OFFSETS
	.align		4
.L_59:
        /*0098*/ 	.byte	0x04, 0x28
        /*009a*/ 	.short	(.L_61 - .L_60)


	//   ....[0]....
.L_60:
        /*009c*/ 	.word	0x00000c60


	//   ....[1]....
        /*00a0*/ 	.word	0x00000c80


	//   ....[2]....
        /*00a4*/ 	.word	0x00000cb0


	//   ....[3]....
        /*00a8*/ 	.word	0x00000ce0


	//   ....[4]....
        /*00ac*/ 	.word	0x00000d00


	//   ....[5]....
        /*00b0*/ 	.word	0x00000e90


	//   ....[6]....
        /*00b4*/ 	.word	0x00000eb0


	//   ....[7]....
        /*00b8*/ 	.word	0x00000ed0


	//   ....[8]....
        /*00bc*/ 	.word	0x00000ef0


	//   ....[9]....
        /*00c0*/ 	.word	0x00000f10


	//   ....[10]....
        /*00c4*/ 	.word	0x00002550


	//   ....[11]....
        /*00c8*/ 	.word	0x000025c0


	//   ....[12]....
        /*00cc*/ 	.word	0x00002630


	//   ....[13]....
        /*00d0*/ 	.word	0x000026a0


	//   ....[14]....
        /*00d4*/ 	.word	0x00002710


	//----- nvinfo : EIATTR_VRC_CTA_INIT_COUNT
	.align		4
.L_61:
        /*00d8*/ 	.byte	0x02, 0x4a
	.zero		1
	.zero		1


	//----- nvinfo : EIATTR_EXIT_INSTR_OFFSETS
	.align		4
        /*00dc*/ 	.byte	0x04, 0x1c
        /*00de*/ 	.short	(.L_63 - .L_62)


	//   ....[0]....
.L_62:
        /*00e0*/ 	.word	0x00002420


	//   ....[1]....
        /*00e4*/ 	.word	0x00002500


	//----- nvinfo : EIATTR_CRS_STACK_SIZE
	.align		4
.L_63:
        /*00e8*/ 	.byte	0x04, 0x1e
        /*00ea*/ 	.short	(.L_65 - .L_64)
.L_64:
        /*00ec*/ 	.word	0x00000000


	//----- nvinfo : EIATTR_CBANK_PARAM_SIZE
	.align		4
.L_65:
        /*00f0*/ 	.byte	0x03, 0x19
        /*00f2*/ 	.short	0x0018


	//----- nvinfo : EIATTR_PARAM_CBANK
	.align		4
        /*00f4*/ 	.byte	0x04, 0x0a
        /*00f6*/ 	.short	(.L_67 - .L_66)
	.align		4
.L_66:
        /*00f8*/ 	.word	index@(.nv.constant0.rmsnorm_inplace_bf16)
        /*00fc*/ 	.short	0x0380
        /*00fe*/ 	.short	0x0018


	//----- nvinfo : EIATTR_SW_WAR
	.align		4
.L_67:
        /*0100*/ 	.byte	0x04, 0x36
        /*0102*/ 	.short	(.L_69 - .L_68)
.L_68:
        /*0104*/ 	.word	0x00000008
.L_69:


//--------------------- .nv.info.rmsnorm_bf16     --------------------------
	.section	.nv.info.rmsnorm_bf16,"",@"SHT_CUDA_INFO"
	.sectionflags	@""
	.align	4


	//----- nvinfo : EIATTR_CUDA_API_VERSION
	.align		4
        /*0000*/ 	.byte	0x04, 0x37
        /*0002*/ 	.short	(.L_71 - .L_70)
.L_70:
        /*0004*/ 	.word	0x00000082


	//----- nvinfo : EIATTR_KPARAM_INFO
	.align		4
.L_71:
        /*0008*/ 	.byte	0x04, 0x17
        /*000a*/ 	.short	(.L_73 - .L_72)
.L_72:
        /*000c*/ 	.word	0x00000000
        /*0010*/ 	.short	0x0004
        /*0012*/ 	.short	0x001c
        /*0014*/ 	.byte	0x00, 0xf0, 0x11, 0x00


	//----- nvinfo : EIATTR_KPARAM_INFO
	.align		4
.L_73:
        /*0018*/ 	.byte	0x04, 0x17
        /*001a*/ 	.short	(.L_75 - .L_74)
.L_74:
        /*001c*/ 	.word	0x00000000
        /*0020*/ 	.short	0x0003
        /*0022*/ 	.short	0x0018
        /*0024*/ 	.byte	0x00, 0xf0, 0x11, 0x00


	//----- nvinfo : EIATTR_KPARAM_INFO
	.align		4
.L_75:
        /*0028*/ 	.byte	0x04, 0x17
        /*002a*/ 	.short	(.L_77 - .L_76)
.L_76:
        /*002c*/ 	.word	0x00000000
        /*0030*/ 	.short	0x0002
        /*0032*/ 	.short	0x0010
        /*0034*/ 	.byte	0x00, 0xf5, 0x21, 0x00


	//----- nvinfo : EIATTR_KPARAM_INFO
	.align		4
.L_77:
        /*0038*/ 	.byte	0x04, 0x17
        /*003a*/ 	.short	(.L_79 - .L_78)
.L_78:
        /*003c*/ 	.word	0x00000000
        /*0040*/ 	.short	0x0001
        /*0042*/ 	.short	0x0008
        /*0044*/ 	.byte	0x00, 0xf5, 0x21, 0x00


	//----- nvinfo : EIATTR_KPARAM_INFO
	.align		4
.L_79:
        /*0048*/ 	.byte	0x04, 0x17
        /*004a*/ 	.short	(.L_81 - .L_80)
.L_80:
        /*004c*/ 	.word	0x00000000
        /*0050*/ 	.short	0x0000
        /*0052*/ 	.short	0x0000
        /*0054*/ 	.byte	0x00, 0xf5, 0x21, 0x00


	//----- nvinfo : EIATTR_SPARSE_MMA_MASK
	.align		4
.L_81:
        /*0058*/ 	.byte	0x03, 0x50
        /*005a*/ 	.short	0x0000


	//----- nvinfo : EIATTR_MAXREG_COUNT
	.align		4
        /*005c*/ 	.byte	0x03, 0x1b
        /*005e*/ 	.short	0x00ff


	//----- nvinfo : EIATTR_NUM_BARRIERS
	.align		4
        /*0060*/ 	.byte	0x02, 0x4c
        /*0062*/ 	.byte	0x01
	.zero		1


	//----- nvinfo : EIATTR_MERCURY_ISA_VERSION
	.align		4
        /*0064*/ 	.byte	0x03, 0x5f
        /*0066*/ 	.short	0x0101


	//----- nvinfo : EIATTR_COOP_GROUP_MASK_REGIDS
	.align		4
        /*0068*/ 	.byte	0x04, 0x29
        /*006a*/ 	.short	(.L_83 - .L_82)


	//   ....[0]....
.L_82:
        /*006c*/ 	.word	0xffffffff


	//   ....[1]....
        /*0070*/ 	.word	0xffffffff


	//   ....[2]....
        /*0074*/ 	.word	0xffffffff


	//   ....[3]....
        /*0078*/ 	.word	0xffffffff


	//   ....[4]....
        /*007c*/ 	.word	0xffffffff


	//   ....[5]....
        /*0080*/ 	.word	0xffffffff


	//   ....[6]....
        /*0084*/ 	.word	0xffffffff


	//   ....[7]....
        /*0088*/ 	.word	0xffffffff


	//   ....[8]....
        /*008c*/ 	.word	0xffffffff


	//   ....[9]....
        /*0090*/ 	.word	0xffffffff


	//   ....[10]....
        /*0094*/ 	.word	0x05000006


	//   ....[11]....
        /*0098*/ 	.word	0x05000006


	//   ....[12]....
        /*009c*/ 	.word	0x05000006


	//   ....[13]....
        /*00a0*/ 	.word	0x05000006


	//   ....[14]....
        /*00a4*/ 	.word	0x05000006


	//----- nvinfo : EIATTR_COOP_GROUP_INSTR_OFFSETS
	.align		4
.L_83:
        /*00a8*/ 	.byte	0x04, 0x28
        /*00aa*/ 	.short	(.L_85 - .L_84)


	//   ....[0]....
.L_84:
        /*00ac*/ 	.word	0x00000cd0


	//   ....[1]....
        /*00b0*/ 	.word	0x00000d10


	//   ....[2]....
        /*00b4*/ 	.word	0x00000d30


	//   ....[3]....
        /*00b8*/ 	.word	0x00000d50


	//   ....[4]....
        /*00bc*/ 	.word	0x00000d70


	//   ....[5]....
        /*00c0*/ 	.word	0x00000f00


	//   ....[6]....
        /*00c4*/ 	.word	0x00000f20


	//   ....[7]....
        /*00c8*/ 	.word	0x00000f40


	//   ....[8]....
        /*00cc*/ 	.word	0x00000f60


	//   ....[9]....
        /*00d0*/ 	.word	0x00000f80


	//   ....[10]....
        /*00d4*/ 	.word	0x000026e0


	//   ....[11]....
        /*00d8*/ 	.word	0x00002750


	//   ....[12]....
        /*00dc*/ 	.word	0x000027c0


	//   ....[13]....
        /*00e0*/ 	.word	0x00002830


	//   ....[14]....
        /*00e4*/ 	.word	0x000028a0


	//----- nvinfo : EIATTR_VRC_CTA_INIT_COUNT
	.align		4
.L_85:
        /*00e8*/ 	.byte	0x02, 0x4a
	.zero		1
	.zero		1


	//----- nvinfo : EIATTR_EXIT_INSTR_OFFSETS
	.align		4
        /*00ec*/ 	.byte	0x04, 0x1c
        /*00ee*/ 	.short	(.L_87 - .L_86)


	//   ....[0]....
.L_86:
        /*00f0*/ 	.word	0x00002590


	//   ....[1]....
        /*00f4*/ 	.word	0x00002690


	//----- nvinfo : EIATTR_CRS_STACK_SIZE
	.align		4
.L_87:
        /*00f8*/ 	.byte	0x04, 0x1e
        /*00fa*/ 	.short	(.L_89 - .L_88)
.L_88:
        /*00fc*/ 	.word	0x00000000


	//----- nvinfo : EIATTR_CBANK_PARAM_SIZE
	.align		4
.L_89:
        /*0100*/ 	.byte	0x03, 0x19
        /*0102*/ 	.short	0x0020


	//----- nvinfo : EIATTR_PARAM_CBANK
	.align		4
        /*0104*/ 	.byte	0x04, 0x0a
        /*0106*/ 	.short	(.L_91 - .L_90)
	.align		4
.L_90:
        /*0108*/ 	.word	index@(.nv.constant0.rmsnorm_bf16)
        /*010c*/ 	.short	0x0380
        /*010e*/ 	.short	0x0020


	//----- nvinfo : EIATTR_SW_WAR
	.align		4
.L_91:
        /*0110*/ 	.byte	0x04, 0x36
        /*0112*/ 	.short	(.L_93 - .L_92)
.L_92:
        /*0114*/ 	.word	0x00000008
.L_93:


//--------------------- .nv.info.rmsnorm_inplace_f16 --------------------------
	.section	.nv.info.rmsnorm_inplace_f16,"",@"SHT_CUDA_INFO"
	.sectionflags	@""
	.align	4


	//----- nvinfo : EIATTR_CUDA_API_VERSION
	.align		4
        /*0000*/ 	.byte	0x04, 0x37
        /*0002*/ 	.short	(.L_95 - .L_94)
.L_94:
        /*0004*/ 	.word	0x00000082


	//----- nvinfo : EIATTR_KPARAM_INFO
	.align		4
.L_95:
        /*0008*/ 	.byte	0x04, 0x17
        /*000a*/ 	.short	(.L_97 - .L_96)
.L_96:
        /*000c*/ 	.word	0x00000000
        /*0010*/ 	.short	0x0003
        /*0012*/ 	.short	0x0014
        /*0014*/ 	.byte	0x00, 0xf0, 0x11, 0x00


	//----- nvinfo : EIATTR_KPARAM_INFO
	.align		4
.L_97:
        /*0018*/ 	.byte	0x04, 0x17
        /*001a*/ 	.short	(.L_99 - .L_98)
.L_98:
        /*001c*/ 	.word	0x00000000
        /*0020*/ 	.short	0x0002
        /*0022*/ 	.short	0x0010
        /*0024*/ 	.byte	0x00, 0xf0, 0x11, 0x00


	//----- nvinfo : EIATTR_KPARAM_INFO
	.align		4
.L_99:
        /*0028*/ 	.byte	0x04, 0x17
        /*002a*/ 	.short	(.L_101 - .L_100)
.L_100:
        /*002c*/ 	.word	0x00000000
        /*0030*/ 	.short	0x0001
        /*0032*/ 	.short	0x0008
        /*0034*/ 	.byte	0x00, 0xf5, 0x21, 0x00


	//----- nvinfo : EIATTR_KPARAM_INFO
	.align		4
.L_101:
        /*0038*/ 	.byte	0x04, 0x17
        /*003a*/ 	.short	(.L_103 - .L_102)
.L_102:
        /*003c*/ 	.word	0x00000000
        /*0040*/ 	.short	0x0000
        /*0042*/ 	.short	0x0000
        /*0044*/ 	.byte	0x00, 0xf5, 0x21, 0x00


	//----- nvinfo : EIATTR_SPARSE_MMA_MASK
	.align		4
.L_103:
        /*0048*/ 	.byte	0x03, 0x50
        /*004a*/ 	.short	0x0000


	//----- nvinfo : EIATTR_MAXREG_COUNT
	.align		4
        /*004c*/ 	.byte	0x03, 0x1b
        /*004e*/ 	.short	0x00ff


	//----- nvinfo : EIATTR_NUM_BARRIERS
	.align		4
        /*0050*/ 	.byte	0x02, 0x4c
        /*0052*/ 	.byte	0x01
	.zero		1


	//----- nvinfo : EIATTR_MERCURY_ISA_VERSION
	.align		4
        /*0054*/ 	.byte	0x03, 0x5f
        /*0056*/ 	.short	0x0101


	//----- nvinfo : EIATTR_COOP_GROUP_MASK_REGIDS
	.align		4
        /*0058*/ 	.byte	0x04, 0x29
        /*005a*/ 	.short	(.L_105 - .L_104)


	//   ....[0]....
.L_104:
        /*005c*/ 	.word	0xffffffff


	//   ....[1]....
        /*0060*/ 	.word	0xffffffff


	//   ....[2]....
        /*0064*/ 	.word	0xffffffff


	//   ....[3]....
        /*0068*/ 	.word	0xffffffff


	//   ....[4]....
        /*006c*/ 	.word	0xffffffff


	//   ....[5]....
        /*0070*/ 	.word	0xffffffff


	//   ....[6]....
        /*0074*/ 	.word	0xffffffff


	//   ....[7]....
        /*0078*/ 	.word	0xffffffff


	//   ....[8]....
        /*007c*/ 	.word	0xffffffff


	//   ....[9]....
        /*0080*/ 	.word	0xffffffff


	//   ....[10]....
        /*0084*/ 	.word	0x0500000c


	//   ....[11]....
        /*0088*/ 	.word	0x0500000c


	//   ....[12]....
        /*008c*/ 	.word	0x0500000c


	//   ....[13]....
        /*0090*/ 	.word	0x0500000c


	//   ....[14]....
        /*0094*/ 	.word	0x0500000c


	//----- nvinfo : EIATTR_COOP_GROUP_INSTR_OFFSETS
	.align		4
.L_105:
        /*0098*/ 	.byte	0x04, 0x28
        /*009a*/ 	.short	(.L_107 - .L_106)


	//   ....[0]....
.L_106:
        /*009c*/ 	.word	0x00000b20


	//   ....[1]....
        /*00a0*/ 	.word	0x00000b40


	//   ....[2]....
        /*00a4*/ 	.word	0x00000b70


	//   ....[3]....
        /*00a8*/ 	.word	0x00000ba0


	//   ....[4]....
        /*00ac*/ 	.word	0x00000bc0


	//   ....[5]....
        /*00b0*/ 	.word	0x00000d50


	//   ....[6]....
        /*00b4*/ 	.word	0x00000d70


	//   ....[7]....
        /*00b8*/ 	.word	0x00000d90


	//   ....[8]....
        /*00bc*/ 	.word	0x00000db0


	//   ....[9]....
        /*00c0*/ 	.word	0x00000dd0


	//   ....[10]....
        /*00c4*/ 	.word	0x00002190


	//   ....[11]....
        /*00c8*/ 	.word	0x00002200


	//   ....[12]....
        /*00cc*/ 	.word	0x00002270


	//   ....[13]....
        /*00d0*/ 	.word	0x000022e0


	//   ....[14]....
        /*00d4*/ 	.word	0x00002350


	//----- nvinfo : EIATTR_VRC_CTA_INIT_COUNT
	.align		4
.L_107:
        /*00d8*/ 	.byte	0x02, 0x4a
	.zero		1
	.zero		1


	//----- nvinfo : EIATTR_EXIT_INSTR_OFFSETS
	.align		4
        /*00dc*/ 	.byte	0x04, 0x1c
        /*00de*/ 	.short	(.L_109 - .L_108)


	//   ....[0]....
.L_108:
        /*00e0*/ 	.word	0x00002060


	//   ....[1]....
        /*00e4*/ 	.word	0x00002140


	//----- nvinfo : EIATTR_CRS_STACK_SIZE
	.align		4
.L_109:
        /*00e8*/ 	.byte	0x04, 0x1e
        /*00ea*/ 	.short	(.L_111 - .L_110)
.L_110:
        /*00ec*/ 	.word	0x00000000


	//----- nvinfo : EIATTR_CBANK_PARAM_SIZE
	.align		4
.L_111:
        /*00f0*/ 	.byte	0x03, 0x19
        /*00f2*/ 	.short	0x0018


	//----- nvinfo : EIATTR_PARAM_CBANK
	.align		4
        /*00f4*/ 	.byte	0x04, 0x0a
        /*00f6*/ 	.short	(.L_113 - .L_112)
	.align		4
.L_112:
        /*00f8*/ 	.word	index@(.nv.constant0.rmsnorm_inplace_f16)
        /*00fc*/ 	.short	0x0380
        /*00fe*/ 	.short	0x0018


	//----- nvinfo : EIATTR_SW_WAR
	.align		4
.L_113:
        /*0100*/ 	.byte	0x04, 0x36
        /*0102*/ 	.short	(.L_115 - .L_114)
.L_114:
        /*0104*/ 	.word	0x00000008
.L_115:


//--------------------- .nv.info.rmsnorm_f16      --------------------------
	.section	.nv.info.rmsnorm_f16,"",@"SHT_CUDA_INFO"
	.sectionflags	@""
	.align	4


	//----- nvinfo : EIATTR_CUDA_API_VERSION
	.align		4
        /*0000*/ 	.byte	0x04, 0x37
        /*0002*/ 	.short	(.L_117 - .L_116)
.L_116:
        /*0004*/ 	.word	0x00000082


	//----- nvinfo : EIATTR_KPARAM_INFO
	.align		4
.L_117:
        /*0008*/ 	.byte	0x04, 0x17
        /*000a*/ 	.short	(.L_119 - .L_118)
.L_118:
        /*000c*/ 	.word	0x00000000
        /*0010*/ 	.short	0x0004
        /*0012*/ 	.short	0x001c
        /*0014*/ 	.byte	0x00, 0xf0, 0x11, 0x00


	//----- nvinfo : EIATTR_KPARAM_INFO
	.align		4
.L_119:
        /*0018*/ 	.byte	0x04, 0x17
        /*001a*/ 	.short	(.L_121 - .L_120)
.L_120:
        /*001c*/ 	.word	0x00000000
        /*0020*/ 	.short	0x0003
        /*0022*/ 	.short	0x0018
        /*0024*/ 	.byte	0x00, 0xf0, 0x11, 0x00


	//----- nvinfo : EIATTR_KPARAM_INFO
	.align		4
.L_121:
        /*0028*/ 	.byte	0x04, 0x17
        /*002a*/ 	.short	(.L_123 - .L_122)
.L_122:
        /*002c*/ 	.word	0x00000000
        /*0030*/ 	.short	0x0002
        /*0032*/ 	.short	0x0010
        /*0034*/ 	.byte	0x00, 0xf5, 0x21, 0x00


	//----- nvinfo : EIATTR_KPARAM_INFO
	.align		4
.L_123:
        /*0038*/ 	.byte	0x04, 0x17
        /*003a*/ 	.short	(.L_125 - .L_124)
.L_124:
        /*003c*/ 	.word	0x00000000
        /*0040*/ 	.short	0x0001
        /*0042*/ 	.short	0x0008
        /*0044*/ 	.byte	0x00, 0xf5, 0x21, 0x00


	//----- nvinfo : EIATTR_KPARAM_INFO
	.align		4
.L_125:
        /*0048*/ 	.byte	0x04, 0x17
        /*004a*/ 	.short	(.L_127 - .L_126)
.L_126:
        /*004c*/ 	.word	0x00000000
        /*0050*/ 	.short	0x0000
        /*0052*/ 	.short	0x0000
        /*0054*/ 	.byte	0x00, 0xf5, 0x21, 0x00


	//----- nvinfo : EIATTR_SPARSE_MMA_MASK
	.align		4
.L_127:
        /*0058*/ 	.byte	0x03, 0x50
        /*005a*/ 	.short	0x0000


	//----- nvinfo : EIATTR_MAXREG_COUNT
	.align		4
        /*005c*/ 	.byte	0x03, 0x1b
        /*005e*/ 	.short	0x00ff


	//----- nvinfo : EIATTR_NUM_BARRIERS
	.align		4
        /*0060*/ 	.byte	0x02, 0x4c
        /*0062*/ 	.byte	0x01
	.zero		1


	//----- nvinfo : EIATTR_MERCURY_ISA_VERSION
	.align		4
        /*0064*/ 	.byte	0x03, 0x5f
        /*0066*/ 	.short	0x0101


	//----- nvinfo : EIATTR_COOP_GROUP_MASK_REGIDS
	.align		4
        /*0068*/ 	.byte	0x04, 0x29
        /*006a*/ 	.short	(.L_129 - .L_128)


	//   ....[0]....
.L_128:
        /*006c*/ 	.word	0xffffffff


	//   ....[1]....
        /*0070*/ 	.word	0xffffffff


	//   ....[2]....
        /*0074*/ 	.word	0xffffffff


	//   ....[3]....
        /*0078*/ 	.word	0xffffffff


	//   ....[4]....
        /*007c*/ 	.word	0xffffffff


	//   ....[5]....
        /*0080*/ 	.word	0xffffffff


	//   ....[6]....
        /*0084*/ 	.word	0xffffffff


	//   ....[7]....
        /*0088*/ 	.word	0xffffffff


	//   ....[8]....
        /*008c*/ 	.word	0xffffffff


	//   ....[9]....
        /*0090*/ 	.word	0xffffffff


	//   ....[10]....
        /*0094*/ 	.word	0x05000006


	//   ....[11]....
        /*0098*/ 	.word	0x05000006


	//   ....[12]....
        /*009c*/ 	.word	0x05000006


	//   ....[13]....
        /*00a0*/ 	.word	0x05000006


	//   ....[14]....
        /*00a4*/ 	.word	0x05000006


	//----- nvinfo : EIATTR_COOP_GROUP_INSTR_OFFSETS
	.align		4
.L_129:
        /*00a8*/ 	.byte	0x04, 0x28
        /*00aa*/ 	.short	(.L_131 - .L_130)


	//   ....[0]....
.L_130:
        /*00ac*/ 	.word	0x00000b90


	//   ....[1]....
        /*00b0*/ 	.word	0x00000bd0


	//   ....[2]....
        /*00b4*/ 	.word	0x00000bf0


	//   ....[3]....
        /*00b8*/ 	.word	0x00000c10


	//   ....[4]....
        /*00bc*/ 	.word	0x00000c30


	//   ....[5]....
        /*00c0*/ 	.word	0x00000dc0


	//   ....[6]....
        /*00c4*/ 	.word	0x00000de0


	//   ....[7]....
        /*00c8*/ 	.word	0x00000e00


	//   ....[8]....
        /*00cc*/ 	.word	0x00000e20


	//   ....[9]....
        /*00d0*/ 	.word	0x00000e40


	//   ....[10]....
        /*00d4*/ 	.word	0x00002320


	//   ....[11]....
        /*00d8*/ 	.word	0x00002390


	//   ....[12]....
        /*00dc*/ 	.word	0x00002400


	//   ....[13]....
        /*00e0*/ 	.word	0x00002470


	//   ....[14]....
        /*00e4*/ 	.word	0x000024e0


	//----- nvinfo : EIATTR_VRC_CTA_INIT_COUNT
	.align		4
.L_131:
        /*00e8*/ 	.byte	0x02, 0x4a
	.zero		1
	.zero		1


	//----- nvinfo : EIATTR_EXIT_INSTR_OFFSETS
	.align		4
        /*00ec*/ 	.byte	0x04, 0x1c
        /*00ee*/ 	.short	(.L_133 - .L_132)


	//   ....[0]....
.L_132:
        /*00f0*/ 	.word	0x000021d0


	//   ....[1]....
        /*00f4*/ 	.word	0x000022d0


	//----- nvinfo : EIATTR_CRS_STACK_SIZE
	.align		4
.L_133:
        /*00f8*/ 	.byte	0x04, 0x1e
        /*00fa*/ 	.short	(.L_135 - .L_134)
.L_134:
        /*00fc*/ 	.word	0x00000000


	//----- nvinfo : EIATTR_CBANK_PARAM_SIZE
	.align		4
.L_135:
        /*0100*/ 	.byte	0x03, 0x19
        /*0102*/ 	.short	0x0020


	//----- nvinfo : EIATTR_PARAM_CBANK
	.align		4
        /*0104*/ 	.byte	0x04, 0x0a
        /*0106*/ 	.short	(.L_137 - .L_136)
	.align		4
.L_136:
        /*0108*/ 	.word	index@(.nv.constant0.rmsnorm_f16)
        /*010c*/ 	.short	0x0380
        /*010e*/ 	.short	0x0020


	//----- nvinfo : EIATTR_SW_WAR
	.align		4
.L_137:
        /*0110*/ 	.byte	0x04, 0x36
        /*0112*/ 	.short	(.L_139 - .L_138)
.L_138:
        /*0114*/ 	.word	0x00000008
.L_139:


//--------------------- .nv.info.rmsnorm_inplace_f32 --------------------------
	.section	.nv.info.rmsnorm_inplace_f32,"",@"SHT_CUDA_INFO"
	.sectionflags	@""
	.align	4


	//----- nvinfo : EIATTR_CUDA_API_VERSION
	.align		4
        /*0000*/ 	.byte	0x04, 0x37
        /*0002*/ 	.short	(.L_141 - .L_140)
.L_140:
        /*0004*/ 	.word	0x00000082


	//----- nvinfo : EIATTR_KPARAM_INFO
	.align		4
.L_141:
        /*0008*/ 	.byte	0x04, 0x17
        /*000a*/ 	.short	(.L_143 - .L_142)
.L_142:
        /*000c*/ 	.word	0x00000000
        /*0010*/ 	.short	0x0003
        /*0012*/ 	.short	0x0014
        /*0014*/ 	.byte	0x00, 0xf0, 0x11, 0x00


	//----- nvinfo : EIATTR_KPARAM_INFO
	.align		4
.L_143:
        /*0018*/ 	.byte	0x04, 0x17
        /*001a*/ 	.short	(.L_145 - .L_144)
.L_144:
        /*001c*/ 	.word	0x00000000
        /*0020*/ 	.short	0x0002
        /*0022*/ 	.short	0x0010
        /*0024*/ 	.byte	0x00, 0xf0, 0x11, 0x00


	//----- nvinfo : EIATTR_KPARAM_INFO
	.align		4
.L_145:
        /*0028*/ 	.byte	0x04, 0x17
        /*002a*/ 	.short	(.L_147 - .L_146)
.L_146:
        /*002c*/ 	.word	0x00000000
        /*0030*/ 	.short	0x0001
        /*0032*/ 	.short	0x0008
        /*0034*/ 	.byte	0x00, 0xf5, 0x21, 0x00


	//----- nvinfo : EIATTR_KPARAM_INFO
	.align		4
.L_147:
        /*0038*/ 	.byte	0x04, 0x17
        /*003a*/ 	.short	(.L_149 - .L_148)
.L_148:
        /*003c*/ 	.word	0x00000000
        /*0040*/ 	.short	0x0000
        /*0042*/ 	.short	0x0000
        /*0044*/ 	.byte	0x00, 0xf5, 0x21, 0x00


	//----- nvinfo : EIATTR_SPARSE_MMA_MASK
	.align		4
.L_149:
        /*0048*/ 	.byte	0x03, 0x50
        /*004a*/ 	.short	0x0000


	//----- nvinfo : EIATTR_MAXREG_COUNT
	.align		4
        /*004c*/ 	.byte	0x03, 0x1b
        /*004e*/ 	.short	0x00ff


	//----- nvinfo : EIATTR_NUM_BARRIERS
	.align		4
        /*0050*/ 	.byte	0x02, 0x4c
        /*0052*/ 	.byte	0x01
	.zero		1


	//----- nvinfo : EIATTR_MERCURY_ISA_VERSION
	.align		4
        /*0054*/ 	.byte	0x03, 0x5f
        /*0056*/ 	.short	0x0101


	//----- nvinfo : EIATTR_COOP_GROUP_MASK_REGIDS
	.align		4
        /*0058*/ 	.byte	0x04, 0x29
        /*005a*/ 	.short	(.L_151 - .L_150)


	//   ....[0]....
.L_150:
        /*005c*/ 	.word	0xffffffff


	//   ....[1]....
        /*0060*/ 	.word	0xffffffff


	//   ....[2]....
        /*0064*/ 	.word	0xffffffff


	//   ....[3]....
        /*0068*/ 	.word	0xffffffff


	//   ....[4]....
        /*006c*/ 	.word	0xffffffff


	//   ....[5]....
        /*0070*/ 	.word	0xffffffff


	//   ....[6]....
        /*0074*/ 	.word	0xffffffff


	//   ....[7]....
        /*0078*/ 	.word	0xffffffff


	//   ....[8]....
        /*007c*/ 	.word	0xffffffff


	//   ....[9]....
        /*0080*/ 	.word	0xffffffff


	//   ....[10]....
        /*0084*/ 	.word	0x0500000c


	//   ....[11]....
        /*0088*/ 	.word	0x0500000c


	//   ....[12]....
        /*008c*/ 	.word	0x0500000c


	//   ....[13]....
        /*0090*/ 	.word	0x0500000c


	//   ....[14]....
        /*0094*/ 	.word	0x0500000c


	//----- nvinfo : EIATTR_COOP_GROUP_INSTR_OFFSETS
	.align		4
.L_151:
        /*0098*/ 	.byte	0x04, 0x28
        /*009a*/ 	.short	(.L_153 - .L_152)


	//   ....[0]....
.L_152:
        /*009c*/ 	.word	0x000007c0


	//   ....[1]....
        /*00a0*/ 	.word	0x000007f0


	//   ....[2]....
        /*00a4*/ 	.word	0x00000820


	//   ....[3]....
        /*00a8*/ 	.word	0x00000840


	//   ....[4]....
        /*00ac*/ 	.word	0x00000860


	//   ....[5]....
        /*00b0*/ 	.word	0x000009f0


	//   ....[6]....
        /*00b4*/ 	.word	0x00000a10


	//   ....[7]....
        /*00b8*/ 	.word	0x00000a30


	//   ....[8]....
        /*00bc*/ 	.word	0x00000a50


	//   ....[9]....
        /*00c0*/ 	.word	0x00000a70


	//   ....[10]....
        /*00c4*/ 	.word	0x00001540


	//   ....[11]....
        /*00c8*/ 	.word	0x000015b0


	//   ....[12]....
        /*00cc*/ 	.word	0x00001620


	//   ....[13]....
        /*00d0*/ 	.word	0x00001690


	//   ....[14]....
        /*00d4*/ 	.word	0x00001700


	//----- nvinfo : EIATTR_VRC_CTA_INIT_COUNT
	.align		4
.L_153:
        /*00d8*/ 	.byte	0x02, 0x4a
	.zero		1
	.zero		1


	//----- nvinfo : EIATTR_EXIT_INSTR_OFFSETS
	.align		4
        /*00dc*/ 	.byte	0x04, 0x1c
        /*00de*/ 	.short	(.L_155 - .L_154)


	//   ....[0]....
.L_154:
        /*00e0*/ 	.word	0x00001440


	//   ....[1]....
        /*00e4*/ 	.word	0x000014f0


	//----- nvinfo : EIATTR_CRS_STACK_SIZE
	.align		4
.L_155:
        /*00e8*/ 	.byte	0x04, 0x1e
        /*00ea*/ 	.short	(.L_157 - .L_156)
.L_156:
        /*00ec*/ 	.word	0x00000000


	//----- nvinfo : EIATTR_CBANK_PARAM_SIZE
	.align		4
.L_157:
        /*00f0*/ 	.byte	0x03, 0x19
        /*00f2*/ 	.short	0x0018


	//----- nvinfo : EIATTR_PARAM_CBANK
	.align		4
        /*00f4*/ 	.byte	0x04, 0x0a
        /*00f6*/ 	.short	(.L_159 - .L_158)
	.align		4
.L_158:
        /*00f8*/ 	.word	index@(.nv.constant0.rmsnorm_inplace_f32)
        /*00fc*/ 	.short	0x0380
        /*00fe*/ 	.short	0x0018


	//----- nvinfo : EIATTR_SW_WAR
	.align		4
.L_159:
        /*0100*/ 	.byte	0x04, 0x36
        /*0102*/ 	.short	(.L_161 - .L_160)
.L_160:
        /*0104*/ 	.word	0x00000008
.L_161:


//--------------------- .nv.info.rmsnorm_f32      --------------------------
	.section	.nv.info.rmsnorm_f32,"",@"SHT_CUDA_INFO"
	.sectionflags	@""
	.align	4


	//----- nvinfo : EIATTR_CUDA_API_VERSION
	.align		4
        /*0000*/ 	.byte	0x04, 0x37
        /*0002*/ 	.short	(.L_163 - .L_162)
.L_162:
        /*0004*/ 	.word	0x00000082


	//----- nvinfo : EIATTR_KPARAM_INFO
	.align		4
.L_163:
        /*0008*/ 	.byte	0x04, 0x17
        /*000a*/ 	.short	(.L_165 - .L_164)
.L_164:
        /*000c*/ 	.word	0x00000000
        /*0010*/ 	.short	0x0004
        /*0012*/ 	.short	0x001c
        /*0014*/ 	.byte	0x00, 0xf0, 0x11, 0x00


	//----- nvinfo : EIATTR_KPARAM_INFO
	.align		4
.L_165:
        /*0018*/ 	.byte	0x04, 0x17
        /*001a*/ 	.short	(.L_167 - .L_166)
.L_166:
        /*001c*/ 	.word	0x00000000
        /*0020*/ 	.short	0x0003
        /*0022*/ 	.short	0x0018
        /*0024*/ 	.byte	0x00, 0xf0, 0x11, 0x00


	//----- nvinfo : EIATTR_KPARAM_INFO
	.align		4
.L_167:
        /*0028*/ 	.byte	0x04, 0x17
        /*002a*/ 	.short	(.L_169 - .L_168)
.L_168:
        /*002c*/ 	.word	0x00000000
        /*0030*/ 	.short	0x0002
        /*0032*/ 	.short	0x0010
        /*0034*/ 	.byte	0x00, 0xf5, 0x21, 0x00


	//----- nvinfo : EIATTR_KPARAM_INFO
	.align		4
.L_169:
        /*0038*/ 	.byte	0x04, 0x17
        /*003a*/ 	.short	(.L_171 - .L_170)
.L_170:
        /*003c*/ 	.word	0x00000000
        /*0040*/ 	.short	0x0001
        /*0042*/ 	.short	0x0008
        /*0044*/ 	.byte	0x00, 0xf5, 0x21, 0x00


	//----- nvinfo : EIATTR_KPARAM_INFO
	.align		4
.L_171:
        /*0048*/ 	.byte	0x04, 0x17
        /*004a*/ 	.short	(.L_173 - .L_172)
.L_172:
        /*004c*/ 	.word	0x00000000
        /*0050*/ 	.short	0x0000
        /*0052*/ 	.short	0x0000
        /*0054*/ 	.byte	0x00, 0xf5, 0x21, 0x00


	//----- nvinfo : EIATTR_SPARSE_MMA_MASK
	.align		4
.L_173:
        /*0058*/ 	.byte	0x03, 0x50
        /*005a*/ 	.short	0x0000


	//----- nvinfo : EIATTR_MAXREG_COUNT
	.align		4
        /*005c*/ 	.byte	0x03, 0x1b
        /*005e*/ 	.short	0x00ff


	//----- nvinfo : EIATTR_NUM_BARRIERS
	.align		4
        /*0060*/ 	.byte	0x02, 0x4c
        /*0062*/ 	.byte	0x01
	.zero		1


	//----- nvinfo : EIATTR_MERCURY_ISA_VERSION
	.align		4
        /*0064*/ 	.byte	0x03, 0x5f
        /*0066*/ 	.short	0x0101


	//----- nvinfo : EIATTR_COOP_GROUP_MASK_REGIDS
	.align		4
        /*0068*/ 	.byte	0x04, 0x29
        /*006a*/ 	.short	(.L_175 - .L_174)


	//   ....[0]....
.L_174:
        /*006c*/ 	.word	0xffffffff


	//   ....[1]....
        /*0070*/ 	.word	0xffffffff


	//   ....[2]....
        /*0074*/ 	.word	0xffffffff


	//   ....[3]....
        /*0078*/ 	.word	0xffffffff


	//   ....[4]....
        /*007c*/ 	.word	0xffffffff


	//   ....[5]....
        /*0080*/ 	.word	0xffffffff


	//   ....[6]....
        /*0084*/ 	.word	0xffffffff


	//   ....[7]....
        /*0088*/ 	.word	0xffffffff


	//   ....[8]....
        /*008c*/ 	.word	0xffffffff


	//   ....[9]....
        /*0090*/ 	.word	0xffffffff


	//   ....[10]....
        /*0094*/ 	.word	0x0500000a


	//   ....[11]....
        /*0098*/ 	.word	0x0500000a


	//   ....[12]....
        /*009c*/ 	.word	0x0500000a


	//   ....[13]....
        /*00a0*/ 	.word	0x0500000a


	//   ....[14]....
        /*00a4*/ 	.word	0x0500000a


	//----- nvinfo : EIATTR_COOP_GROUP_INSTR_OFFSETS
	.align		4
.L_175:
        /*00a8*/ 	.byte	0x04, 0x28
        /*00aa*/ 	.short	(.L_177 - .L_176)


	//   ....[0]....
.L_176:
        /*00ac*/ 	.word	0x000007e0


	//   ....[1]....
        /*00b0*/ 	.word	0x00000800


	//   ....[2]....
        /*00b4*/ 	.word	0x00000830


	//   ....[3]....
        /*00b8*/ 	.word	0x00000860


	//   ....[4]....
        /*00bc*/ 	.word	0x00000880


	//   ....[5]....
        /*00c0*/ 	.word	0x00000a10


	//   ....[6]....
        /*00c4*/ 	.word	0x00000a30


	//   ....[7]....
        /*00c8*/ 	.word	0x00000a50


	//   ....[8]....
        /*00cc*/ 	.word	0x00000a70


	//   ....[9]....
        /*00d0*/ 	.word	0x00000a90


	//   ....[10]....
        /*00d4*/ 	.word	0x000015d0


	//   ....[11]....
        /*00d8*/ 	.word	0x00001640


	//   ....[12]....
        /*00dc*/ 	.word	0x000016b0


	//   ....[13]....
        /*00e0*/ 	.word	0x00001720


	//   ....[14]....
        /*00e4*/ 	.word	0x00001790


	//----- nvinfo : EIATTR_VRC_CTA_INIT_COUNT
	.align		4
.L_177:
        /*00e8*/ 	.byte	0x02, 0x4a
	.zero		1
	.zero		1


	//----- nvinfo : EIATTR_EXIT_INSTR_OFFSETS
	.align		4
        /*00ec*/ 	.byte	0x04, 0x1c
        /*00ee*/ 	.short	(.L_179 - .L_178)


	//   ....[0]....
.L_178:
        /*00f0*/ 	.word	0x000014c0


	//   ....[1]....
        /*00f4*/ 	.word	0x00001580


	//----- nvinfo : EIATTR_CRS_STACK_SIZE
	.align		4
.L_179:
        /*00f8*/ 	.byte	0x04, 0x1e
        /*00fa*/ 	.short	(.L_181 - .L_180)
.L_180:
        /*00fc*/ 	.word	0x00000000


	//----- nvinfo : EIATTR_CBANK_PARAM_SIZE
	.align		4
.L_181:
        /*0100*/ 	.byte	0x03, 0x19
        /*0102*/ 	.short	0x0020


	//----- nvinfo : EIATTR_PARAM_CBANK
	.align		4
        /*0104*/ 	.byte	0x04, 0x0a
        /*0106*/ 	.short	(.L_183 - .L_182)
	.align		4
.L_182:
        /*0108*/ 	.word	index@(.nv.constant0.rmsnorm_f32)
        /*010c*/ 	.short	0x0380
        /*010e*/ 	.short	0x0020


	//----- nvinfo : EIATTR_SW_WAR
	.align		4
.L_183:
        /*0110*/ 	.byte	0x04, 0x36
        /*0112*/ 	.short	(.L_185 - .L_184)
.L_184:
        /*0114*/ 	.word	0x00000008
.L_185:


//--------------------- .nv.callgraph             --------------------------
	.section	.nv.callgraph,"",@"SHT_CUDA_CALLGRAPH"
	.align	4
	.sectionentsize	8
	.align		4
        /*0000*/ 	.word	0x00000000
	.align		4
        /*0004*/ 	.word	0xffffffff
	.align		4
        /*0008*/ 	.word	0x00000000
	.align		4
        /*000c*/ 	.word	0xfffffffe
	.align		4
        /*0010*/ 	.word	0x00000000
	.align		4
        /*0014*/ 	.word	0xfffffffd
	.align		4
        /*0018*/ 	.word	0x00000000
	.align		4
        /*001c*/ 	.word	0xfffffffc


//--------------------- .text.rmsnorm_inplace_bf16 --------------------------
	.section	.text.rmsnorm_inplace_bf16,"ax",@progbits
	.align	128
        .global         rmsnorm_inplace_bf16
        .type           rmsnorm_inplace_bf16,@function
        .size           rmsnorm_inplace_bf16,(.L_x_234 - rmsnorm_inplace_bf16)
        .other          rmsnorm_inplace_bf16,@"STO_CUDA_ENTRY STV_DEFAULT"
rmsnorm_inplace_bf16:
.text.rmsnorm_inplace_bf16:
[----:B------:R-:W-:Y:S08]  /*0000*/  LDC R1, c[0x0][0x37c] ;  /* 0x0000df00ff017b82 */ /* 0x000ff00000000800 */
[----:B------:R-:W0:Y:S01]  /*0010*/  LDC R3, c[0x0][0x390] ;  /* 0x0000e400ff037b82 */ /* 0x000e220000000800 */
[----:B------:R-:W1:Y:S01]  /*0020*/  S2R R4, SR_TID.X ;  /* 0x0000000000047919 */ /* 0x000e620000002100 */
[----:B------:R-:W2:Y:S01]  /*0030*/  LDCU.64 UR8, c[0x0][0x380] ;  /* 0x00007000ff0877ac */ /* 0x000ea20008000a00 */
[----:B------:R-:W-:Y:S01]  /*0040*/  BSSY.RECONVERGENT B0, `(.L_x_0) ;  /* 0x00000b3000007945 */ /* 0x000fe20003800200 */
[----:B------:R-:W-:Y:S01]  /*0050*/  IMAD.MOV.U32 R20, RZ, RZ, RZ ;  /* 0x000000ffff147224 */ /* 0x000fe200078e00ff */
[----:B------:R-:W3:Y:S03]  /*0060*/  LDCU.64 UR6, c[0x0][0x358] ;  /* 0x00006b00ff0677ac */ /* 0x000ee60008000a00 */
[----:B------:R-:W4:Y:S01]  /*0070*/  S2UR UR4, SR_CTAID.X ;  /* 0x00000000000479c3 */ /* 0x000f220000002500 */
[----:B0-----:R-:W-:-:S04]  /*0080*/  SHF.R.S32.HI R0, RZ, 0x1f, R3 ;  /* 0x0000001fff007819 */ /* 0x001fc80000011403 */
[----:B------:R-:W-:-:S04]  /*0090*/  LEA.HI R0, R0, R3, RZ, 0x3 ;  /* 0x0000000300007211 */ /* 0x000fc800078f18ff */
[----:B------:R-:W-:Y:S01]  /*00a0*/  SHF.R.S32.HI R5, RZ, 0x3, R0 ;  /* 0x00000003ff057819 */ /* 0x000fe20000011400 */
[----:B----4-:R-:W-:-:S03]  /*00b0*/  IMAD R8, R3, UR4, RZ ;  /* 0x0000000403087c24 */ /* 0x010fc6000f8e02ff */
[----:B-1----:R-:W-:Y:S01]  /*00c0*/  ISETP.GE.AND P0, PT, R4, R5, PT ;  /* 0x000000050400720c */ /* 0x002fe20003f06270 */
[----:B------:R-:W-:-:S03]  /*00d0*/  IMAD.WIDE R8, R8, 0x2, RZ ;  /* 0x0000000208087825 */ /* 0x000fc600078e02ff */
[----:B--2---:R-:W-:-:S04]  /*00e0*/  IADD3 R24, P1, PT, R8, UR8, RZ ;  /* 0x0000000808187c10 */ /* 0x004fc8000ff3e0ff */
[----:B------:R-:W-:-:S05]  /*00f0*/  IADD3.X R25, PT, PT, R9, UR9, RZ, P1, !PT ;  /* 0x0000000909197c10 */ /* 0x000fca0008ffe4ff */
[----:B---3--:R-:W-:Y:S05]  /*0100*/  @P0 BRA `(.L_x_1) ;  /* 0x0000000800980947 */ /* 0x008fea0003800000 */
[----:B------:R-:W0:Y:S01]  /*0110*/  LDC R2, c[0x0][0x360] ;  /* 0x0000d800ff027b82 */ /* 0x000e220000000800 */
[----:B------:R-:W-:Y:S01]  /*0120*/  BSSY.RECONVERGENT B1, `(.L_x_2) ;  /* 0x0000041000017945 */ /* 0x000fe20003800200 */
[----:B------:R-:W-:Y:S01]  /*0130*/  IMAD.MOV.U32 R20, RZ, RZ, RZ ;  /* 0x000000ffff147224 */ /* 0x000fe200078e00ff */
[----:B0-----:R-:W0:Y:S01]  /*0140*/  I2F.U32.RP R12, R2 ;  /* 0x00000002000c7306 */ /* 0x001e220000209000 */
[----:B------:R-:W-:Y:S02]  /*0150*/  IADD3 R0, PT, PT, R4, R2, RZ ;  /* 0x0000000204007210 */ /* 0x000fe40007ffe0ff */
[----:B------:R-:W-:Y:S02]  /*0160*/  ISETP.NE.U32.AND P2, PT, R2, RZ, PT ;  /* 0x000000ff0200720c */ /* 0x000fe40003f45070 */
[----:B------:R-:W-:Y:S02]  /*0170*/  ISETP.GE.U32.AND P0, PT, R0, R5, PT ;  /* 0x000000050000720c */ /* 0x000fe40003f06070 */
[----:B------:R-:W-:-:S02]  /*0180*/  VIMNMX.U32 R11, PT, PT, R5, R0, !PT ;  /* 0x00000000050b7248 */ /* 0x000fc40007fe0000 */
[----:B------:R-:W-:-:S04]  /*0190*/  SEL R10, RZ, 0x1, P0 ;  /* 0x00000001ff0a7807 */ /* 0x000fc80000000000 */
[----:B------:R-:W-:Y:S01]  /*01a0*/  IADD3 R11, PT, PT, R11, -R0, -R10 ;  /* 0x800000000b0b7210 */ /* 0x000fe20007ffe80a */
[----:B0-----:R-:W0:Y:S02]  /*01b0*/  MUFU.RCP R12, R12 ;  /* 0x0000000c000c7308 */ /* 0x001e240000001000 */
[----:B0-----:R-:W-:-:S06]  /*01c0*/  IADD3 R6, PT, PT, R12, 0xffffffe, RZ ;  /* 0x0ffffffe0c067810 */ /* 0x001fcc0007ffe0ff */
[----:B------:R0:W1:Y:S02]  /*01d0*/  F2I.FTZ.U32.TRUNC.NTZ R7, R6 ;  /* 0x0000000600077305 */ /* 0x000064000021f000 */
[----:B0-----:R-:W-:Y:S02]  /*01e0*/  IMAD.MOV.U32 R6, RZ, RZ, RZ ;  /* 0x000000ffff067224 */ /* 0x001fe400078e00ff */
[----:B-1----:R-:W-:-:S04]  /*01f0*/  IMAD.MOV R13, RZ, RZ, -R7 ;  /* 0x000000ffff0d7224 */ /* 0x002fc800078e0a07 */
[----:B------:R-:W-:-:S04]  /*0200*/  IMAD R13, R13, R2, RZ ;  /* 0x000000020d0d7224 */ /* 0x000fc800078e02ff */
[----:B------:R-:W-:-:S06]  /*0210*/  IMAD.HI.U32 R12, R7, R13, R6 ;  /* 0x0000000d070c7227 */ /* 0x000fcc00078e0006 */
[----:B------:R-:W-:-:S05]  /*0220*/  IMAD.HI.U32 R7, R12, R11, RZ ;  /* 0x0000000b0c077227 */ /* 0x000fca00078e00ff */
[----:B------:R-:W-:-:S05]  /*0230*/  IADD3 R0, PT, PT, -R7, RZ, RZ ;  /* 0x000000ff07007210 */ /* 0x000fca0007ffe1ff */
[----:B------:R-:W-:-:S05]  /*0240*/  IMAD R11, R2, R0, R11 ;  /* 0x00000000020b7224 */ /* 0x000fca00078e020b */
[----:B------:R-:W-:-:S13]  /*0250*/  ISETP.GE.U32.AND P0, PT, R11, R2, PT ;  /* 0x000000020b00720c */ /* 0x000fda0003f06070 */
[----:B------:R-:W-:Y:S01]  /*0260*/  @P0 IMAD.IADD R11, R11, 0x1, -R2 ;  /* 0x000000010b0b0824 */ /* 0x000fe200078e0a02 */
[----:B------:R-:W-:-:S04]  /*0270*/  @P0 IADD3 R7, PT, PT, R7, 0x1, RZ ;  /* 0x0000000107070810 */ /* 0x000fc80007ffe0ff */
[----:B------:R-:W-:-:S13]  /*0280*/  ISETP.GE.U32.AND P1, PT, R11, R2, PT ;  /* 0x000000020b00720c */ /* 0x000fda0003f26070 */
[----:B------:R-:W-:Y:S01]  /*0290*/  @P1 VIADD R7, R7, 0x1 ;  /* 0x0000000107071836 */ /* 0x000fe20000000000 */
[----:B------:R-:W-:-:S04]  /*02a0*/  @!P2 LOP3.LUT R7, RZ, R2, RZ, 0x33, !PT ;  /* 0x00000002ff07a212 */ /* 0x000fc800078e33ff */
[----:B------:R-:W-:-:S04]  /*02b0*/  IADD3 R0, PT, PT, R10, R7, RZ ;  /* 0x000000070a007210 */ /* 0x000fc80007ffe0ff */
[C---:B------:R-:W-:Y:S02]  /*02c0*/  LOP3.LUT R6, R0.reuse, 0x3, RZ, 0xc0, !PT ;  /* 0x0000000300067812 */ /* 0x040fe400078ec0ff */
[----:B------:R-:W-:Y:S02]  /*02d0*/  ISETP.GE.U32.AND P1, PT, R0, 0x3, PT ;  /* 0x000000030000780c */ /* 0x000fe40003f26070 */
[----:B------:R-:W-:Y:S02]  /*02e0*/  ISETP.NE.AND P0, PT, R6, 0x3, PT ;  /* 0x000000030600780c */ /* 0x000fe40003f05270 */
[----:B------:R-:W-:-:S11]  /*02f0*/  MOV R6, R4 ;  /* 0x0000000400067202 */ /* 0x000fd60000000f00 */
[----:B------:R-:W-:Y:S05]  /*0300*/  @!P0 BRA `(.L_x_3) ;  /* 0x0000000000888947 */ /* 0x000fea0003800000 */
[----:B------:R-:W-:-:S04]  /*0310*/  IMAD.WIDE.U32 R8, R4, 0x10, R8 ;  /* 0x0000001004087825 */ /* 0x000fc800078e0008 */
[----:B------:R-:W-:Y:S02]  /*0320*/  HFMA2 R20, -RZ, RZ, 0, 0 ;  /* 0x00000000ff147431 */ /* 0x000fe400000001ff */
[----:B------:R-:W-:Y:S01]  /*0330*/  VIADD R0, R0, 0x1 ;  /* 0x0000000100007836 */ /* 0x000fe20000000000 */
[----:B------:R-:W-:Y:S01]  /*0340*/  IADD3 R12, P0, PT, R8, UR8, RZ ;  /* 0x00000008080c7c10 */ /* 0x000fe2000ff1e0ff */
[----:B------:R-:W-:-:S03]  /*0350*/  IMAD.MOV.U32 R6, RZ, RZ, R4 ;  /* 0x000000ffff067224 */ /* 0x000fc600078e0004 */
[----:B------:R-:W-:Y:S02]  /*0360*/  LOP3.LUT R0, R0, 0x3, RZ, 0xc0, !PT ;  /* 0x0000000300007812 */ /* 0x000fe400078ec0ff */
[----:B------:R-:W-:Y:S02]  /*0370*/  IADD3.X R13, PT, PT, R9, UR9, RZ, P0, !PT ;  /* 0x00000009090d7c10 */ /* 0x000fe400087fe4ff */
[----:B------:R-:W-:-:S07]  /*0380*/  IADD3 R0, PT, PT, -R0, RZ, RZ ;  /* 0x000000ff00007210 */ /* 0x000fce0007ffe1ff */
.L_x_4:
[----:B------:R0:W2:Y:S01]  /*0390*/  LDG.E.128 R8, desc[UR6][R12.64] ;  /* 0x000000060c087981 */ /* 0x0000a2000c1e1d00 */
[----:B------:R-:W-:Y:S01]  /*03a0*/  VIADD R0, R0, 0x1 ;  /* 0x0000000100007836 */ /* 0x000fe20000000000 */
[----:B------:R-:W-:-:S04]  /*03b0*/  IADD3 R6, PT, PT, R2, R6, RZ ;  /* 0x0000000602067210 */ /* 0x000fc80007ffe0ff */
[----:B------:R-:W-:Y:S01]  /*03c0*/  ISETP.NE.AND P0, PT, R0, RZ, PT ;  /* 0x000000ff0000720c */ /* 0x000fe20003f05270 */
[----:B0-----:R-:W-:Y:S01]  /*03d0*/  IMAD.WIDE.U32 R12, R2, 0x10, R12 ;  /* 0x00000010020c7825 */ /* 0x001fe200078e000c */
[----:B--2---:R-:W-:-:S03]  /*03e0*/  PRMT R7, R8, 0x7632, R7 ;  /* 0x0000763208077816 */ /* 0x004fc60000000007 */
[----:B------:R-:W-:Y:S02]  /*03f0*/  IMAD.U32 R15, R8, 0x10000, RZ ;  /* 0x00010000080f7824 */ /* 0x000fe400078e00ff */
[----:B------:R-:W-:Y:S01]  /*0400*/  IMAD.U32 R14, R9, 0x10000, RZ ;  /* 0x00010000090e7824 */ /* 0x000fe200078e00ff */
[----:B------:R-:W-:Y:S01]  /*0410*/  SHF.L.U32 R8, R7, 0x10, RZ ;  /* 0x0000001007087819 */ /* 0x000fe200000006ff */
[----:B------:R-:W-:Y:S01]  /*0420*/  FFMA R15, R15, R15, R20 ;  /* 0x0000000f0f0f7223 */ /* 0x000fe20000000014 */
[----:B------:R-:W-:-:S03]  /*0430*/  PRMT R7, R9, 0x7632, R7 ;  /* 0x0000763209077816 */ /* 0x000fc60000000007 */
[----:B------:R-:W-:Y:S01]  /*0440*/  FFMA R15, R8, R8, R15 ;  /* 0x00000008080f7223 */ /* 0x000fe2000000000f */
[----:B------:R-:W-:Y:S02]  /*0450*/  SHF.L.U32 R8, R7, 0x10, RZ ;  /* 0x0000001007087819 */ /* 0x000fe400000006ff */
[----:B------:R-:W-:Y:S01]  /*0460*/  PRMT R7, R10, 0x7632, R7 ;  /* 0x000076320a077816 */ /* 0x000fe20000000007 */
[----:B------:R-:W-:Y:S01]  /*0470*/  FFMA R15, R14, R14, R15 ;  /* 0x0000000e0e0f7223 */ /* 0x000fe2000000000f */
[----:B------:R-:W-:-:S03]  /*0480*/  IMAD.U32 R10, R10, 0x10000, RZ ;  /* 0x000100000a0a7824 */ /* 0x000fc600078e00ff */
[----:B------:R-:W-:Y:S01]  /*0490*/  FFMA R15, R8, R8, R15 ;  /* 0x00000008080f7223 */ /* 0x000fe2000000000f */
[----:B------:R-:W-:Y:S02]  /*04a0*/  SHF.L.U32 R8, R7, 0x10, RZ ;  /* 0x0000001007087819 */ /* 0x000fe400000006ff */
[C---:B------:R-:W-:Y:S01]  /*04b0*/  PRMT R7, R11.reuse, 0x7632, R7 ;  /* 0x000076320b077816 */ /* 0x040fe20000000007 */
[----:B------:R-:W-:Y:S01]  /*04c0*/  FFMA R15, R10, R10, R15 ;  /* 0x0000000a0a0f7223 */ /* 0x000fe2000000000f */
[----:B------:R-:W-:-:S03]  /*04d0*/  SHF.L.U32 R10, R11, 0x10, RZ ;  /* 0x000000100b0a7819 */ /* 0x000fc600000006ff */
[----:B------:R-:W-:Y:S01]  /*04e0*/  FFMA R15, R8, R8, R15 ;  /* 0x00000008080f7223 */ /* 0x000fe2000000000f */
[----:B------:R-:W-:-:S03]  /*04f0*/  IMAD.U32 R20, R7, 0x10000, RZ ;  /* 0x0001000007147824 */ /* 0x000fc600078e00ff */
[----:B------:R-:W-:-:S04]  /*0500*/  FFMA R15, R10, R10, R15 ;  /* 0x0000000a0a0f7223 */ /* 0x000fc8000000000f */
[----:B------:R-:W-:Y:S01]  /*0510*/  FFMA R20, R20, R20, R15 ;  /* 0x0000001414147223 */ /* 0x000fe2000000000f */
[----:B------:R-:W-:Y:S06]  /*0520*/  @P0 BRA `(.L_x_4) ;  /* 0xfffffffc00980947 */ /* 0x000fec000383ffff */
.L_x_3:
[----:B------:R-:W-:Y:S05]  /*0530*/  BSYNC.RECONVERGENT B1 ;  /* 0x0000000000017941 */ /* 0x000fea0003800200 */
.L_x_2:
[----:B------:R-:W-:Y:S05]  /*0540*/  @!P1 BRA `(.L_x_1) ;  /* 0x0000000400889947 */ /* 0x000fea0003800000 */
[--C-:B------:R-:W-:Y:S01]  /*0550*/  IMAD R0, R2, 0x2, R6.reuse ;  /* 0x0000000202007824 */ /* 0x100fe200078e0206 */
[----:B------:R-:W-:Y:S01]  /*0560*/  IADD3 R26, PT, PT, R6, R2, RZ ;  /* 0x00000002061a7210 */ /* 0x000fe20007ffe0ff */
[----:B------:R-:W-:-:S07]  /*0570*/  IMAD R7, R2, 0x3, R6 ;  /* 0x0000000302077824 */ /* 0x000fce00078e0206 */
.L_x_5:
[----:B------:R-:W-:-:S06]  /*0580*/  IMAD.WIDE.U32 R8, R6, 0x10, R24 ;  /* 0x0000001006087825 */ /* 0x000fcc00078e0018 */
[----:B------:R-:W2:Y:S01]  /*0590*/  LDG.E.128 R8, desc[UR6][R8.64] ;  /* 0x0000000608087981 */ /* 0x000ea2000c1e1d00 */
[----:B------:R-:W-:-:S06]  /*05a0*/  IMAD.WIDE.U32 R12, R26, 0x10, R24 ;  /* 0x000000101a0c7825 */ /* 0x000fcc00078e0018 */
[----:B------:R-:W3:Y:S01]  /*05b0*/  LDG.E.128 R12, desc[UR6][R12.64] ;  /* 0x000000060c0c7981 */ /* 0x000ee2000c1e1d00 */
[----:B------:R-:W-:-:S06]  /*05c0*/  IMAD.WIDE.U32 R16, R0, 0x10, R24 ;  /* 0x0000001000107825 */ /* 0x000fcc00078e0018 */
[----:B------:R-:W4:Y:S01]  /*05d0*/  LDG.E.128 R16, desc[UR6][R16.64] ;  /* 0x0000000610107981 */ /* 0x000f22000c1e1d00 */
[----:B--2---:R-:W-:-:S04]  /*05e0*/  IMAD.U32 R27, R8, 0x10000, RZ ;  /* 0x00010000081b7824 */ /* 0x004fc800078e00ff */
[----:B------:R-:W-:Y:S01]  /*05f0*/  FFMA R27, R27, R27, R20 ;  /* 0x0000001b1b1b7223 */ /* 0x000fe20000000014 */
[----:B------:R-:W-:-:S06]  /*0600*/  IMAD.WIDE.U32 R20, R7, 0x10, R24 ;  /* 0x0000001007147825 */ /* 0x000fcc00078e0018 */
[----:B------:R-:W2:Y:S01]  /*0610*/  LDG.E.128 R20, desc[UR6][R20.64] ;  /* 0x0000000614147981 */ /* 0x000ea2000c1e1d00 */
[----:B------:R-:W-:Y:S01]  /*0620*/  PRMT R28, R8, 0x7632, R28 ;  /* 0x00007632081c7816 */ /* 0x000fe2000000001c */
[C---:B------:R-:W-:Y:S01]  /*0630*/  IMAD.U32 R8, R9.reuse, 0x10000, RZ ;  /* 0x0001000009087824 */ /* 0x040fe200078e00ff */
[----:B------:R-:W-:Y:S01]  /*0640*/  PRMT R9, R9, 0x7632, R9 ;  /* 0x0000763209097816 */ /* 0x000fe20000000009 */
[----:B------:R-:W-:Y:S01]  /*0650*/  IMAD R26, R2, 0x4, R26 ;  /* 0x00000004021a7824 */ /* 0x000fe200078e021a */
[----:B------:R-:W-:Y:S01]  /*0660*/  SHF.L.U32 R28, R28, 0x10, RZ ;  /* 0x000000101c1c7819 */ /* 0x000fe200000006ff */
[C---:B------:R-:W-:Y:S01]  /*0670*/  IMAD R7, R2.reuse, 0x4, R7 ;  /* 0x0000000402077824 */ /* 0x040fe200078e0207 */
[----:B------:R-:W-:-:S03]  /*0680*/  LEA R0, R2, R0, 0x2 ;  /* 0x0000000002007211 */ /* 0x000fc600078e10ff */
[----:B------:R-:W-:-:S04]  /*0690*/  FFMA R27, R28, R28, R27 ;  /* 0x0000001c1c1b7223 */ /* 0x000fc8000000001b */
[----:B------:R-:W-:Y:S01]  /*06a0*/  FFMA R27, R8, R8, R27 ;  /* 0x00000008081b7223 */ /* 0x000fe2000000001b */
[----:B------:R-:W-:Y:S02]  /*06b0*/  SHF.L.U32 R8, R9, 0x10, RZ ;  /* 0x0000001009087819 */ /* 0x000fe400000006ff */
[----:B---3--:R-:W-:-:S03]  /*06c0*/  PRMT R9, R15, 0x7632, R9 ;  /* 0x000076320f097816 */ /* 0x008fc60000000009 */
[----:B------:R-:W-:Y:S01]  /*06d0*/  FFMA R27, R8, R8, R27 ;  /* 0x00000008081b7223 */ /* 0x000fe2000000001b */
[C---:B------:R-:W-:Y:S01]  /*06e0*/  IMAD.U32 R8, R10.reuse, 0x10000, RZ ;  /* 0x000100000a087824 */ /* 0x040fe200078e00ff */
[----:B------:R-:W-:-:S03]  /*06f0*/  PRMT R10, R10, 0x7632, R10 ;  /* 0x000076320a0a7816 */ /* 0x000fc6000000000a */
[----:B------:R-:W-:Y:S01]  /*0700*/  FFMA R27, R8, R8, R27 ;  /* 0x00000008081b7223 */ /* 0x000fe2000000001b */
[----:B------:R-:W-:Y:S01]  /*0710*/  SHF.L.U32 R10, R10, 0x10, RZ ;  /* 0x000000100a0a7819 */ /* 0x000fe200000006ff */
[C---:B------:R-:W-:Y:S01]  /*0720*/  IMAD.U32 R8, R11.reuse, 0x10000, RZ ;  /* 0x000100000b087824 */ /* 0x040fe200078e00ff */
[----:B------:R-:W-:-:S03]  /*0730*/  PRMT R11, R11, 0x7632, R11 ;  /* 0x000076320b0b7816 */ /* 0x000fc6000000000b */
[----:B------:R-:W-:Y:S01]  /*0740*/  FFMA R27, R10, R10, R27 ;  /* 0x0000000a0a1b7223 */ /* 0x000fe2000000001b */
[----:B------:R-:W-:-:S03]  /*0750*/  IMAD.U32 R10, R15, 0x10000, RZ ;  /* 0x000100000f0a7824 */ /* 0x000fc600078e00ff */
[----:B------:R-:W-:Y:S01]  /*0760*/  FFMA R27, R8, R8, R27 ;  /* 0x00000008081b7223 */ /* 0x000fe2000000001b */
[----:B------:R-:W-:-:S05]  /*0770*/  SHF.L.U32 R8, R11, 0x10, RZ ;  /* 0x000000100b087819 */ /* 0x000fca00000006ff */
[----:B------:R-:W-:Y:S01]  /*0780*/  FFMA R27, R8, R8, R27 ;  /* 0x00000008081b7223 */ /* 0x000fe2000000001b */
[C---:B------:R-:W-:Y:S01]  /*0790*/  IMAD.U32 R8, R12.reuse, 0x10000, RZ ;  /* 0x000100000c087824 */ /* 0x040fe200078e00ff */
[----:B------:R-:W-:-:S03]  /*07a0*/  PRMT R12, R12, 0x7632, R12 ;  /* 0x000076320c0c7816 */ /* 0x000fc6000000000c */
[----:B------:R-:W-:Y:S01]  /*07b0*/  FFMA R27, R8, R8, R27 ;  /* 0x00000008081b7223 */ /* 0x000fe2000000001b */
[----:B------:R-:W-:Y:S01]  /*07c0*/  SHF.L.U32 R12, R12, 0x10, RZ ;  /* 0x000000100c0c7819 */ /* 0x000fe200000006ff */
[C---:B------:R-:W-:Y:S01]  /*07d0*/  IMAD.U32 R8, R13.reuse, 0x10000, RZ ;  /* 0x000100000d087824 */ /* 0x040fe200078e00ff */
[----:B------:R-:W-:-:S03]  /*07e0*/  PRMT R13, R13, 0x7632, R13 ;  /* 0x000076320d0d7816 */ /* 0x000fc6000000000d */
[----:B------:R-:W-:-:S04]  /*07f0*/  FFMA R27, R12, R12, R27 ;  /* 0x0000000c0c1b7223 */ /* 0x000fc8000000001b */
[----:B------:R-:W-:Y:S01]  /*0800*/  FFMA R27, R8, R8, R27 ;  /* 0x00000008081b7223 */ /* 0x000fe2000000001b */
[----:B------:R-:W-:-:S05]  /*0810*/  SHF.L.U32 R8, R13, 0x10, RZ ;  /* 0x000000100d087819 */ /* 0x000fca00000006ff */
[----:B------:R-:W-:Y:S01]  /*0820*/  FFMA R27, R8, R8, R27 ;  /* 0x00000008081b7223 */ /* 0x000fe2000000001b */
[C---:B------:R-:W-:Y:S01]  /*0830*/  PRMT R8, R14.reuse, 0x7632, R8 ;  /* 0x000076320e087816 */ /* 0x040fe20000000008 */
[----:B------:R-:W-:-:S03]  /*0840*/  IMAD.U32 R14, R14, 0x10000, RZ ;  /* 0x000100000e0e7824 */ /* 0x000fc600078e00ff */
[----:B------:R-:W-:Y:S01]  /*0850*/  SHF.L.U32 R8, R8, 0x10, RZ ;  /* 0x0000001008087819 */ /* 0x000fe200000006ff */
[----:B------:R-:W-:-:S04]  /*0860*/  FFMA R27, R14, R14, R27 ;  /* 0x0000000e0e1b7223 */ /* 0x000fc8000000001b */
[----:B------:R-:W-:Y:S01]  /*0870*/  FFMA R27, R8, R8, R27 ;  /* 0x00000008081b7223 */ /* 0x000fe2000000001b */
[----:B------:R-:W-:Y:S02]  /*0880*/  SHF.L.U32 R8, R9, 0x10, RZ ;  /* 0x0000001009087819 */ /* 0x000fe400000006ff */
[----:B----4-:R-:W-:Y:S01]  /*0890*/  PRMT R9, R16, 0x7632, R9 ;  /* 0x0000763210097816 */ /* 0x010fe20000000009 */
[----:B------:R-:W-:Y:S01]  /*08a0*/  FFMA R27, R10, R10, R27 ;  /* 0x0000000a0a1b7223 */ /* 0x000fe2000000001b */
[----:B------:R-:W-:Y:S02]  /*08b0*/  IMAD.U32 R16, R16, 0x10000, RZ ;  /* 0x0001000010107824 */ /* 0x000fe400078e00ff */
[----:B------:R-:W-:Y:S02]  /*08c0*/  IMAD.U32 R10, R17, 0x10000, RZ ;  /* 0x00010000110a7824 */ /* 0x000fe400078e00ff */
[----:B------:R-:W-:Y:S01]  /*08d0*/  FFMA R27, R8, R8, R27 ;  /* 0x00000008081b7223 */ /* 0x000fe2000000001b */
[----:B------:R-:W-:-:S02]  /*08e0*/  SHF.L.U32 R8, R9, 0x10, RZ ;  /* 0x0000001009087819 */ /* 0x000fc400000006ff */
[----:B------:R-:W-:Y:S01]  /*08f0*/  PRMT R9, R17, 0x7632, R9 ;  /* 0x0000763211097816 */ /* 0x000fe20000000009 */
[----:B------:R-:W-:-:S04]  /*0900*/  FFMA R27, R16, R16, R27 ;  /* 0x00000010101b7223 */ /* 0x000fc8000000001b */
[----:B------:R-:W-:Y:S01]  /*0910*/  FFMA R27, R8, R8, R27 ;  /* 0x00000008081b7223 */ /* 0x000fe2000000001b */
[----:B------:R-:W-:Y:S02]  /*0920*/  SHF.L.U32 R8, R9, 0x10, RZ ;  /* 0x0000001009087819 */ /* 0x000fe400000006ff */
[----:B------:R-:W-:Y:S01]  /*0930*/  PRMT R9, R18, 0x7632, R9 ;  /* 0x0000763212097816 */ /* 0x000fe20000000009 */
        /* <DEDUP_REMOVED lines=8> */
[----:B------:R-:W-:-:S03]  /*09c0*/  SHF.L.U32 R8, R9, 0x10, RZ ;  /* 0x0000001009087819 */ /* 0x000fc600000006ff */
[----:B------:R-:W-:-:S04]  /*09d0*/  FFMA R27, R10, R10, R27 ;  /* 0x0000000a0a1b7223 */ /* 0x000fc8000000001b */
[----:B------:R-:W-:Y:S01]  /*09e0*/  FFMA R27, R8, R8, R27 ;  /* 0x00000008081b7223 */ /* 0x000fe2000000001b */
[C---:B--2---:R-:W-:Y:S01]  /*09f0*/  PRMT R9, R20.reuse, 0x7632, R9 ;  /* 0x0000763214097816 */ /* 0x044fe20000000009 */
[----:B------:R-:W-:Y:S02]  /*0a00*/  IMAD.U32 R20, R20, 0x10000, RZ ;  /* 0x0001000014147824 */ /* 0x000fe400078e00ff */
[----:B------:R-:W-:Y:S01]  /*0a10*/  IMAD.U32 R10, R21, 0x10000, RZ ;  /* 0x00010000150a7824 */ /* 0x000fe200078e00ff */
[----:B------:R-:W-:Y:S01]  /*0a20*/  SHF.L.U32 R8, R9, 0x10, RZ ;  /* 0x0000001009087819 */ /* 0x000fe200000006ff */
[----:B------:R-:W-:Y:S01]  /*0a30*/  FFMA R27, R20, R20, R27 ;  /* 0x00000014141b7223 */ /* 0x000fe2000000001b */
[----:B------:R-:W-:Y:S01]  /*0a40*/  PRMT R9, R21, 0x7632, R9 ;  /* 0x0000763215097816 */ /* 0x000fe20000000009 */
[----:B------:R-:W-:Y:S02]  /*0a50*/  IMAD.U32 R12, R23, 0x10000, RZ ;  /* 0x00010000170c7824 */ /* 0x000fe400078e00ff */
[----:B------:R-:W-:Y:S01]  /*0a60*/  FFMA R27, R8, R8, R27 ;  /* 0x00000008081b7223 */ /* 0x000fe2000000001b */
[----:B------:R-:W-:-:S02]  /*0a70*/  SHF.L.U32 R8, R9, 0x10, RZ ;  /* 0x0000001009087819 */ /* 0x000fc400000006ff */
[----:B------:R-:W-:Y:S01]  /*0a80*/  IADD3 R9, PT, PT, R2, R6, R2 ;  /* 0x0000000602097210 */ /* 0x000fe20007ffe002 */
[----:B------:R-:W-:Y:S01]  /*0a90*/  FFMA R27, R10, R10, R27 ;  /* 0x0000000a0a1b7223 */ /* 0x000fe2000000001b */
[C---:B------:R-:W-:Y:S01]  /*0aa0*/  PRMT R10, R22.reuse, 0x7632, R10 ;  /* 0x00007632160a7816 */ /* 0x040fe2000000000a */
[----:B------:R-:W-:Y:S01]  /*0ab0*/  IMAD.U32 R22, R22, 0x10000, RZ ;  /* 0x0001000016167824 */ /* 0x000fe200078e00ff */
[----:B------:R-:W-:Y:S01]  /*0ac0*/  IADD3 R6, PT, PT, R2, R9, R2 ;  /* 0x0000000902067210 */ /* 0x000fe20007ffe002 */
[----:B------:R-:W-:Y:S01]  /*0ad0*/  FFMA R27, R8, R8, R27 ;  /* 0x00000008081b7223 */ /* 0x000fe2000000001b */
[----:B------:R-:W-:Y:S02]  /*0ae0*/  SHF.L.U32 R10, R10, 0x10, RZ ;  /* 0x000000100a0a7819 */ /* 0x000fe400000006ff */
[----:B------:R-:W-:Y:S01]  /*0af0*/  ISETP.GE.AND P0, PT, R6, R5, PT ;  /* 0x000000050600720c */ /* 0x000fe20003f06270 */
[----:B------:R-:W-:Y:S01]  /*0b00*/  FFMA R27, R22, R22, R27 ;  /* 0x00000016161b7223 */ /* 0x000fe2000000001b */
[----:B------:R-:W-:-:S03]  /*0b10*/  PRMT R8, R23, 0x7632, R8 ;  /* 0x0000763217087816 */ /* 0x000fc60000000008 */
[----:B------:R-:W-:Y:S01]  /*0b20*/  FFMA R27, R10, R10, R27 ;  /* 0x0000000a0a1b7223 */ /* 0x000fe2000000001b */
[----:B------:R-:W-:-:S03]  /*0b30*/  SHF.L.U32 R8, R8, 0x10, RZ ;  /* 0x0000001008087819 */ /* 0x000fc600000006ff */
[----:B------:R-:W-:-:S04]  /*0b40*/  FFMA R27, R12, R12, R27 ;  /* 0x0000000c0c1b7223 */ /* 0x000fc8000000001b */
[----:B------:R-:W-:Y:S01]  /*0b50*/  FFMA R20, R8, R8, R27 ;  /* 0x0000000808147223 */ /* 0x000fe2000000001b */
[----:B------:R-:W-:Y:S06]  /*0b60*/  @!P0 BRA `(.L_x_5) ;  /* 0xfffffff800848947 */ /* 0x000fec000383ffff */
.L_x_1:
[----:B------:R-:W-:Y:S05]  /*0b70*/  BSYNC.RECONVERGENT B0 ;  /* 0x0000000000007941 */ /* 0x000fea0003800200 */
.L_x_0:
[----:B------:R-:W-:Y:S01]  /*0b80*/  LEA R0, R5, R4, 0x3 ;  /* 0x0000000405007211 */ /* 0x000fe200078e18ff */
[----:B------:R-:W-:Y:S03]  /*0b90*/  BSSY.RECONVERGENT B0, `(.L_x_6) ;  /* 0x000000c000007945 */ /* 0x000fe60003800200 */
[----:B------:R-:W-:-:S13]  /*0ba0*/  ISETP.GE.AND P0, PT, R0, R3, PT ;  /* 0x000000030000720c */ /* 0x000fda0003f06270 */
[----:B------:R-:W-:Y:S05]  /*0bb0*/  @P0 BRA `(.L_x_7) ;  /* 0x0000000000240947 */ /* 0x000fea0003800000 */
[----:B------:R-:W0:Y:S01]  /*0bc0*/  LDC R11, c[0x0][0x360] ;  /* 0x0000d800ff0b7b82 */ /* 0x000e220000000800 */
[----:B------:R-:W-:-:S07]  /*0bd0*/  IMAD.MOV.U32 R2, RZ, RZ, R0 ;  /* 0x000000ffff027224 */ /* 0x000fce00078e0000 */
.L_x_8:
[----:B------:R-:W-:-:S06]  /*0be0*/  IMAD.WIDE R6, R2, 0x2, R24 ;  /* 0x0000000202067825 */ /* 0x000fcc00078e0218 */
[----:B------:R-:W2:Y:S01]  /*0bf0*/  LDG.E.U16 R6, desc[UR6][R6.64] ;  /* 0x0000000606067981 */ /* 0x000ea2000c1e1500 */
[----:B0-----:R-:W-:-:S04]  /*0c00*/  IADD3 R2, PT, PT, R11, R2, RZ ;  /* 0x000000020b027210 */ /* 0x001fc80007ffe0ff */
[----:B------:R-:W-:Y:S01]  /*0c10*/  ISETP.GE.AND P0, PT, R2, R3, PT ;  /* 0x000000030200720c */ /* 0x000fe20003f06270 */
[----:B--2---:R-:W-:-:S04]  /*0c20*/  IMAD.U32 R9, R6, 0x10000, RZ ;  /* 0x0001000006097824 */ /* 0x004fc800078e00ff */
[----:B------:R-:W-:-:S08]  /*0c30*/  FFMA R20, R9, R9, R20 ;  /* 0x0000000909147223 */ /* 0x000fd00000000014 */
[----:B------:R-:W-:Y:S05]  /*0c40*/  @!P0 BRA `(.L_x_8) ;  /* 0xfffffffc00e48947 */ /* 0x000fea000383ffff */
.L_x_7:
[----:B------:R-:W-:Y:S05]  /*0c50*/  BSYNC.RECONVERGENT B0 ;  /* 0x0000000000007941 */ /* 0x000fea0003800200 */
.L_x_6:
[----:B------:R-:W0:Y:S02]  /*0c60*/  SHFL.BFLY PT, R7, R20, 0x10, 0x1f ;  /* 0x0e001f0014077f89 */ /* 0x000e2400000e0000 */
[----:B0-----:R-:W-:-:S05]  /*0c70*/  FADD R7, R7, R20 ;  /* 0x0000001407077221 */ /* 0x001fca0000000000 */
[----:B------:R-:W0:Y:S02]  /*0c80*/  SHFL.BFLY PT, R2, R7, 0x8, 0x1f ;  /* 0x0d001f0007027f89 */ /* 0x000e2400000e0000 */
[----:B0-----:R-:W-:Y:S02]  /*0c90*/  FADD R6, R7, R2 ;  /* 0x0000000207067221 */ /* 0x001fe40000000000 */
[----:B------:R-:W0:Y:S03]  /*0ca0*/  LDC R2, c[0x0][0x360] ;  /* 0x0000d800ff027b82 */ /* 0x000e260000000800 */
[----:B------:R-:W1:Y:S01]  /*0cb0*/  SHFL.BFLY PT, R9, R6, 0x4, 0x1f ;  /* 0x0c801f0006097f89 */ /* 0x000e6200000e0000 */
[----:B0-----:R-:W-:Y:S01]  /*0cc0*/  ISETP.GE.U32.AND P0, PT, R2, 0x21, PT ;  /* 0x000000210200780c */ /* 0x001fe20003f06070 */
[----:B-1----:R-:W-:-:S05]  /*0cd0*/  FADD R9, R6, R9 ;  /* 0x0000000906097221 */ /* 0x002fca0000000000 */
[----:B------:R-:W0:Y:S02]  /*0ce0*/  SHFL.BFLY PT, R8, R9, 0x2, 0x1f ;  /* 0x0c401f0009087f89 */ /* 0x000e2400000e0000 */
[----:B0-----:R-:W-:-:S05]  /*0cf0*/  FADD R8, R9, R8 ;  /* 0x0000000809087221 */ /* 0x001fca0000000000 */
[----:B------:R-:W0:Y:S02]  /*0d00*/  SHFL.BFLY PT, R11, R8, 0x1, 0x1f ;  /* 0x0c201f00080b7f89 */ /* 0x000e2400000e0000 */
[----:B0-----:R-:W-:Y:S01]  /*0d10*/  FADD R6, R8, R11 ;  /* 0x0000000b08067221 */ /* 0x001fe20000000000 */
[----:B------:R-:W-:Y:S06]  /*0d20*/  @!P0 BRA `(.L_x_9) ;  /* 0x0000000000a88947 */ /* 0x000fec0003800000 */
[C---:B------:R-:W-:Y:S02]  /*0d30*/  LOP3.LUT R11, R4.reuse, 0x1f, RZ, 0xc0, !PT ;  /* 0x0000001f040b7812 */ /* 0x040fe400078ec0ff */
[----:B------:R-:W-:Y:S02]  /*0d40*/  ISETP.GT.U32.AND P1, PT, R4, 0x1f, PT ;  /* 0x0000001f0400780c */ /* 0x000fe40003f24070 */
[----:B------:R-:W-:-:S13]  /*0d50*/  ISETP.NE.AND P0, PT, R11, RZ, PT ;  /* 0x000000ff0b00720c */ /* 0x000fda0003f05270 */
[----:B------:R-:W0:Y:S01]  /*0d60*/  @!P0 S2R R9, SR_CgaCtaId ;  /* 0x0000000000098919 */ /* 0x000e220000008800 */
[----:B------:R-:W-:Y:S02]  /*0d70*/  @!P0 MOV R8, 0x400 ;  /* 0x0000040000088802 */ /* 0x000fe40000000f00 */
[----:B------:R-:W-:-:S04]  /*0d80*/  @!P0 SHF.R.U32.HI R7, RZ, 0x3, R4 ;  /* 0x00000003ff078819 */ /* 0x000fc80000011604 */
[----:B------:R-:W-:Y:S02]  /*0d90*/  @!P0 LOP3.LUT R7, R7, 0x7c, RZ, 0xc0, !PT ;  /* 0x0000007c07078812 */ /* 0x000fe400078ec0ff */
[----:B0-----:R-:W-:-:S04]  /*0da0*/  @!P0 LEA R8, R9, R8, 0x18 ;  /* 0x0000000809088211 */ /* 0x001fc800078ec0ff */
[----:B------:R-:W-:-:S05]  /*0db0*/  @!P0 IADD3 R7, PT, PT, R7, R8, RZ ;  /* 0x0000000807078210 */ /* 0x000fca0007ffe0ff */
[----:B------:R0:W-:Y:S01]  /*0dc0*/  @!P0 STS [R7], R6 ;  /* 0x0000000607008388 */ /* 0x0001e20000000800 */
[----:B------:R-:W-:Y:S06]  /*0dd0*/  BAR.SYNC.DEFER_BLOCKING 0x0 ;  /* 0x0000000000007b1d */ /* 0x000fec0000010000 */
[----:B------:R-:W-:Y:S05]  /*0de0*/  @P1 BRA `(.L_x_10) ;  /* 0x0000000000601947 */ /* 0x000fea0003800000 */
[----:B0-----:R-:W-:Y:S01]  /*0df0*/  SHF.R.U32.HI R6, RZ, 0x5, R2 ;  /* 0x00000005ff067819 */ /* 0x001fe20000011602 */
[----:B------:R-:W-:-:S03]  /*0e00*/  UMOV UR4, 0xffffffff ;  /* 0xffffffff00047882 */ /* 0x000fc60000000000 */
[----:B------:R-:W-:-:S13]  /*0e10*/  ISETP.GE.U32.AND P1, PT, R11, R6, PT ;  /* 0x000000060b00720c */ /* 0x000fda0003f26070 */
[----:B------:R-:W0:Y:S01]  /*0e20*/  @!P1 S2R R7, SR_CgaCtaId ;  /* 0x0000000000079919 */ /* 0x000e220000008800 */
[----:B------:R-:W-:-:S04]  /*0e30*/  @!P1 MOV R6, 0x400 ;  /* 0x0000040000069802 */ /* 0x000fc80000000f00 */
[----:B0-----:R-:W-:Y:S01]  /*0e40*/  @!P1 LEA R8, R7, R6, 0x18 ;  /* 0x0000000607089211 */ /* 0x001fe200078ec0ff */
[----:B------:R-:W-:-:S03]  /*0e50*/  IMAD.MOV.U32 R6, RZ, RZ, RZ ;  /* 0x000000ffff067224 */ /* 0x000fc600078e00ff */
[----:B------:R-:W-:-:S05]  /*0e60*/  @!P1 LEA R7, R11, R8, 0x2 ;  /* 0x000000080b079211 */ /* 0x000fca00078e10ff */
[----:B------:R0:W1:Y:S01]  /*0e70*/  @!P1 LDS R6, [R7] ;  /* 0x0000000007069984 */ /* 0x0000620000000800 */
[----:B------:R-:W-:Y:S05]  /*0e80*/  BRA.DIV UR4, `(.L_x_11) ;  /* 0x0000001604a07947 */ /* 0x000fea000b800000 */
[----:B01----:R-:W0:Y:S02]  /*0e90*/  SHFL.BFLY PT, R7, R6, 0x10, 0x1f ;  /* 0x0e001f0006077f89 */ /* 0x003e2400000e0000 */
[----:B0-----:R-:W-:-:S05]  /*0ea0*/  FADD R7, R7, R6 ;  /* 0x0000000607077221 */ /* 0x001fca0000000000 */
[----:B------:R-:W0:Y:S02]  /*0eb0*/  SHFL.BFLY PT, R8, R7, 0x8, 0x1f ;  /* 0x0d001f0007087f89 */ /* 0x000e2400000e0000 */
[----:B0-----:R-:W-:-:S05]  /*0ec0*/  FADD R8, R7, R8 ;  /* 0x0000000807087221 */ /* 0x001fca0000000000 */
[----:B------:R-:W0:Y:S02]  /*0ed0*/  SHFL.BFLY PT, R9, R8, 0x4, 0x1f ;  /* 0x0c801f0008097f89 */ /* 0x000e2400000e0000 */
[----:B0-----:R-:W-:-:S05]  /*0ee0*/  FADD R9, R8, R9 ;  /* 0x0000000908097221 */ /* 0x001fca0000000000 */
[----:B------:R-:W0:Y:S02]  /*0ef0*/  SHFL.BFLY PT, R10, R9, 0x2, 0x1f ;  /* 0x0c401f00090a7f89 */ /* 0x000e2400000e0000 */
[----:B0-----:R-:W-:-:S05]  /*0f00*/  FADD R10, R9, R10 ;  /* 0x0000000a090a7221 */ /* 0x001fca0000000000 */
[----:B------:R0:W1:Y:S02]  /*0f10*/  SHFL.BFLY PT, R11, R10, 0x1, 0x1f ;  /* 0x0c201f000a0b7f89 */ /* 0x00006400000e0000 */
.L_x_26:
[----:B------:R-:W2:Y:S01]  /*0f20*/  @!P0 S2R R7, SR_CgaCtaId ;  /* 0x0000000000078919 */ /* 0x000ea20000008800 */
[----:B------:R-:W-:Y:S01]  /*0f30*/  @!P0 MOV R6, 0x400 ;  /* 0x0000040000068802 */ /* 0x000fe20000000f00 */
[----:B-1----:R-:W-:-:S03]  /*0f40*/  FADD R11, R10, R11 ;  /* 0x0000000b0a0b7221 */ /* 0x002fc60000000000 */
[----:B--2---:R-:W-:-:S05]  /*0f50*/  @!P0 LEA R6, R7, R6, 0x18 ;  /* 0x0000000607068211 */ /* 0x004fca00078ec0ff */
[----:B------:R1:W-:Y:S02]  /*0f60*/  @!P0 STS [R6], R11 ;  /* 0x0000000b06008388 */ /* 0x0003e40000000800 */
.L_x_10:
[----:B------:R-:W-:Y:S05]  /*0f70*/  WARPSYNC.ALL ;  /* 0x0000000000007948 */ /* 0x000fea0003800000 */
[----:B------:R-:W2:Y:S08]  /*0f80*/  S2UR UR5, SR_CgaCtaId ;  /* 0x00000000000579c3 */ /* 0x000eb00000008800 */
[----:B------:R-:W-:Y:S06]  /*0f90*/  BAR.SYNC.DEFER_BLOCKING 0x0 ;  /* 0x0000000000007b1d */ /* 0x000fec0000010000 */
[----:B------:R-:W-:-:S02]  /*0fa0*/  UMOV UR4, 0x400 ;  /* 0x0000040000047882 */ /* 0x000fc40000000000 */
[----:B--2---:R-:W-:-:S09]  /*0fb0*/  ULEA UR4, UR5, UR4, 0x18 ;  /* 0x0000000405047291 */ /* 0x004fd2000f8ec0ff */
[----:B01----:R-:W0:Y:S03]  /*0fc0*/  LDS R6, [UR4] ;  /* 0x00000004ff067984 */ /* 0x003e260008000800 */
.L_x_9:
[----:B------:R-:W-:Y:S01]  /*0fd0*/  I2FP.F32.S32 R11, R3 ;  /* 0x00000003000b7245 */ /* 0x000fe20000201400 */
[----:B------:R-:W-:Y:S01]  /*0fe0*/  BSSY.RECONVERGENT B0, `(.L_x_12) ;  /* 0x000000c000007945 */ /* 0x000fe20003800200 */
[----:B------:R-:W-:Y:S02]  /*0ff0*/  ISETP.GE.AND P2, PT, R4, R5, PT ;  /* 0x000000050400720c */ /* 0x000fe40003f46270 */
[----:B------:R-:W1:Y:S08]  /*1000*/  MUFU.RCP R8, R11 ;  /* 0x0000000b00087308 */ /* 0x000e700000001000 */
[----:B0-----:R-:W0:Y:S01]  /*1010*/  FCHK P0, R6, R11 ;  /* 0x0000000b06007302 */ /* 0x001e220000000000 */
[----:B-1----:R-:W-:-:S04]  /*1020*/  FFMA R3, -R11, R8, 1 ;  /* 0x3f8000000b037423 */ /* 0x002fc80000000108 */
[----:B------:R-:W-:-:S04]  /*1030*/  FFMA R3, R8, R3, R8 ;  /* 0x0000000308037223 */ /* 0x000fc80000000008 */
[----:B------:R-:W-:-:S04]  /*1040*/  FFMA R8, R3, R6, RZ ;  /* 0x0000000603087223 */ /* 0x000fc800000000ff */
[----:B------:R-:W-:-:S04]  /*1050*/  FFMA R7, -R11, R8, R6 ;  /* 0x000000080b077223 */ /* 0x000fc80000000106 */
[----:B------:R-:W-:Y:S01]  /*1060*/  FFMA R3, R3, R7, R8 ;  /* 0x0000000703037223 */ /* 0x000fe20000000008 */
[----:B0-----:R-:W-:Y:S06]  /*1070*/  @!P0 BRA `(.L_x_13) ;  /* 0x0000000000088947 */ /* 0x001fec0003800000 */
[----:B------:R-:W-:-:S07]  /*1080*/  MOV R8, 0x10a0 ;  /* 0x000010a000087802 */ /* 0x000fce0000000f00 */
[----:B------:R-:W-:Y:S05]  /*1090*/  CALL.REL.NOINC `($__internal_0_$__cuda_sm3x_div_rn_noftz_f32_slowpath) ;  /* 0x0000001400a87944 */ /* 0x000fea0003c00000 */
.L_x_13:
[----:B------:R-:W-:Y:S05]  /*10a0*/  BSYNC.RECONVERGENT B0 ;  /* 0x0000000000007941 */ /* 0x000fea0003800200 */
.L_x_12:
[----:B------:R-:W0:Y:S01]  /*10b0*/  LDCU UR4, c[0x0][0x394] ;  /* 0x00007280ff0477ac */ /* 0x000e220008000800 */
[----:B------:R-:W-:Y:S01]  /*10c0*/  BSSY.RECONVERGENT B0, `(.L_x_14) ;  /* 0x0000132000007945 */ /* 0x000fe20003800200 */
[----:B0-----:R-:W-:Y:S01]  /*10d0*/  FADD R6, R3, UR4 ;  /* 0x0000000403067e21 */ /* 0x001fe20008000000 */
[----:B------:R-:W0:Y:S04]  /*10e0*/  LDCU.64 UR4, c[0x0][0x388] ;  /* 0x00007100ff0477ac */ /* 0x000e280008000a00 */
[----:B------:R-:W-:-:S13]  /*10f0*/  FSETP.GEU.AND P0, PT, |R6|, 1.175494350822287508e-38, PT ;  /* 0x008000000600780b */ /* 0x000fda0003f0e200 */
[----:B------:R-:W-:-:S04]  /*1100*/  @!P0 FMUL R6, R6, 16777216 ;  /* 0x4b80000006068820 */ /* 0x000fc80000400000 */
[----:B------:R-:W1:Y:S02]  /*1110*/  MUFU.RSQ R3, R6 ;  /* 0x0000000600037308 */ /* 0x000e640000001400 */
[----:B-1----:R-:W-:Y:S01]  /*1120*/  @!P0 FMUL R3, R3, 4096 ;  /* 0x4580000003038820 */ /* 0x002fe20000400000 */
[----:B0-----:R-:W-:Y:S06]  /*1130*/  @P2 BRA `(.L_x_15) ;  /* 0x0000001000a82947 */ /* 0x001fec0003800000 */
[----:B------:R-:W0:Y:S01]  /*1140*/  I2F.U32.RP R11, R2 ;  /* 0x00000002000b7306 */ /* 0x000e220000209000 */
[----:B------:R-:W-:Y:S01]  /*1150*/  IMAD.IADD R8, R4, 0x1, R2 ;  /* 0x0000000104087824 */ /* 0x000fe200078e0202 */
[----:B------:R-:W-:Y:S01]  /*1160*/  ISETP.NE.U32.AND P2, PT, R2, RZ, PT ;  /* 0x000000ff0200720c */ /* 0x000fe20003f45070 */
[----:B------:R-:W-:Y:S03]  /*1170*/  BSSY.RECONVERGENT B1, `(.L_x_16) ;  /* 0x0000056000017945 */ /* 0x000fe60003800200 */
[----:B------:R-:W-:Y:S02]  /*1180*/  ISETP.GE.U32.AND P0, PT, R8, R5, PT ;  /* 0x000000050800720c */ /* 0x000fe40003f06070 */
[----:B------:R-:W-:Y:S02]  /*1190*/  VIMNMX.U32 R9, PT, PT, R5, R8, !PT ;  /* 0x0000000805097248 */ /* 0x000fe40007fe0000 */
[----:B------:R-:W-:-:S04]  /*11a0*/  SEL R10, RZ, 0x1, P0 ;  /* 0x00000001ff0a7807 */ /* 0x000fc80000000000 */
[----:B------:R-:W-:Y:S01]  /*11b0*/  IADD3 R9, PT, PT, R9, -R8, -R10 ;  /* 0x8000000809097210 */ /* 0x000fe20007ffe80a */
[----:B0-----:R-:W0:Y:S02]  /*11c0*/  MUFU.RCP R11, R11 ;  /* 0x0000000b000b7308 */ /* 0x001e240000001000 */
[----:B0-----:R-:W-:-:S06]  /*11d0*/  VIADD R6, R11, 0xffffffe ;  /* 0x0ffffffe0b067836 */ /* 0x001fcc0000000000 */
[----:B------:R0:W1:Y:S02]  /*11e0*/  F2I.FTZ.U32.TRUNC.NTZ R7, R6 ;  /* 0x0000000600077305 */ /* 0x000064000021f000 */
[----:B0-----:R-:W-:Y:S01]  /*11f0*/  HFMA2 R6, -RZ, RZ, 0, 0 ;  /* 0x00000000ff067431 */ /* 0x001fe200000001ff */
[----:B-1----:R-:W-:-:S05]  /*1200*/  IADD3 R13, PT, PT, RZ, -R7, RZ ;  /* 0x80000007ff0d7210 */ /* 0x002fca0007ffe0ff */
[----:B------:R-:W-:-:S04]  /*1210*/  IMAD R13, R13, R2, RZ ;  /* 0x000000020d0d7224 */ /* 0x000fc800078e02ff */
[----:B------:R-:W-:-:S06]  /*1220*/  IMAD.HI.U32 R12, R7, R13, R6 ;  /* 0x0000000d070c7227 */ /* 0x000fcc00078e0006 */
[----:B------:R-:W-:-:S04]  /*1230*/  IMAD.HI.U32 R7, R12, R9, RZ ;  /* 0x000000090c077227 */ /* 0x000fc800078e00ff */
[----:B------:R-:W-:-:S04]  /*1240*/  IMAD.MOV R6, RZ, RZ, -R7 ;  /* 0x000000ffff067224 */ /* 0x000fc800078e0a07 */
[----:B------:R-:W-:-:S05]  /*1250*/  IMAD R9, R2, R6, R9 ;  /* 0x0000000602097224 */ /* 0x000fca00078e0209 */
[----:B------:R-:W-:-:S13]  /*1260*/  ISETP.GE.U32.AND P0, PT, R9, R2, PT ;  /* 0x000000020900720c */ /* 0x000fda0003f06070 */
[----:B------:R-:W-:Y:S01]  /*1270*/  @P0 IADD3 R9, PT, PT, R9, -R2, RZ ;  /* 0x8000000209090210 */ /* 0x000fe20007ffe0ff */
[----:B------:R-:W-:-:S03]  /*1280*/  @P0 VIADD R7, R7, 0x1 ;  /* 0x0000000107070836 */ /* 0x000fc60000000000 */
[----:B------:R-:W-:-:S13]  /*1290*/  ISETP.GE.U32.AND P1, PT, R9, R2, PT ;  /* 0x000000020900720c */ /* 0x000fda0003f26070 */
[----:B------:R-:W-:Y:S02]  /*12a0*/  @P1 IADD3 R7, PT, PT, R7, 0x1, RZ ;  /* 0x0000000107071810 */ /* 0x000fe40007ffe0ff */
[----:B------:R-:W-:-:S05]  /*12b0*/  @!P2 LOP3.LUT R7, RZ, R2, RZ, 0x33, !PT ;  /* 0x00000002ff07a212 */ /* 0x000fca00078e33ff */
[----:B------:R-:W-:-:S05]  /*12c0*/  IMAD.IADD R6, R10, 0x1, R7 ;  /* 0x000000010a067824 */ /* 0x000fca00078e0207 */
[C---:B------:R-:W-:Y:S02]  /*12d0*/  LOP3.LUT R7, R6.reuse, 0x3, RZ, 0xc0, !PT ;  /* 0x0000000306077812 */ /* 0x040fe400078ec0ff */
[----:B------:R-:W-:Y:S02]  /*12e0*/  ISETP.GE.U32.AND P0, PT, R6, 0x3, PT ;  /* 0x000000030600780c */ /* 0x000fe40003f06070 */
[----:B------:R-:W-:-:S13]  /*12f0*/  ISETP.NE.AND P1, PT, R7, 0x3, PT ;  /* 0x000000030700780c */ /* 0x000fda0003f25270 */
[----:B------:R-:W-:Y:S05]  /*1300*/  @!P1 BRA `(.L_x_17) ;  /* 0x0000000000f09947 */ /* 0x000fea0003800000 */
[----:B------:R-:W-:-:S04]  /*1310*/  IADD3 R6, PT, PT, R6, 0x1, RZ ;  /* 0x0000000106067810 */ /* 0x000fc80007ffe0ff */
[----:B------:R-:W-:Y:S01]  /*1320*/  LOP3.LUT R9, R6, 0x3, RZ, 0xc0, !PT ;  /* 0x0000000306097812 */ /* 0x000fe200078ec0ff */
[----:B------:R-:W-:-:S04]  /*1330*/  IMAD.WIDE.U32 R6, R4, 0x10, RZ ;  /* 0x0000001004067825 */ /* 0x000fc800078e00ff */
[----:B------:R-:W-:Y:S02]  /*1340*/  IMAD R4, R9, R2, R4 ;  /* 0x0000000209047224 */ /* 0x000fe400078e0204 */
[----:B------:R-:W-:-:S07]  /*1350*/  IMAD.MOV R18, RZ, RZ, -R9 ;  /* 0x000000ffff127224 */ /* 0x000fce00078e0a09 */
.L_x_18:
[C---:B0-----:R-:W-:Y:S02]  /*1360*/  IADD3 R16, P1, PT, R6.reuse, R24, RZ ;  /* 0x0000001806107210 */ /* 0x041fe40007f3e0ff */
[----:B------:R-:W-:Y:S02]  /*1370*/  IADD3 R12, P2, PT, R6, UR4, RZ ;  /* 0x00000004060c7c10 */ /* 0x000fe4000ff5e0ff */
[C---:B------:R-:W-:Y:S02]  /*1380*/  IADD3.X R17, PT, PT, R7.reuse, R25, RZ, P1, !PT ;  /* 0x0000001907117210 */ /* 0x040fe40000ffe4ff */
[----:B------:R-:W-:-:S03]  /*1390*/  IADD3.X R13, PT, PT, R7, UR5, RZ, P2, !PT ;  /* 0x00000005070d7c10 */ /* 0x000fc600097fe4ff */
[----:B------:R-:W2:Y:S04]  /*13a0*/  LDG.E.128 R8, desc[UR6][R16.64] ;  /* 0x0000000610087981 */ /* 0x000ea8000c1e1d00 */
[----:B------:R-:W3:Y:S01]  /*13b0*/  LDG.E.128.CONSTANT R12, desc[UR6][R12.64] ;  /* 0x000000060c0c7981 */ /* 0x000ee2000c1e9d00 */
[----:B------:R-:W-:Y:S02]  /*13c0*/  VIADD R18, R18, 0x1 ;  /* 0x0000000112127836 */ /* 0x000fe40000000000 */
[----:B------:R-:W-:-:S03]  /*13d0*/  IMAD.WIDE.U32 R6, R2, 0x10, R6 ;  /* 0x0000001002067825 */ /* 0x000fc600078e0006 */
[----:B------:R-:W-:Y:S02]  /*13e0*/  ISETP.NE.AND P1, PT, R18, RZ, PT ;  /* 0x000000ff1200720c */ /* 0x000fe40003f25270 */
[C---:B--2---:R-:W-:Y:S01]  /*13f0*/  PRMT R19, R8.reuse, 0x7632, R19 ;  /* 0x0000763208137816 */ /* 0x044fe20000000013 */
[----:B------:R-:W-:Y:S01]  /*1400*/  IMAD.U32 R8, R8, 0x10000, RZ ;  /* 0x0001000008087824 */ /* 0x000fe200078e00ff */
[----:B---3--:R-:W-:-:S03]  /*1410*/  PRMT R20, R12, 0x7632, R20 ;  /* 0x000076320c147816 */ /* 0x008fc60000000014 */
[----:B------:R-:W-:Y:S01]  /*1420*/  FMUL R8, R3, R8 ;  /* 0x0000000803087220 */ /* 0x000fe20000400000 */
[----:B------:R-:W-:Y:S01]  /*1430*/  SHF.L.U32 R22, R19, 0x10, RZ ;  /* 0x0000001013167819 */ /* 0x000fe200000006ff */
[----:B------:R-:W-:Y:S01]  /*1440*/  IMAD.U32 R19, R12, 0x10000, RZ ;  /* 0x000100000c137824 */ /* 0x000fe200078e00ff */
[----:B------:R-:W-:Y:S01]  /*1450*/  SHF.L.U32 R21, R20, 0x10, RZ ;  /* 0x0000001014157819 */ /* 0x000fe200000006ff */
[----:B------:R-:W-:Y:S01]  /*1460*/  IMAD.U32 R20, R9, 0x10000, RZ ;  /* 0x0001000009147824 */ /* 0x000fe200078e00ff */
[----:B------:R-:W-:Y:S01]  /*1470*/  SHF.L.U32 R23, R14, 0x10, RZ ;  /* 0x000000100e177819 */ /* 0x000fe200000006ff */
[C---:B------:R-:W-:Y:S01]  /*1480*/  FMUL R22, R3.reuse, R22 ;  /* 0x0000001603167220 */ /* 0x040fe20000400000 */
[----:B------:R-:W-:Y:S01]  /*1490*/  FMUL R8, R8, R19 ;  /* 0x0000001308087220 */ /* 0x000fe20000400000 */
[----:B------:R-:W-:Y:S02]  /*14a0*/  IMAD.U32 R12, R10, 0x10000, RZ ;  /* 0x000100000a0c7824 */ /* 0x000fe400078e00ff */
[----:B------:R-:W-:Y:S01]  /*14b0*/  FMUL R20, R3, R20 ;  /* 0x0000001403147220 */ /* 0x000fe20000400000 */
[----:B------:R-:W-:Y:S01]  /*14c0*/  FMUL R19, R22, R21 ;  /* 0x0000001516137220 */ /* 0x000fe20000400000 */
[----:B------:R-:W-:Y:S01]  /*14d0*/  SHF.L.U32 R21, R13, 0x10, RZ ;  /* 0x000000100d157819 */ /* 0x000fe200000006ff */
[----:B------:R-:W-:Y:S01]  /*14e0*/  FMUL R12, R3, R12 ;  /* 0x0000000c030c7220 */ /* 0x000fe20000400000 */
[----:B------:R-:W-:Y:S01]  /*14f0*/  IMAD.U32 R22, R11, 0x10000, RZ ;  /* 0x000100000b167824 */ /* 0x000fe200078e00ff */
[----:B------:R-:W-:-:S02]  /*1500*/  PRMT R11, R10, 0x7632, R11 ;  /* 0x000076320a0b7816 */ /* 0x000fc4000000000b */
[----:B------:R-:W-:Y:S01]  /*1510*/  FMUL R21, R20, R21 ;  /* 0x0000001514157220 */ /* 0x000fe20000400000 */
[----:B------:R-:W-:Y:S01]  /*1520*/  FMUL R20, R12, R23 ;  /* 0x000000170c147220 */ /* 0x000fe20000400000 */
[----:B------:R-:W-:Y:S01]  /*1530*/  SHF.L.U32 R23, R15, 0x10, RZ ;  /* 0x000000100f177819 */ /* 0x000fe200000006ff */
[----:B------:R-:W-:Y:S01]  /*1540*/  FMUL R12, R3, R22 ;  /* 0x00000016030c7220 */ /* 0x000fe20000400000 */
[----:B------:R-:W-:Y:S02]  /*1550*/  PRMT R9, R9, 0x7632, R9 ;  /* 0x0000763209097816 */ /* 0x000fe40000000009 */
[----:B------:R-:W-:Y:S01]  /*1560*/  PRMT R15, R11, 0x7632, R15 ;  /* 0x000076320b0f7816 */ /* 0x000fe2000000000f */
[----:B------:R-:W-:Y:S01]  /*1570*/  FMUL R12, R12, R23 ;  /* 0x000000170c0c7220 */ /* 0x000fe20000400000 */
[----:B------:R-:W-:Y:S01]  /*1580*/  PRMT R13, R13, 0x7632, R13 ;  /* 0x000076320d0d7816 */ /* 0x000fe2000000000d */
[----:B------:R-:W-:Y:S01]  /*1590*/  IMAD.U32 R10, R9, 0x10000, RZ ;  /* 0x00010000090a7824 */ /* 0x000fe200078e00ff */
[----:B------:R-:W-:Y:S01]  /*15a0*/  PRMT R14, R14, 0x7632, R14 ;  /* 0x000076320e0e7816 */ /* 0x000fe2000000000e */
[----:B------:R-:W-:Y:S01]  /*15b0*/  IMAD.U32 R26, R15, 0x10000, RZ ;  /* 0x000100000f1a7824 */ /* 0x000fe200078e00ff */
[----:B------:R-:W-:Y:S01]  /*15c0*/  SHF.L.U32 R22, R11, 0x10, RZ ;  /* 0x000000100b167819 */ /* 0x000fe200000006ff */
[----:B------:R-:W-:Y:S01]  /*15d0*/  FMUL R10, R3, R10 ;  /* 0x0000000a030a7220 */ /* 0x000fe20000400000 */
[----:B------:R-:W-:Y:S01]  /*15e0*/  PRMT R23, R15, 0x7632, R23 ;  /* 0x000076320f177816 */ /* 0x000fe20000000017 */
[----:B------:R-:W-:Y:S01]  /*15f0*/  IMAD.U32 R9, R14, 0x10000, RZ ;  /* 0x000100000e097824 */ /* 0x000fe200078e00ff */
[----:B------:R-:W-:Y:S01]  /*1600*/  SHF.L.U32 R13, R13, 0x10, RZ ;  /* 0x000000100d0d7819 */ /* 0x000fe200000006ff */
[----:B------:R-:W-:Y:S01]  /*1610*/  FMUL R22, R3, R22 ;  /* 0x0000001603167220 */ /* 0x000fe20000400000 */
[----:B------:R-:W-:Y:S01]  /*1620*/  SHF.L.U32 R23, R23, 0x10, RZ ;  /* 0x0000001017177819 */ /* 0x000fe200000006ff */
[----:B------:R-:W-:Y:S01]  /*1630*/  FMUL R26, R3, R26 ;  /* 0x0000001a031a7220 */ /* 0x000fe20000400000 */
[----:B------:R-:W-:Y:S01]  /*1640*/  F2FP.BF16.F32.PACK_AB R8, R19, R8 ;  /* 0x000000081308723e */ /* 0x000fe200000010ff */
[----:B------:R-:W-:Y:S01]  /*1650*/  FMUL R10, R10, R13 ;  /* 0x0000000d0a0a7220 */ /* 0x000fe20000400000 */
[----:B------:R-:W-:Y:S01]  /*1660*/  FMUL R11, R22, R9 ;  /* 0x00000009160b7220 */ /* 0x000fe20000400000 */
[----:B------:R-:W-:-:S03]  /*1670*/  FMUL R23, R26, R23 ;  /* 0x000000171a177220 */ /* 0x000fc60000400000 */
[----:B------:R-:W-:Y:S02]  /*1680*/  F2FP.BF16.F32.PACK_AB R9, R10, R21 ;  /* 0x000000150a09723e */ /* 0x000fe400000010ff */
[----:B------:R-:W-:Y:S02]  /*1690*/  F2FP.BF16.F32.PACK_AB R10, R11, R20 ;  /* 0x000000140b0a723e */ /* 0x000fe400000010ff */
[----:B------:R-:W-:-:S05]  /*16a0*/  F2FP.BF16.F32.PACK_AB R11, R23, R12 ;  /* 0x0000000c170b723e */ /* 0x000fca00000010ff */
[----:B------:R0:W-:Y:S01]  /*16b0*/  STG.E.128 desc[UR6][R16.64], R8 ;  /* 0x0000000810007986 */ /* 0x0001e2000c101d06 */
[----:B------:R-:W-:Y:S05]  /*16c0*/  @P1 BRA `(.L_x_18) ;  /* 0xfffffffc00241947 */ /* 0x000fea000383ffff */
.L_x_17:
[----:B------:R-:W-:Y:S05]  /*16d0*/  BSYNC.RECONVERGENT B1 ;  /* 0x0000000000017941 */ /* 0x000fea0003800200 */
.L_x_16:
[----:B------:R-:W-:Y:S05]  /*16e0*/  @!P0 BRA `(.L_x_15) ;  /* 0x0000000c003c8947 */ /* 0x000fea0003800000 */
[C---:B0-----:R-:W-:Y:S01]  /*16f0*/  LEA R16, R2.reuse, R4, 0x1 ;  /* 0x0000000402107211 */ /* 0x041fe200078e08ff */
[----:B------:R-:W-:Y:S02]  /*1700*/  IMAD R7, R2, 0x3, R4 ;  /* 0x0000000302077824 */ /* 0x000fe400078e0204 */
[----:B------:R-:W-:-:S07]  /*1710*/  IMAD.IADD R6, R4, 0x1, R2 ;  /* 0x0000000104067824 */ /* 0x000fce00078e0202 */
.L_x_19:
[----:B------:R-:W0:Y:S01]  /*1720*/  LDC.64 R18, c[0x0][0x388] ;  /* 0x0000e200ff127b82 */ /* 0x000e220000000a00 */
[----:B------:R-:W-:-:S05]  /*1730*/  IMAD.WIDE.U32 R22, R4, 0x10, R24 ;  /* 0x0000001004167825 */ /* 0x000fca00078e0018 */
[----:B------:R-:W2:Y:S01]  /*1740*/  LDG.E.128 R8, desc[UR6][R22.64] ;  /* 0x0000000616087981 */ /* 0x000ea2000c1e1d00 */
[----:B0-----:R-:W-:-:S06]  /*1750*/  IMAD.WIDE.U32 R12, R4, 0x10, R18 ;  /* 0x00000010040c7825 */ /* 0x001fcc00078e0012 */
[----:B------:R-:W3:Y:S01]  /*1760*/  LDG.E.128.CONSTANT R12, desc[UR6][R12.64] ;  /* 0x000000060c0c7981 */ /* 0x000ee2000c1e9d00 */
[C---:B--2---:R-:W-:Y:S02]  /*1770*/  PRMT R17, R10.reuse, 0x7632, R17 ;  /* 0x000076320a117816 */ /* 0x044fe40000000011 */
[----:B------:R-:W-:-:S03]  /*1780*/  SHF.L.U32 R10, R10, 0x10, RZ ;  /* 0x000000100a0a7819 */ /* 0x000fc600000006ff */
[----:B------:R-:W-:Y:S02]  /*1790*/  IMAD.U32 R20, R17, 0x10000, RZ ;  /* 0x0001000011147824 */ /* 0x000fe400078e00ff */
[C---:B------:R-:W-:Y:S02]  /*17a0*/  FMUL R10, R3.reuse, R10 ;  /* 0x0000000a030a7220 */ /* 0x040fe40000400000 */
[----:B------:R-:W-:Y:S01]  /*17b0*/  FMUL R20, R3, R20 ;  /* 0x0000001403147220 */ /* 0x000fe20000400000 */
[C---:B---3--:R-:W-:Y:S02]  /*17c0*/  PRMT R17, R14.reuse, 0x7632, R17 ;  /* 0x000076320e117816 */ /* 0x048fe40000000011 */
[----:B------:R-:W-:Y:S01]  /*17d0*/  SHF.L.U32 R21, R14, 0x10, RZ ;  /* 0x000000100e157819 */ /* 0x000fe200000006ff */
[----:B------:R-:W-:Y:S01]  /*17e0*/  IMAD.U32 R14, R11, 0x10000, RZ ;  /* 0x000100000b0e7824 */ /* 0x000fe200078e00ff */
[----:B------:R-:W-:-:S03]  /*17f0*/  SHF.L.U32 R17, R17, 0x10, RZ ;  /* 0x0000001011117819 */ /* 0x000fc600000006ff */
[----:B------:R-:W-:Y:S01]  /*1800*/  FMUL R21, R10, R21 ;  /* 0x000000150a157220 */ /* 0x000fe20000400000 */
[----:B------:R-:W-:Y:S01]  /*1810*/  FMUL R26, R3, R14 ;  /* 0x0000000e031a7220 */ /* 0x000fe20000400000 */
[----:B------:R-:W-:Y:S01]  /*1820*/  FMUL R10, R20, R17 ;  /* 0x00000011140a7220 */ /* 0x000fe20000400000 */
[----:B------:R-:W-:Y:S01]  /*1830*/  IMAD.U32 R17, R15, 0x10000, RZ ;  /* 0x000100000f117824 */ /* 0x000fe200078e00ff */
[----:B------:R-:W-:-:S03]  /*1840*/  SHF.L.U32 R14, R8, 0x10, RZ ;  /* 0x00000010080e7819 */ /* 0x000fc600000006ff */
[----:B------:R-:W-:Y:S01]  /*1850*/  FMUL R20, R26, R17 ;  /* 0x000000111a147220 */ /* 0x000fe20000400000 */
[----:B------:R-:W-:Y:S02]  /*1860*/  IMAD.U32 R17, R12, 0x10000, RZ ;  /* 0x000100000c117824 */ /* 0x000fe400078e00ff */
[----:B------:R-:W-:Y:S01]  /*1870*/  FMUL R14, R3, R14 ;  /* 0x0000000e030e7220 */ /* 0x000fe20000400000 */
[----:B------:R-:W-:-:S03]  /*1880*/  SHF.L.U32 R26, R9, 0x10, RZ ;  /* 0x00000010091a7819 */ /* 0x000fc600000006ff */
[----:B------:R-:W-:Y:S01]  /*1890*/  FMUL R14, R14, R17 ;  /* 0x000000110e0e7220 */ /* 0x000fe20000400000 */
[----:B------:R-:W-:Y:S01]  /*18a0*/  PRMT R11, R11, 0x7632, R11 ;  /* 0x000076320b0b7816 */ /* 0x000fe2000000000b */
[----:B------:R-:W-:Y:S01]  /*18b0*/  FMUL R17, R3, R26 ;  /* 0x0000001a03117220 */ /* 0x000fe20000400000 */
[----:B------:R-:W-:Y:S01]  /*18c0*/  IMAD.U32 R26, R13, 0x10000, RZ ;  /* 0x000100000d1a7824 */ /* 0x000fe200078e00ff */
[----:B------:R-:W-:Y:S02]  /*18d0*/  PRMT R9, R9, 0x7632, R9 ;  /* 0x0000763209097816 */ /* 0x000fe40000000009 */
[----:B------:R-:W-:Y:S01]  /*18e0*/  PRMT R8, R8, 0x7632, R8 ;  /* 0x0000763208087816 */ /* 0x000fe20000000008 */
[----:B------:R-:W-:Y:S01]  /*18f0*/  FMUL R17, R17, R26 ;  /* 0x0000001a11117220 */ /* 0x000fe20000400000 */
[----:B------:R-:W-:Y:S01]  /*1900*/  SHF.L.U32 R28, R11, 0x10, RZ ;  /* 0x000000100b1c7819 */ /* 0x000fe200000006ff */
[----:B------:R-:W-:Y:S01]  /*1910*/  IMAD.U32 R26, R9, 0x10000, RZ ;  /* 0x00010000091a7824 */ /* 0x000fe200078e00ff */
[----:B------:R-:W-:-:S02]  /*1920*/  PRMT R15, R15, 0x7632, R15 ;  /* 0x000076320f0f7816 */ /* 0x000fc4000000000f */
[----:B------:R-:W-:Y:S02]  /*1930*/  PRMT R12, R12, 0x7632, R12 ;  /* 0x000076320c0c7816 */ /* 0x000fe4000000000c */
[----:B------:R-:W-:Y:S02]  /*1940*/  PRMT R13, R13, 0x7632, R13 ;  /* 0x000076320d0d7816 */ /* 0x000fe4000000000d */
[----:B------:R-:W-:Y:S01]  /*1950*/  SHF.L.U32 R8, R8, 0x10, RZ ;  /* 0x0000001008087819 */ /* 0x000fe200000006ff */
[C---:B------:R-:W-:Y:S01]  /*1960*/  FMUL R9, R3.reuse, R28 ;  /* 0x0000001c03097220 */ /* 0x040fe20000400000 */
[----:B------:R-:W-:Y:S01]  /*1970*/  FMUL R11, R3, R26 ;  /* 0x0000001a030b7220 */ /* 0x000fe20000400000 */
[----:B------:R-:W-:Y:S01]  /*1980*/  IMAD.U32 R28, R15, 0x10000, RZ ;  /* 0x000100000f1c7824 */ /* 0x000fe200078e00ff */
[----:B------:R-:W-:Y:S01]  /*1990*/  SHF.L.U32 R26, R13, 0x10, RZ ;  /* 0x000000100d1a7819 */ /* 0x000fe200000006ff */
[----:B------:R-:W-:Y:S02]  /*19a0*/  IMAD.U32 R13, R12, 0x10000, RZ ;  /* 0x000100000c0d7824 */ /* 0x000fe400078e00ff */
[----:B------:R-:W-:Y:S01]  /*19b0*/  FMUL R8, R3, R8 ;  /* 0x0000000803087220 */ /* 0x000fe20000400000 */
[----:B------:R-:W-:Y:S01]  /*19c0*/  FMUL R9, R9, R28 ;  /* 0x0000001c09097220 */ /* 0x000fe20000400000 */
[----:B------:R-:W-:-:S02]  /*19d0*/  FMUL R26, R11, R26 ;  /* 0x0000001a0b1a7220 */ /* 0x000fc40000400000 */
[----:B------:R-:W-:Y:S01]  /*19e0*/  FMUL R13, R8, R13 ;  /* 0x0000000d080d7220 */ /* 0x000fe20000400000 */
[----:B------:R-:W-:Y:S02]  /*19f0*/  F2FP.BF16.F32.PACK_AB R10, R10, R21 ;  /* 0x000000150a0a723e */ /* 0x000fe400000010ff */
[----:B------:R-:W-:Y:S01]  /*1a00*/  F2FP.BF16.F32.PACK_AB R11, R9, R20 ;  /* 0x00000014090b723e */ /* 0x000fe200000010ff */
[----:B------:R-:W-:Y:S01]  /*1a10*/  IMAD.WIDE.U32 R20, R6, 0x10, R24 ;  /* 0x0000001006147825 */ /* 0x000fe200078e0018 */
[----:B------:R-:W-:Y:S02]  /*1a20*/  F2FP.BF16.F32.PACK_AB R9, R26, R17 ;  /* 0x000000111a09723e */ /* 0x000fe400000010ff */
[----:B------:R-:W-:Y:S01]  /*1a30*/  F2FP.BF16.F32.PACK_AB R8, R13, R14 ;  /* 0x0000000e0d08723e */ /* 0x000fe200000010ff */
[----:B------:R-:W-:-:S04]  /*1a40*/  IMAD.WIDE.U32 R12, R6, 0x10, R18 ;  /* 0x00000010060c7825 */ /* 0x000fc800078e0012 */
[----:B------:R0:W-:Y:S04]  /*1a50*/  STG.E.128 desc[UR6][R22.64], R8 ;  /* 0x0000000816007986 */ /* 0x0001e8000c101d06 */
[----:B------:R-:W2:Y:S04]  /*1a60*/  LDG.E.128.CONSTANT R12, desc[UR6][R12.64] ;  /* 0x000000060c0c7981 */ /* 0x000ea8000c1e9d00 */
[----:B0-----:R-:W3:Y:S01]  /*1a70*/  LDG.E.128 R8, desc[UR6][R20.64] ;  /* 0x0000000614087981 */ /* 0x001ee2000c1e1d00 */
[----:B--2---:R-:W-:Y:S02]  /*1a80*/  PRMT R27, R14, 0x7632, R27 ;  /* 0x000076320e1b7816 */ /* 0x004fe4000000001b */
[----:B---3--:R-:W-:-:S02]  /*1a90*/  PRMT R17, R10, 0x7632, R17 ;  /* 0x000076320a117816 */ /* 0x008fc40000000011 */
[----:B------:R-:W-:-:S03]  /*1aa0*/  SHF.L.U32 R26, R10, 0x10, RZ ;  /* 0x000000100a1a7819 */ /* 0x000fc600000006ff */
[----:B------:R-:W-:Y:S01]  /*1ab0*/  IMAD.U32 R28, R17, 0x10000, RZ ;  /* 0x00010000111c7824 */ /* 0x000fe200078e00ff */
[----:B------:R-:W-:Y:S01]  /*1ac0*/  SHF.L.U32 R17, R14, 0x10, RZ ;  /* 0x000000100e117819 */ /* 0x000fe200000006ff */
[----:B------:R-:W-:Y:S01]  /*1ad0*/  FMUL R26, R3, R26 ;  /* 0x0000001a031a7220 */ /* 0x000fe20000400000 */
[----:B------:R-:W-:-:S03]  /*1ae0*/  SHF.L.U32 R14, R11, 0x10, RZ ;  /* 0x000000100b0e7819 */ /* 0x000fc600000006ff */
[----:B------:R-:W-:Y:S01]  /*1af0*/  FMUL R23, R26, R17 ;  /* 0x000000111a177220 */ /* 0x000fe20000400000 */
[----:B------:R-:W-:Y:S02]  /*1b00*/  IMAD.U32 R17, R15, 0x10000, RZ ;  /* 0x000100000f117824 */ /* 0x000fe400078e00ff */
[----:B------:R-:W-:Y:S01]  /*1b10*/  FMUL R22, R3, R14 ;  /* 0x0000000e03167220 */ /* 0x000fe20000400000 */
[----:B------:R-:W-:Y:S02]  /*1b20*/  SHF.L.U32 R14, R8, 0x10, RZ ;  /* 0x00000010080e7819 */ /* 0x000fe400000006ff */
[----:B------:R-:W-:Y:S01]  /*1b30*/  PRMT R8, R15, 0x7632, R8 ;  /* 0x000076320f087816 */ /* 0x000fe20000000008 */
[----:B------:R-:W-:Y:S01]  /*1b40*/  FMUL R22, R22, R17 ;  /* 0x0000001116167220 */ /* 0x000fe20000400000 */
[----:B------:R-:W-:Y:S02]  /*1b50*/  IMAD.U32 R17, R12, 0x10000, RZ ;  /* 0x000100000c117824 */ /* 0x000fe400078e00ff */
[----:B------:R-:W-:Y:S01]  /*1b60*/  FMUL R14, R3, R14 ;  /* 0x0000000e030e7220 */ /* 0x000fe20000400000 */
[----:B------:R-:W-:-:S02]  /*1b70*/  SHF.L.U32 R26, R9, 0x10, RZ ;  /* 0x00000010091a7819 */ /* 0x000fc400000006ff */
[----:B------:R-:W-:Y:S01]  /*1b80*/  PRMT R9, R8, 0x7632, R9 ;  /* 0x0000763208097816 */ /* 0x000fe20000000009 */
[----:B------:R-:W-:Y:S02]  /*1b90*/  IMAD.U32 R27, R27, 0x10000, RZ ;  /* 0x000100001b1b7824 */ /* 0x000fe400078e00ff */
[----:B------:R-:W-:Y:S01]  /*1ba0*/  FMUL R28, R3, R28 ;  /* 0x0000001c031c7220 */ /* 0x000fe20000400000 */
[----:B------:R-:W-:Y:S01]  /*1bb0*/  FMUL R14, R14, R17 ;  /* 0x000000110e0e7220 */ /* 0x000fe20000400000 */
[----:B------:R-:W-:Y:S01]  /*1bc0*/  PRMT R15, R11, 0x7632, R15 ;  /* 0x000076320b0f7816 */ /* 0x000fe2000000000f */
[----:B------:R-:W-:Y:S01]  /*1bd0*/  FMUL R17, R3, R26 ;  /* 0x0000001a03117220 */ /* 0x000fe20000400000 */
[----:B------:R-:W-:Y:S01]  /*1be0*/  PRMT R11, R9, 0x7632, R11 ;  /* 0x00007632090b7816 */ /* 0x000fe2000000000b */
[C---:B------:R-:W-:Y:S02]  /*1bf0*/  IMAD.U32 R26, R13.reuse, 0x10000, RZ ;  /* 0x000100000d1a7824 */ /* 0x040fe400078e00ff */
[----:B------:R-:W-:Y:S01]  /*1c00*/  FMUL R10, R28, R27 ;  /* 0x0000001b1c0a7220 */ /* 0x000fe20000400000 */
[----:B------:R-:W-:-:S02]  /*1c10*/  PRMT R13, R13, 0x7632, R13 ;  /* 0x000076320d0d7816 */ /* 0x000fc4000000000d */
[----:B------:R-:W-:Y:S01]  /*1c20*/  SHF.L.U32 R28, R11, 0x10, RZ ;  /* 0x000000100b1c7819 */ /* 0x000fe200000006ff */
[----:B------:R-:W-:Y:S01]  /*1c30*/  FMUL R17, R17, R26 ;  /* 0x0000001a11117220 */ /* 0x000fe20000400000 */
[----:B------:R-:W-:Y:S01]  /*1c40*/  PRMT R12, R12, 0x7632, R12 ;  /* 0x000076320c0c7816 */ /* 0x000fe2000000000c */
[----:B------:R-:W-:Y:S02]  /*1c50*/  IMAD.U32 R15, R15, 0x10000, RZ ;  /* 0x000100000f0f7824 */ /* 0x000fe400078e00ff */
[----:B------:R-:W-:Y:S01]  /*1c60*/  IMAD.U32 R26, R9, 0x10000, RZ ;  /* 0x00010000091a7824 */ /* 0x000fe200078e00ff */
[----:B------:R-:W-:Y:S01]  /*1c70*/  SHF.L.U32 R8, R8, 0x10, RZ ;  /* 0x0000001008087819 */ /* 0x000fe200000006ff */
[----:B------:R-:W-:Y:S01]  /*1c80*/  IMAD.U32 R13, R13, 0x10000, RZ ;  /* 0x000100000d0d7824 */ /* 0x000fe200078e00ff */
[----:B------:R-:W-:Y:S01]  /*1c90*/  SHF.L.U32 R9, R12, 0x10, RZ ;  /* 0x000000100c097819 */ /* 0x000fe200000006ff */
[C---:B------:R-:W-:Y:S01]  /*1ca0*/  FMUL R28, R3.reuse, R28 ;  /* 0x0000001c031c7220 */ /* 0x040fe20000400000 */
[C---:B------:R-:W-:Y:S01]  /*1cb0*/  FMUL R15, R3.reuse, R15 ;  /* 0x0000000f030f7220 */ /* 0x040fe20000400000 */
[----:B------:R-:W-:-:S02]  /*1cc0*/  FMUL R26, R3, R26 ;  /* 0x0000001a031a7220 */ /* 0x000fc40000400000 */
[----:B------:R-:W-:Y:S01]  /*1cd0*/  FMUL R28, R28, R13 ;  /* 0x0000000d1c1c7220 */ /* 0x000fe20000400000 */
[----:B------:R-:W-:Y:S01]  /*1ce0*/  FMUL R11, R15, R8 ;  /* 0x000000080f0b7220 */ /* 0x000fe20000400000 */
[----:B------:R-:W-:Y:S01]  /*1cf0*/  FMUL R13, R26, R9 ;  /* 0x000000091a0d7220 */ /* 0x000fe20000400000 */
[----:B------:R-:W-:Y:S02]  /*1d00*/  F2FP.BF16.F32.PACK_AB R10, R10, R23 ;  /* 0x000000170a0a723e */ /* 0x000fe400000010ff */
[----:B------:R-:W-:Y:S02]  /*1d10*/  F2FP.BF16.F32.PACK_AB R9, R28, R17 ;  /* 0x000000111c09723e */ /* 0x000fe400000010ff */
[----:B------:R-:W-:Y:S01]  /*1d20*/  F2FP.BF16.F32.PACK_AB R11, R11, R22 ;  /* 0x000000160b0b723e */ /* 0x000fe200000010ff */
[----:B------:R-:W-:Y:S01]  /*1d30*/  IMAD.WIDE.U32 R22, R16, 0x10, R24 ;  /* 0x0000001010167825 */ /* 0x000fe200078e0018 */
[----:B------:R-:W-:-:S03]  /*1d40*/  F2FP.BF16.F32.PACK_AB R8, R13, R14 ;  /* 0x0000000e0d08723e */ /* 0x000fc600000010ff */
[----:B------:R-:W-:Y:S02]  /*1d50*/  IMAD.WIDE.U32 R12, R16, 0x10, R18 ;  /* 0x00000010100c7825 */ /* 0x000fe400078e0012 */
[----:B------:R0:W-:Y:S04]  /*1d60*/  STG.E.128 desc[UR6][R20.64], R8 ;  /* 0x0000000814007986 */ /* 0x0001e8000c101d06 */
[----:B------:R-:W2:Y:S04]  /*1d70*/  LDG.E.128.CONSTANT R12, desc[UR6][R12.64] ;  /* 0x000000060c0c7981 */ /* 0x000ea8000c1e9d00 */
[----:B0-----:R-:W3:Y:S01]  /*1d80*/  LDG.E.128 R8, desc[UR6][R22.64] ;  /* 0x0000000616087981 */ /* 0x001ee2000c1e1d00 */
[----:B--2---:R-:W-:-:S02]  /*1d90*/  PRMT R27, R14, 0x7632, R27 ;  /* 0x000076320e1b7816 */ /* 0x004fc4000000001b */
[C---:B---3--:R-:W-:Y:S02]  /*1da0*/  PRMT R17, R10.reuse, 0x7632, R17 ;  /* 0x000076320a117816 */ /* 0x048fe40000000011 */
        /* <DEDUP_REMOVED lines=47> */
[C---:B------:R-:W-:Y:S01]  /*20a0*/  LEA R16, R2.reuse, R16, 0x2 ;  /* 0x0000001002107211 */ /* 0x040fe200078e10ff */
[C---:B------:R-:W-:Y:S01]  /*20b0*/  IMAD R6, R2.reuse, 0x4, R6 ;  /* 0x0000000402067824 */ /* 0x040fe200078e0206 */
[----:B------:R-:W-:Y:S01]  /*20c0*/  LEA R7, R2, R7, 0x2 ;  /* 0x0000000702077211 */ /* 0x000fe200078e10ff */
[----:B--2---:R-:W-:Y:S01]  /*20d0*/  IMAD.U32 R17, R12, 0x10000, RZ ;  /* 0x000100000c117824 */ /* 0x004fe200078e00ff */
[----:B---3--:R-:W-:-:S05]  /*20e0*/  SHF.L.U32 R18, R8, 0x10, RZ ;  /* 0x0000001008127819 */ /* 0x008fca00000006ff */
[----:B------:R-:W-:Y:S01]  /*20f0*/  FMUL R18, R3, R18 ;  /* 0x0000001203127220 */ /* 0x000fe20000400000 */
[----:B------:R-:W-:-:S03]  /*2100*/  IMAD.U32 R22, R11, 0x10000, RZ ;  /* 0x000100000b167824 */ /* 0x000fc600078e00ff */
[----:B------:R-:W-:Y:S01]  /*2110*/  FMUL R26, R18, R17 ;  /* 0x00000011121a7220 */ /* 0x000fe20000400000 */
[----:B------:R-:W-:Y:S02]  /*2120*/  SHF.L.U32 R18, R10, 0x10, RZ ;  /* 0x000000100a127819 */ /* 0x000fe400000006ff */
[----:B------:R-:W-:Y:S01]  /*2130*/  SHF.L.U32 R17, R14, 0x10, RZ ;  /* 0x000000100e117819 */ /* 0x000fe200000006ff */
[----:B------:R-:W-:Y:S01]  /*2140*/  FMUL R22, R3, R22 ;  /* 0x0000001603167220 */ /* 0x000fe20000400000 */
[----:B------:R-:W-:Y:S02]  /*2150*/  IMAD.U32 R23, R15, 0x10000, RZ ;  /* 0x000100000f177824 */ /* 0x000fe400078e00ff */
[----:B------:R-:W-:Y:S01]  /*2160*/  FMUL R18, R3, R18 ;  /* 0x0000001203127220 */ /* 0x000fe20000400000 */
[----:B------:R-:W-:Y:S01]  /*2170*/  SHF.L.U32 R28, R9, 0x10, RZ ;  /* 0x00000010091c7819 */ /* 0x000fe200000006ff */
[----:B------:R-:W-:Y:S01]  /*2180*/  IMAD.U32 R27, R13, 0x10000, RZ ;  /* 0x000100000d1b7824 */ /* 0x000fe200078e00ff */
[----:B------:R-:W-:Y:S01]  /*2190*/  PRMT R12, R8, 0x7632, R12 ;  /* 0x00007632080c7816 */ /* 0x000fe2000000000c */
[----:B------:R-:W-:Y:S01]  /*21a0*/  FMUL R18, R18, R17 ;  /* 0x0000001112127220 */ /* 0x000fe20000400000 */
[----:B------:R-:W-:Y:S01]  /*21b0*/  FMUL R17, R22, R23 ;  /* 0x0000001716117220 */ /* 0x000fe20000400000 */
[----:B------:R-:W-:-:S02]  /*21c0*/  PRMT R13, R9, 0x7632, R13 ;  /* 0x00007632090d7816 */ /* 0x000fc4000000000d */
[----:B------:R-:W-:Y:S02]  /*21d0*/  PRMT R22, R10, 0x7632, R22 ;  /* 0x000076320a167816 */ /* 0x000fe40000000016 */
[----:B------:R-:W-:Y:S01]  /*21e0*/  PRMT R11, R11, 0x7632, R11 ;  /* 0x000076320b0b7816 */ /* 0x000fe2000000000b */
[----:B------:R-:W-:Y:S01]  /*21f0*/  FMUL R19, R3, R28 ;  /* 0x0000001c03137220 */ /* 0x000fe20000400000 */
[C---:B------:R-:W-:Y:S01]  /*2200*/  PRMT R9, R12.reuse, 0x7632, R9 ;  /* 0x000076320c097816 */ /* 0x040fe20000000009 */
[----:B------:R-:W-:Y:S01]  /*2210*/  IMAD.U32 R12, R12, 0x10000, RZ ;  /* 0x000100000c0c7824 */ /* 0x000fe200078e00ff */
[----:B------:R-:W-:Y:S02]  /*2220*/  PRMT R8, R14, 0x7632, R8 ;  /* 0x000076320e087816 */ /* 0x000fe40000000008 */
[C---:B------:R-:W-:Y:S02]  /*2230*/  PRMT R10, R13.reuse, 0x7632, R10 ;  /* 0x000076320d0a7816 */ /* 0x040fe4000000000a */
[----:B------:R-:W-:Y:S01]  /*2240*/  SHF.L.U32 R14, R13, 0x10, RZ ;  /* 0x000000100d0e7819 */ /* 0x000fe200000006ff */
[----:B------:R-:W-:Y:S01]  /*2250*/  IMAD.U32 R22, R22, 0x10000, RZ ;  /* 0x0001000016167824 */ /* 0x000fe200078e00ff */
[----:B------:R-:W-:-:S02]  /*2260*/  PRMT R15, R15, 0x7632, R15 ;  /* 0x000076320f0f7816 */ /* 0x000fc4000000000f */
[----:B------:R-:W-:Y:S01]  /*2270*/  SHF.L.U32 R28, R11, 0x10, RZ ;  /* 0x000000100b1c7819 */ /* 0x000fe200000006ff */
[----:B------:R-:W-:Y:S01]  /*2280*/  FMUL R12, R3, R12 ;  /* 0x0000000c030c7220 */ /* 0x000fe20000400000 */
[----:B------:R-:W-:Y:S01]  /*2290*/  SHF.L.U32 R9, R9, 0x10, RZ ;  /* 0x0000001009097819 */ /* 0x000fe200000006ff */
[----:B------:R-:W-:Y:S01]  /*22a0*/  IMAD.U32 R10, R10, 0x10000, RZ ;  /* 0x000100000a0a7824 */ /* 0x000fe200078e00ff */
[----:B------:R-:W-:Y:S01]  /*22b0*/  SHF.L.U32 R8, R8, 0x10, RZ ;  /* 0x0000001008087819 */ /* 0x000fe200000006ff */
[----:B------:R-:W-:Y:S01]  /*22c0*/  FMUL R11, R3, R14 ;  /* 0x0000000e030b7220 */ /* 0x000fe20000400000 */
[----:B------:R-:W-:Y:S02]  /*22d0*/  IMAD.U32 R15, R15, 0x10000, RZ ;  /* 0x000100000f0f7824 */ /* 0x000fe400078e00ff */
[C---:B------:R-:W-:Y:S01]  /*22e0*/  FMUL R13, R3.reuse, R22 ;  /* 0x00000016030d7220 */ /* 0x040fe20000400000 */
[----:B------:R-:W-:Y:S01]  /*22f0*/  FMUL R28, R3, R28 ;  /* 0x0000001c031c7220 */ /* 0x000fe20000400000 */
[----:B------:R-:W-:Y:S01]  /*2300*/  FMUL R9, R12, R9 ;  /* 0x000000090c097220 */ /* 0x000fe20000400000 */
[----:B------:R-:W-:Y:S01]  /*2310*/  FMUL R19, R19, R27 ;  /* 0x0000001b13137220 */ /* 0x000fe20000400000 */
[----:B------:R-:W-:Y:S01]  /*2320*/  FMUL R10, R11, R10 ;  /* 0x0000000a0b0a7220 */ /* 0x000fe20000400000 */
[----:B------:R-:W-:Y:S01]  /*2330*/  FMUL R13, R13, R8 ;  /* 0x000000080d0d7220 */ /* 0x000fe20000400000 */
[----:B------:R-:W-:Y:S01]  /*2340*/  FMUL R28, R28, R15 ;  /* 0x0000000f1c1c7220 */ /* 0x000fe20000400000 */
[----:B------:R-:W-:-:S02]  /*2350*/  F2FP.BF16.F32.PACK_AB R8, R9, R26 ;  /* 0x0000001a0908723e */ /* 0x000fc400000010ff */
[----:B------:R-:W-:Y:S02]  /*2360*/  F2FP.BF16.F32.PACK_AB R9, R10, R19 ;  /* 0x000000130a09723e */ /* 0x000fe400000010ff */
[----:B------:R-:W-:Y:S02]  /*2370*/  F2FP.BF16.F32.PACK_AB R10, R13, R18 ;  /* 0x000000120d0a723e */ /* 0x000fe400000010ff */
[----:B------:R-:W-:Y:S02]  /*2380*/  F2FP.BF16.F32.PACK_AB R11, R28, R17 ;  /* 0x000000111c0b723e */ /* 0x000fe400000010ff */
[----:B------:R-:W-:-:S03]  /*2390*/  IADD3 R13, PT, PT, R2, R4, R2 ;  /* 0x00000004020d7210 */ /* 0x000fc60007ffe002 */
[----:B------:R1:W-:Y:S01]  /*23a0*/  STG.E.128 desc[UR6][R20.64], R8 ;  /* 0x0000000814007986 */ /* 0x0003e2000c101d06 */
[----:B------:R-:W-:-:S04]  /*23b0*/  IADD3 R4, PT, PT, R2, R13, R2 ;  /* 0x0000000d02047210 */ /* 0x000fc80007ffe002 */
[----:B------:R-:W-:-:S13]  /*23c0*/  ISETP.GE.AND P0, PT, R4, R5, PT ;  /* 0x000000050400720c */ /* 0x000fda0003f06270 */
[----:B-1----:R-:W-:Y:S05]  /*23d0*/  @!P0 BRA `(.L_x_19) ;  /* 0xfffffff000d08947 */ /* 0x002fea000383ffff */
.L_x_15:
[----:B------:R-:W-:Y:S05]  /*23e0*/  BSYNC.RECONVERGENT B0 ;  /* 0x0000000000007941 */ /* 0x000fea0003800200 */
.L_x_14:
[----:B------:R-:W1:Y:S01]  /*23f0*/  LDCU UR8, c[0x0][0x390] ;  /* 0x00007200ff0877ac */ /* 0x000e620008000800 */
[----:B------:R-:W2:Y:S01]  /*2400*/  LDC.64 R4, c[0x0][0x388] ;  /* 0x0000e200ff047b82 */ /* 0x000ea20000000a00 */
[----:B-1----:R-:W-:-:S13]  /*2410*/  ISETP.GE.AND P0, PT, R0, UR8, PT ;  /* 0x0000000800007c0c */ /* 0x002fda000bf06270 */
[----:B------:R-:W-:Y:S05]  /*2420*/  @P0 EXIT ;  /* 0x000000000000094d */ /* 0x000fea0003800000 */
.L_x_20:
[----:B-1----:R-:W-:-:S04]  /*2430*/  IMAD.WIDE R6, R0, 0x2, R24 ;  /* 0x0000000200067825 */ /* 0x002fc800078e0218 */
[----:B0-2---:R-:W-:Y:S01]  /*2440*/  IMAD.WIDE R8, R0, 0x2, R4 ;  /* 0x0000000200087825 */ /* 0x005fe200078e0204 */
[----:B------:R-:W2:Y:S05]  /*2450*/  LDG.E.U16 R10, desc[UR6][R6.64] ;  /* 0x00000006060a7981 */ /* 0x000eaa000c1e1500 */
[----:B------:R-:W3:Y:S01]  /*2460*/  LDG.E.U16.CONSTANT R8, desc[UR6][R8.64] ;  /* 0x0000000608087981 */ /* 0x000ee2000c1e9500 */
[----:B------:R-:W-:-:S05]  /*2470*/  IMAD.IADD R0, R2, 0x1, R0 ;  /* 0x0000000102007824 */ /* 0x000fca00078e0200 */
[----:B------:R-:W-:Y:S01]  /*2480*/  ISETP.GE.AND P0, PT, R0, UR8, PT ;  /* 0x0000000800007c0c */ /* 0x000fe2000bf06270 */
[----:B--2---:R-:W-:-:S04]  /*2490*/  IMAD.U32 R10, R10, 0x10000, RZ ;  /* 0x000100000a0a7824 */ /* 0x004fc800078e00ff */
[----:B------:R-:W-:Y:S01]  /*24a0*/  FMUL R10, R3, R10 ;  /* 0x0000000a030a7220 */ /* 0x000fe20000400000 */
[----:B---3--:R-:W-:-:S05]  /*24b0*/  SHF.L.U32 R11, R8, 0x10, RZ ;  /* 0x00000010080b7819 */ /* 0x008fca00000006ff */
[----:B------:R-:W-:-:S05]  /*24c0*/  FMUL R10, R10, R11 ;  /* 0x0000000b0a0a7220 */ /* 0x000fca0000400000 */
[----:B------:R-:W-:-:S05]  /*24d0*/  F2FP.BF16.F32.PACK_AB R10, RZ, R10 ;  /* 0x0000000aff0a723e */ /* 0x000fca00000010ff */
[----:B------:R1:W-:Y:S01]  /*24e0*/  STG.E.U16 desc[UR6][R6.64], R10 ;  /* 0x0000000a06007986 */ /* 0x0003e2000c101506 */
[----:B------:R-:W-:Y:S05]  /*24f0*/  @!P0 BRA `(.L_x_20) ;  /* 0xfffffffc00cc8947 */ /* 0x000fea000383ffff */
[----:B------:R-:W-:Y:S05]  /*2500*/  EXIT ;  /* 0x000000000000794d */ /* 0x000fea0003800000 */
.L_x_11:
[----:B------:R-:W-:Y:S01]  /*2510*/  MOV R13, 0x10 ;  /* 0x00000010000d7802 */ /* 0x000fe20000000f00 */
[----:B------:R-:W-:Y:S01]  /*2520*/  IMAD.MOV.U32 R15, RZ, RZ, 0x1f ;  /* 0x0000001fff0f7424 */ /* 0x000fe200078e00ff */
[----:B------:R-:W-:-:S07]  /*2530*/  MOV R12, 0xffffffff ;  /* 0xffffffff000c7802 */ /* 0x000fce0000000f00 */
[----:B01----:R-:W-:Y:S05]  /*2540*/  WARPSYNC.COLLECTIVE R12, `(.L_x_21) ;  /* 0x000000000c087348 */ /* 0x003fea0003c00000 */
[----:B-1----:R1:W2:Y:S02]  /*2550*/  SHFL.BFLY P1, R11, R6, R13, R15 ;  /* 0x0c00000d060b7389 */ /* 0x0022a4000002000f */
[----:B012---:R-:W-:Y:S05]  /*2560*/  ENDCOLLECTIVE ;  /* 0x000000000000791b */ /* 0x007fea0003800000 */
.L_x_21:
[----:B------:R-:W-:Y:S02]  /*2570*/  IMAD.MOV.U32 R13, RZ, RZ, 0x8 ;  /* 0x00000008ff0d7424 */ /* 0x000fe400078e00ff */
[----:B------:R-:W-:-:S04]  /*2580*/  IMAD.MOV.U32 R7, RZ, RZ, R11 ;  /* 0x000000ffff077224 */ /* 0x000fc800078e000b */
[----:B------:R-:W-:-:S05]  /*2590*/  FADD R7, R7, R6 ;  /* 0x0000000607077221 */ /* 0x000fca0000000000 */
[----:B------:R-:W-:-:S07]  /*25a0*/  MOV R6, R7 ;  /* 0x0000000700067202 */ /* 0x000fce0000000f00 */
[----:B------:R-:W-:Y:S05]  /*25b0*/  WARPSYNC.COLLECTIVE R12, `(.L_x_22) ;  /* 0x000000000c087348 */ /* 0x000fea0003c00000 */
[----:B------:R0:W1:Y:S02]  /*25c0*/  SHFL.BFLY P1, R11, R6, R13, R15 ;  /* 0x0c00000d060b7389 */ /* 0x000064000002000f */
[----:B01----:R-:W-:Y:S05]  /*25d0*/  ENDCOLLECTIVE ;  /* 0x000000000000791b */ /* 0x003fea0003800000 */
.L_x_22:
[----:B------:R-:W-:Y:S01]  /*25e0*/  HFMA2 R13, -RZ, RZ, 0, 2.384185791015625e-07 ;  /* 0x00000004ff0d7431 */ /* 0x000fe200000001ff */
[----:B------:R-:W-:-:S05]  /*25f0*/  MOV R8, R11 ;  /* 0x0000000b00087202 */ /* 0x000fca0000000f00 */
[----:B------:R-:W-:-:S04]  /*2600*/  FADD R8, R7, R8 ;  /* 0x0000000807087221 */ /* 0x000fc80000000000 */
[----:B------:R-:W-:-:S07]  /*2610*/  IMAD.MOV.U32 R6, RZ, RZ, R8 ;  /* 0x000000ffff067224 */ /* 0x000fce00078e0008 */
[----:B------:R-:W-:Y:S05]  /*2620*/  WARPSYNC.COLLECTIVE R12, `(.L_x_23) ;  /* 0x000000000c087348 */ /* 0x000fea0003c00000 */
[----:B------:R0:W1:Y:S02]  /*2630*/  SHFL.BFLY P1, R11, R6, R13, R15 ;  /* 0x0c00000d060b7389 */ /* 0x000064000002000f */
[----:B01----:R-:W-:Y:S05]  /*2640*/  ENDCOLLECTIVE ;  /* 0x000000000000791b */ /* 0x003fea0003800000 */
.L_x_23:
[----:B------:R-:W-:Y:S02]  /*2650*/  IMAD.MOV.U32 R13, RZ, RZ, 0x2 ;  /* 0x00000002ff0d7424 */ /* 0x000fe400078e00ff */
[----:B------:R-:W-:-:S04]  /*2660*/  IMAD.MOV.U32 R9, RZ, RZ, R11 ;  /* 0x000000ffff097224 */ /* 0x000fc800078e000b */
[----:B------:R-:W-:-:S05]  /*2670*/  FADD R9, R8, R9 ;  /* 0x0000000908097221 */ /* 0x000fca0000000000 */
[----:B------:R-:W-:-:S07]  /*2680*/  MOV R6, R9 ;  /* 0x0000000900067202 */ /* 0x000fce0000000f00 */
[----:B------:R-:W-:Y:S05]  /*2690*/  WARPSYNC.COLLECTIVE R12, `(.L_x_24) ;  /* 0x000000000c087348 */ /* 0x000fea0003c00000 */
[----:B------:R0:W1:Y:S02]  /*26a0*/  SHFL.BFLY P1, R11, R6, R13, R15 ;  /* 0x0c00000d060b7389 */ /* 0x000064000002000f */
[----:B01----:R-:W-:Y:S05]  /*26b0*/  ENDCOLLECTIVE ;  /* 0x000000000000791b */ /* 0x003fea0003800000 */
.L_x_24:
[----:B------:R-:W-:Y:S01]  /*26c0*/  HFMA2 R13, -RZ, RZ, 0, 5.9604644775390625e-08 ;  /* 0x00000001ff0d7431 */ /* 0x000fe200000001ff */
[----:B------:R-:W-:-:S05]  /*26d0*/  MOV R10, R11 ;  /* 0x0000000b000a7202 */ /* 0x000fca0000000f00 */
[----:B------:R-:W-:-:S04]  /*26e0*/  FADD R10, R9, R10 ;  /* 0x0000000a090a7221 */ /* 0x000fc80000000000 */
[----:B------:R-:W-:-:S07]  /*26f0*/  IMAD.MOV.U32 R6, RZ, RZ, R10 ;  /* 0x000000ffff067224 */ /* 0x000fce00078e000a */
[----:B------:R-:W-:Y:S05]  /*2700*/  WARPSYNC.COLLECTIVE R12, `(.L_x_25) ;  /* 0x000000000c087348 */ /* 0x000fea0003c00000 */
[----:B------:R0:W1:Y:S02]  /*2710*/  SHFL.BFLY P1, R11, R6, R13, R15 ;  /* 0x0c00000d060b7389 */ /* 0x000064000002000f */
[----:B01----:R-:W-:Y:S05]  /*2720*/  ENDCOLLECTIVE ;  /* 0x000000000000791b */ /* 0x003fea0003800000 */
.L_x_25:
[----:B------:R-:W-:Y:S05]  /*2730*/  BRA `(.L_x_26) ;  /* 0xffffffe400f87947 */ /* 0x000fea000383ffff */
        .weak           $__internal_0_$__cuda_sm3x_div_rn_noftz_f32_slowpath
        .type           $__internal_0_$__cuda_sm3x_div_rn_noftz_f32_slowpath,@function
        .size           $__internal_0_$__cuda_sm3x_div_rn_noftz_f32_slowpath,(.L_x_234 - $__internal_0_$__cuda_sm3x_div_rn_noftz_f32_slowpath)
$__internal_0_$__cuda_sm3x_div_rn_noftz_f32_slowpath:
[----:B------:R-:W-:Y:S01]  /*2740*/  SHF.R.U32.HI R9, RZ, 0x17, R11 ;  /* 0x00000017ff097819 */ /* 0x000fe2000001160b */
[----:B------:R-:W-:Y:S01]  /*2750*/  BSSY.RECONVERGENT B1, `(.L_x_27) ;  /* 0x0000063000017945 */ /* 0x000fe20003800200 */
[----:B------:R-:W-:Y:S02]  /*2760*/  SHF.R.U32.HI R3, RZ, 0x17, R6 ;  /* 0x00000017ff037819 */ /* 0x000fe40000011606 */
[----:B------:R-:W-:Y:S02]  /*2770*/  LOP3.LUT R9, R9, 0xff, RZ, 0xc0, !PT ;  /* 0x000000ff09097812 */ /* 0x000fe400078ec0ff */
[----:B------:R-:W-:-:S03]  /*2780*/  LOP3.LUT R13, R3, 0xff, RZ, 0xc0, !PT ;  /* 0x000000ff030d7812 */ /* 0x000fc600078ec0ff */
[----:B------:R-:W-:Y:S01]  /*2790*/  VIADD R10, R9, 0xffffffff ;  /* 0xffffffff090a7836 */ /* 0x000fe20000000000 */
[----:B------:R-:W-:-:S04]  /*27a0*/  IADD3 R12, PT, PT, R13, -0x1, RZ ;  /* 0xffffffff0d0c7810 */ /* 0x000fc80007ffe0ff */
[----:B------:R-:W-:-:S04]  /*27b0*/  ISETP.GT.U32.AND P0, PT, R10, 0xfd, PT ;  /* 0x000000fd0a00780c */ /* 0x000fc80003f04070 */
[----:B------:R-:W-:-:S13]  /*27c0*/  ISETP.GT.U32.OR P0, PT, R12, 0xfd, P0 ;  /* 0x000000fd0c00780c */ /* 0x000fda0000704470 */
[----:B------:R-:W-:Y:S01]  /*27d0*/  @!P0 IMAD.MOV.U32 R7, RZ, RZ, RZ ;  /* 0x000000ffff078224 */ /* 0x000fe200078e00ff */
[----:B------:R-:W-:Y:S06]  /*27e0*/  @!P0 BRA `(.L_x_28) ;  /* 0x0000000000608947 */ /* 0x000fec0003800000 */
[----:B------:R-:W-:Y:S02]  /*27f0*/  FSETP.GTU.FTZ.AND P0, PT, |R6|, +INF , PT ;  /* 0x7f8000000600780b */ /* 0x000fe40003f1c200 */
[----:B------:R-:W-:Y:S02]  /*2800*/  FSETP.GTU.FTZ.AND P1, PT, |R11|, +INF , PT ;  /* 0x7f8000000b00780b */ /* 0x000fe40003f3c200 */
[----:B------:R-:W-:Y:S02]  /*2810*/  MOV R3, R11 ;  /* 0x0000000b00037202 */ /* 0x000fe40000000f00 */
[----:B------:R-:W-:-:S13]  /*2820*/  PLOP3.LUT P0, PT, P0, P1, PT, 0xf8, 0x8f ;  /* 0x00000000008f781c */ /* 0x000fda0000703f70 */
[----:B------:R-:W-:Y:S05]  /*2830*/  @P0 BRA `(.L_x_29) ;  /* 0x00000004004c0947 */ /* 0x000fea0003800000 */
[----:B------:R-:W-:-:S13]  /*2840*/  LOP3.LUT P0, RZ, R11, 0x7fffffff, R6, 0xc8, !PT ;  /* 0x7fffffff0bff7812 */ /* 0x000fda000780c806 */
[----:B------:R-:W-:Y:S05]  /*2850*/  @!P0 BRA `(.L_x_30) ;  /* 0x00000004003c8947 */ /* 0x000fea0003800000 */
[C---:B------:R-:W-:Y:S02]  /*2860*/  FSETP.NEU.FTZ.AND P3, PT, |R6|.reuse, +INF , PT ;  /* 0x7f8000000600780b */ /* 0x040fe40003f7d200 */
[----:B------:R-:W-:Y:S02]  /*2870*/  FSETP.NEU.FTZ.AND P1, PT, |R3|, +INF , PT ;  /* 0x7f8000000300780b */ /* 0x000fe40003f3d200 */
[----:B------:R-:W-:-:S11]  /*2880*/  FSETP.NEU.FTZ.AND P0, PT, |R6|, +INF , PT ;  /* 0x7f8000000600780b */ /* 0x000fd60003f1d200 */
[----:B------:R-:W-:Y:S05]  /*2890*/  @!P1 BRA !P3, `(.L_x_30) ;  /* 0x00000004002c9947 */ /* 0x000fea0005800000 */
[----:B------:R-:W-:-:S04]  /*28a0*/  LOP3.LUT P3, RZ, R6, 0x7fffffff, RZ, 0xc0, !PT ;  /* 0x7fffffff06ff7812 */ /* 0x000fc8000786c0ff */
[----:B------:R-:W-:-:S13]  /*28b0*/  PLOP3.LUT P1, PT, P1, P3, PT, 0x2f, 0xf2 ;  /* 0x0000000000f2781c */ /* 0x000fda0000f26577 */
[----:B------:R-:W-:Y:S05]  /*28c0*/  @P1 BRA `(.L_x_31) ;  /* 0x0000000400181947 */ /* 0x000fea0003800000 */
[----:B------:R-:W-:-:S04]  /*28d0*/  LOP3.LUT P1, RZ, R11, 0x7fffffff, RZ, 0xc0, !PT ;  /* 0x7fffffff0bff7812 */ /* 0x000fc8000782c0ff */
[----:B------:R-:W-:-:S13]  /*28e0*/  PLOP3.LUT P0, PT, P0, P1, PT, 0x2f, 0xf2 ;  /* 0x0000000000f2781c */ /* 0x000fda0000702577 */
[----:B------:R-:W-:Y:S05]  /*28f0*/  @P0 BRA `(.L_x_32) ;  /* 0x0000000400000947 */ /* 0x000fea0003800000 */
[----:B------:R-:W-:Y:S02]  /*2900*/  ISETP.GE.AND P0, PT, R12, RZ, PT ;  /* 0x000000ff0c00720c */ /* 0x000fe40003f06270 */
[----:B------:R-:W-:-:S11]  /*2910*/  ISETP.GE.AND P1, PT, R10, RZ, PT ;  /* 0x000000ff0a00720c */ /* 0x000fd60003f26270 */
[----:B------:R-:W-:Y:S01]  /*2920*/  @P0 IMAD.MOV.U32 R7, RZ, RZ, RZ ;  /* 0x000000ffff070224 */ /* 0x000fe200078e00ff */
[----:B------:R-:W-:Y:S01]  /*2930*/  @!P0 MOV R7, 0xffffffc0 ;  /* 0xffffffc000078802 */ /* 0x000fe20000000f00 */
[----:B------:R-:W-:Y:S01]  /*2940*/  @!P0 FFMA R6, R6, 1.84467440737095516160e+19, RZ ;  /* 0x5f80000006068823 */ /* 0x000fe200000000ff */
[----:B------:R-:W-:-:S03]  /*2950*/  @!P1 FFMA R11, R3, 1.84467440737095516160e+19, RZ ;  /* 0x5f800000030b9823 */ /* 0x000fc600000000ff */
[----:B------:R-:W-:-:S07]  /*2960*/  @!P1 VIADD R7, R7, 0x40 ;  /* 0x0000004007079836 */ /* 0x000fce0000000000 */
.L_x_28:
[----:B------:R-:W-:Y:S01]  /*2970*/  LEA R10, R9, 0xc0800000, 0x17 ;  /* 0xc0800000090a7811 */ /* 0x000fe200078eb8ff */
[----:B------:R-:W-:Y:S03]  /*2980*/  BSSY.RECONVERGENT B2, `(.L_x_33) ;  /* 0x0000036000027945 */ /* 0x000fe60003800200 */
[----:B------:R-:W-:Y:S01]  /*2990*/  IADD3 R11, PT, PT, -R10, R11, RZ ;  /* 0x0000000b0a0b7210 */ /* 0x000fe20007ffe1ff */
[----:B------:R-:W-:-:S03]  /*29a0*/  VIADD R10, R13, 0xffffff81 ;  /* 0xffffff810d0a7836 */ /* 0x000fc60000000000 */
[----:B------:R-:W0:Y:S01]  /*29b0*/  MUFU.RCP R12, R11 ;  /* 0x0000000b000c7308 */ /* 0x000e220000001000 */
[----:B------:R-:W-:Y:S01]  /*29c0*/  FADD.FTZ R14, -R11, -RZ ;  /* 0x800000ff0b0e7221 */ /* 0x000fe20000010100 */
[C---:B------:R-:W-:Y:S01]  /*29d0*/  IMAD R3, R10.reuse, -0x800000, R6 ;  /* 0xff8000000a037824 */ /* 0x040fe200078e0206 */
[----:B------:R-:W-:-:S04]  /*29e0*/  IADD3 R10, PT, PT, R10, 0x7f, -R9 ;  /* 0x0000007f0a0a7810 */ /* 0x000fc80007ffe809 */
[----:B------:R-:W-:Y:S01]  /*29f0*/  IADD3 R10, PT, PT, R10, R7, RZ ;  /* 0x000000070a0a7210 */ /* 0x000fe20007ffe0ff */
[----:B0-----:R-:W-:-:S04]  /*2a00*/  FFMA R13, R12, R14, 1 ;  /* 0x3f8000000c0d7423 */ /* 0x001fc8000000000e */
[----:B------:R-:W-:-:S04]  /*2a10*/  FFMA R15, R12, R13, R12 ;  /* 0x0000000d0c0f7223 */ /* 0x000fc8000000000c */
[----:B------:R-:W-:-:S04]  /*2a20*/  FFMA R6, R3, R15, RZ ;  /* 0x0000000f03067223 */ /* 0x000fc800000000ff */
[----:B------:R-:W-:-:S04]  /*2a30*/  FFMA R13, R14, R6, R3 ;  /* 0x000000060e0d7223 */ /* 0x000fc80000000003 */
[----:B------:R-:W-:-:S04]  /*2a40*/  FFMA R12, R15, R13, R6 ;  /* 0x0000000d0f0c7223 */ /* 0x000fc80000000006 */
[----:B------:R-:W-:-:S04]  /*2a50*/  FFMA R13, R14, R12, R3 ;  /* 0x0000000c0e0d7223 */ /* 0x000fc80000000003 */
[----:B------:R-:W-:-:S05]  /*2a60*/  FFMA R3, R15, R13, R12 ;  /* 0x0000000d0f037223 */ /* 0x000fca000000000c */
[----:B------:R-:W-:-:S04]  /*2a70*/  SHF.R.U32.HI R6, RZ, 0x17, R3 ;  /* 0x00000017ff067819 */ /* 0x000fc80000011603 */
[----:B------:R-:W-:-:S05]  /*2a80*/  LOP3.LUT R6, R6, 0xff, RZ, 0xc0, !PT ;  /* 0x000000ff06067812 */ /* 0x000fca00078ec0ff */
[----:B------:R-:W-:-:S05]  /*2a90*/  IMAD.IADD R11, R6, 0x1, R10 ;  /* 0x00000001060b7824 */ /* 0x000fca00078e020a */
[----:B------:R-:W-:-:S04]  /*2aa0*/  IADD3 R6, PT, PT, R11, -0x1, RZ ;  /* 0xffffffff0b067810 */ /* 0x000fc80007ffe0ff */
[----:B------:R-:W-:-:S13]  /*2ab0*/  ISETP.GE.U32.AND P0, PT, R6, 0xfe, PT ;  /* 0x000000fe0600780c */ /* 0x000fda0003f06070 */
[----:B------:R-:W-:Y:S05]  /*2ac0*/  @!P0 BRA `(.L_x_34) ;  /* 0x0000000000808947 */ /* 0x000fea0003800000 */
[----:B------:R-:W-:-:S13]  /*2ad0*/  ISETP.GT.AND P0, PT, R11, 0xfe, PT ;  /* 0x000000fe0b00780c */ /* 0x000fda0003f04270 */
[----:B------:R-:W-:Y:S05]  /*2ae0*/  @P0 BRA `(.L_x_35) ;  /* 0x00000000006c0947 */ /* 0x000fea0003800000 */
[----:B------:R-:W-:-:S13]  /*2af0*/  ISETP.GE.AND P0, PT, R11, 0x1, PT ;  /* 0x000000010b00780c */ /* 0x000fda0003f06270 */
[----:B------:R-:W-:Y:S05]  /*2b00*/  @P0 BRA `(.L_x_36) ;  /* 0x0000000000740947 */ /* 0x000fea0003800000 */
[----:B------:R-:W-:Y:S02]  /*2b10*/  ISETP.GE.AND P0, PT, R11, -0x18, PT ;  /* 0xffffffe80b00780c */ /* 0x000fe40003f06270 */
[----:B------:R-:W-:-:S11]  /*2b20*/  LOP3.LUT R3, R3, 0x80000000, RZ, 0xc0, !PT ;  /* 0x8000000003037812 */ /* 0x000fd600078ec0ff */
[----:B------:R-:W-:Y:S05]  /*2b30*/  @!P0 BRA `(.L_x_36) ;  /* 0x0000000000688947 */ /* 0x000fea0003800000 */
[-CC-:B------:R-:W-:Y:S01]  /*2b40*/  FFMA.RZ R6, R15, R13.reuse, R12.reuse ;  /* 0x0000000d0f067223 */ /* 0x180fe2000000c00c */
[----:B------:R-:W-:Y:S02]  /*2b50*/  VIADD R10, R11, 0x20 ;  /* 0x000000200b0a7836 */ /* 0x000fe40000000000 */
[-CC-:B------:R-:W-:Y:S01]  /*2b60*/  FFMA.RM R7, R15, R13.reuse, R12.reuse ;  /* 0x0000000d0f077223 */ /* 0x180fe2000000400c */
[----:B------:R-:W-:Y:S02]  /*2b70*/  ISETP.NE.AND P3, PT, R11, RZ, PT ;  /* 0x000000ff0b00720c */ /* 0x000fe40003f65270 */
[----:B------:R-:W-:Y:S01]  /*2b80*/  LOP3.LUT R9, R6, 0x7fffff, RZ, 0xc0, !PT ;  /* 0x007fffff06097812 */ /* 0x000fe200078ec0ff */
[----:B------:R-:W-:Y:S01]  /*2b90*/  FFMA.RP R6, R15, R13, R12 ;  /* 0x0000000d0f067223 */ /* 0x000fe2000000800c */
[----:B------:R-:W-:Y:S02]  /*2ba0*/  ISETP.NE.AND P1, PT, R11, RZ, PT ;  /* 0x000000ff0b00720c */ /* 0x000fe40003f25270 */
[----:B------:R-:W-:-:S02]  /*2bb0*/  LOP3.LUT R9, R9, 0x800000, RZ, 0xfc, !PT ;  /* 0x0080000009097812 */ /* 0x000fc400078efcff */
[----:B------:R-:W-:Y:S02]  /*2bc0*/  IADD3 R11, PT, PT, -R11, RZ, RZ ;  /* 0x000000ff0b0b7210 */ /* 0x000fe40007ffe1ff */
[----:B------:R-:W-:Y:S02]  /*2bd0*/  SHF.L.U32 R10, R9, R10, RZ ;  /* 0x0000000a090a7219 */ /* 0x000fe400000006ff */
[----:B------:R-:W-:Y:S02]  /*2be0*/  FSETP.NEU.FTZ.AND P0, PT, R6, R7, PT ;  /* 0x000000070600720b */ /* 0x000fe40003f1d000 */
[----:B------:R-:W-:Y:S02]  /*2bf0*/  SEL R6, R11, RZ, P3 ;  /* 0x000000ff0b067207 */ /* 0x000fe40001800000 */
[----:B------:R-:W-:Y:S02]  /*2c00*/  ISETP.NE.AND P1, PT, R10, RZ, P1 ;  /* 0x000000ff0a00720c */ /* 0x000fe40000f25270 */
[----:B------:R-:W-:-:S02]  /*2c10*/  SHF.R.U32.HI R6, RZ, R6, R9 ;  /* 0x00000006ff067219 */ /* 0x000fc40000011609 */
[----:B------:R-:W-:Y:S02]  /*2c20*/  PLOP3.LUT P0, PT, P0, P1, PT, 0xf8, 0x8f ;  /* 0x00000000008f781c */ /* 0x000fe40000703f70 */
[----:B------:R-:W-:Y:S02]  /*2c30*/  SHF.R.U32.HI R10, RZ, 0x1, R6 ;  /* 0x00000001ff0a7819 */ /* 0x000fe40000011606 */
[----:B------:R-:W-:-:S04]  /*2c40*/  SEL R7, RZ, 0x1, !P0 ;  /* 0x00000001ff077807 */ /* 0x000fc80004000000 */
[----:B------:R-:W-:-:S04]  /*2c50*/  LOP3.LUT R7, R7, 0x1, R10, 0xf8, !PT ;  /* 0x0000000107077812 */ /* 0x000fc800078ef80a */
[----:B------:R-:W-:-:S05]  /*2c60*/  LOP3.LUT R7, R7, R6, RZ, 0xc0, !PT ;  /* 0x0000000607077212 */ /* 0x000fca00078ec0ff */
[----:B------:R-:W-:-:S05]  /*2c70*/  IMAD.IADD R10, R10, 0x1, R7 ;  /* 0x000000010a0a7824 */ /* 0x000fca00078e0207 */
[----:B------:R-:W-:Y:S01]  /*2c80*/  LOP3.LUT R3, R10, R3, RZ, 0xfc, !PT ;  /* 0x000000030a037212 */ /* 0x000fe200078efcff */
[----:B------:R-:W-:Y:S06]  /*2c90*/  BRA `(.L_x_36) ;  /* 0x0000000000107947 */ /* 0x000fec0003800000 */
.L_x_35:
[----:B------:R-:W-:-:S04]  /*2ca0*/  LOP3.LUT R3, R3, 0x80000000, RZ, 0xc0, !PT ;  /* 0x8000000003037812 */ /* 0x000fc800078ec0ff */
[----:B------:R-:W-:Y:S01]  /*2cb0*/  LOP3.LUT R3, R3, 0x7f800000, RZ, 0xfc, !PT ;  /* 0x7f80000003037812 */ /* 0x000fe200078efcff */
[----:B------:R-:W-:Y:S06]  /*2cc0*/  BRA `(.L_x_36) ;  /* 0x0000000000047947 */ /* 0x000fec0003800000 */
.L_x_34:
[----:B------:R-:W-:-:S07]  /*2cd0*/  LEA R3, R10, R3, 0x17 ;  /* 0x000000030a037211 */ /* 0x000fce00078eb8ff */
.L_x_36:
[----:B------:R-:W-:Y:S05]  /*2ce0*/  BSYNC.RECONVERGENT B2 ;  /* 0x0000000000027941 */ /* 0x000fea0003800200 */
.L_x_33:
[----:B------:R-:W-:Y:S05]  /*2cf0*/  BRA `(.L_x_37) ;  /* 0x0000000000207947 */ /* 0x000fea0003800000 */
.L_x_32:
[----:B------:R-:W-:-:S04]  /*2d00*/  LOP3.LUT R3, R11, 0x80000000, R6, 0x48, !PT ;  /* 0x800000000b037812 */ /* 0x000fc800078e4806 */
[----:B------:R-:W-:Y:S01]  /*2d10*/  LOP3.LUT R3, R3, 0x7f800000, RZ, 0xfc, !PT ;  /* 0x7f80000003037812 */ /* 0x000fe200078efcff */
[----:B------:R-:W-:Y:S06]  /*2d20*/  BRA `(.L_x_37) ;  /* 0x0000000000147947 */ /* 0x000fec0003800000 */
.L_x_31:
[----:B------:R-:W-:Y:S01]  /*2d30*/  LOP3.LUT R3, R11, 0x80000000, R6, 0x48, !PT ;  /* 0x800000000b037812 */ /* 0x000fe200078e4806 */
[----:B------:R-:W-:Y:S06]  /*2d40*/  BRA `(.L_x_37) ;  /* 0x00000000000c7947 */ /* 0x000fec0003800000 */
.L_x_30:
[----:B------:R-:W0:Y:S01]  /*2d50*/  MUFU.RSQ R3, -QNAN ;  /* 0xffc0000000037908 */ /* 0x000e220000001400 */
[----:B------:R-:W-:Y:S05]  /*2d60*/  BRA `(.L_x_37) ;  /* 0x0000000000047947 */ /* 0x000fea0003800000 */
.L_x_29:
[----:B------:R-:W-:-:S07]  /*2d70*/  FADD.FTZ R3, R6, R3 ;  /* 0x0000000306037221 */ /* 0x000fce0000010000 */
.L_x_37:
[----:B------:R-:W-:Y:S05]  /*2d80*/  BSYNC.RECONVERGENT B1 ;  /* 0x0000000000017941 */ /* 0x000fea0003800200 */
.L_x_27:
[----:B------:R-:W-:-:S04]  /*2d90*/  IMAD.MOV.U32 R9, RZ, RZ, 0x0 ;  /* 0x00000000ff097424 */ /* 0x000fc800078e00ff */
[----:B0-----:R-:W-:Y:S05]  /*2da0*/  RET.REL.NODEC R8 `(rmsnorm_inplace_bf16) ;  /* 0xffffffd008947950 */ /* 0x001fea0003c3ffff */
.L_x_38:
[----:B------:R-:W-:-:S00]  /*2db0*/  BRA `(.L_x_38) ;  /* 0xfffffffc00fc7947 */ /* 0x000fc0000383ffff */
[----:B------:R-:W-:-:S00]  /*2dc0*/  NOP ;  /* 0x0000000000007918 */ /* 0x000fc00000000000 */
        /* <DEDUP_REMOVED lines=11> */
.L_x_234:


//--------------------- .text.rmsnorm_bf16        --------------------------
	.section	.text.rmsnorm_bf16,"ax",@progbits
	.align	128
        .global         rmsnorm_bf16
        .type           rmsnorm_bf16,@function
        .size           rmsnorm_bf16,(.L_x_235 - rmsnorm_bf16)
        .other          rmsnorm_bf16,@"STO_CUDA_ENTRY STV_DEFAULT"
rmsnorm_bf16:
.text.rmsnorm_bf16:
[----:B------:R-:W-:Y:S01]  /*0000*/  LDC R1, c[0x0][0x37c] ;  /* 0x0000df00ff017b82 */ /* 0x000fe20000000800 */
[----:B------:R-:W0:Y:S01]  /*0010*/  LDCU UR17, c[0x0][0x398] ;  /* 0x00007300ff1177ac */ /* 0x000e220008000800 */
[----:B------:R-:W1:Y:S06]  /*0020*/  S2R R26, SR_TID.X ;  /* 0x00000000001a7919 */ /* 0x000e6c0000002100 */
[----:B------:R-:W2:Y:S01]  /*0030*/  S2UR UR4, SR_CTAID.X ;  /* 0x00000000000479c3 */ /* 0x000ea20000002500 */
[----:B------:R-:W-:Y:S01]  /*0040*/  BSSY.RECONVERGENT B0, `(.L_x_39) ;  /* 0x00000b9000007945 */ /* 0x000fe20003800200 */
[----:B------:R-:W3:Y:S01]  /*0050*/  LDCU.128 UR12, c[0x0][0x380] ;  /* 0x00007000ff0c77ac */ /* 0x000ee20008000c00 */
[----:B------:R-:W-:Y:S01]  /*0060*/  HFMA2 R0, -RZ, RZ, 0, 0 ;  /* 0x00000000ff007431 */ /* 0x000fe200000001ff */
[----:B------:R-:W4:Y:S01]  /*0070*/  LDCU.64 UR10, c[0x0][0x358] ;  /* 0x00006b00ff0a77ac */ /* 0x000f220008000a00 */
[----:B0-----:R-:W-:-:S04]  /*0080*/  USHF.R.S32.HI UR6, URZ, 0x1f, UR17 ;  /* 0x0000001fff067899 */ /* 0x001fc80008011411 */
[----:B------:R-:W-:-:S04]  /*0090*/  ULEA.HI UR6, UR6, UR17, URZ, 0x3 ;  /* 0x0000001106067291 */ /* 0x000fc8000f8f18ff */
[----:B------:R-:W-:Y:S02]  /*00a0*/  USHF.R.S32.HI UR8, URZ, 0x3, UR6 ;  /* 0x00000003ff087899 */ /* 0x000fe40008011406 */
[----:B--2---:R-:W-:-:S04]  /*00b0*/  UIMAD UR4, UR4, UR17, URZ ;  /* 0x00000011040472a4 */ /* 0x004fc8000f8e02ff */
[----:B------:R-:W-:Y:S01]  /*00c0*/  UIMAD.WIDE UR4, UR4, 0x2, URZ ;  /* 0x00000002040478a5 */ /* 0x000fe2000f8e02ff */
[----:B-1----:R-:W-:-:S03]  /*00d0*/  ISETP.GE.AND P0, PT, R26, UR8, PT ;  /* 0x000000081a007c0c */ /* 0x002fc6000bf06270 */
[----:B---3--:R-:W-:Y:S02]  /*00e0*/  UIADD3 UR16, UP0, UPT, UR4, UR14, URZ ;  /* 0x0000000e04107290 */ /* 0x008fe4000ff1e0ff */
[----:B------:R-:W-:Y:S02]  /*00f0*/  UIADD3 UR6, UP1, UPT, UR4, UR12, URZ ;  /* 0x0000000c04067290 */ /* 0x000fe4000ff3e0ff */
[----:B------:R-:W-:Y:S02]  /*0100*/  UIADD3.X UR12, UPT, UPT, UR5, UR15, URZ, UP0, !UPT ;  /* 0x0000000f050c7290 */ /* 0x000fe400087fe4ff */
[----:B------:R-:W-:Y:S01]  /*0110*/  UIADD3.X UR7, UPT, UPT, UR5, UR13, URZ, UP1, !UPT ;  /* 0x0000000d05077290 */ /* 0x000fe20008ffe4ff */
[----:B------:R-:W-:-:S03]  /*0120*/  MOV R30, UR16 ;  /* 0x00000010001e7c02 */ /* 0x000fc60008000f00 */
[----:B------:R-:W-:Y:S01]  /*0130*/  IMAD.U32 R31, RZ, RZ, UR12 ;  /* 0x0000000cff1f7e24 */ /* 0x000fe2000f8e00ff */
[----:B----4-:R-:W-:Y:S07]  /*0140*/  @P0 BRA `(.L_x_40) ;  /* 0x0000000800a00947 */ /* 0x010fee0003800000 */
[----:B------:R-:W0:Y:S01]  /*0150*/  LDC R2, c[0x0][0x360] ;  /* 0x0000d800ff027b82 */ /* 0x000e220000000800 */
[----:B------:R-:W-:Y:S01]  /*0160*/  BSSY.RECONVERGENT B1, `(.L_x_41) ;  /* 0x0000043000017945 */ /* 0x000fe20003800200 */
[----:B0-----:R-:W0:Y:S01]  /*0170*/  I2F.U32.RP R7, R2 ;  /* 0x0000000200077306 */ /* 0x001e220000209000 */
[----:B------:R-:W-:Y:S01]  /*0180*/  IMAD.IADD R0, R26, 0x1, R2 ;  /* 0x000000011a007824 */ /* 0x000fe200078e0202 */
[----:B------:R-:W-:-:S04]  /*0190*/  ISETP.NE.U32.AND P2, PT, R2, RZ, PT ;  /* 0x000000ff0200720c */ /* 0x000fc80003f45070 */
[C---:B------:R-:W-:Y:S02]  /*01a0*/  ISETP.GE.U32.AND P0, PT, R0.reuse, UR8, PT ;  /* 0x0000000800007c0c */ /* 0x040fe4000bf06070 */
[----:B------:R-:W-:Y:S02]  /*01b0*/  VIMNMX.U32 R3, PT, PT, R0, UR8, !PT ;  /* 0x0000000800037c48 */ /* 0x000fe4000ffe0000 */
[----:B------:R-:W-:-:S04]  /*01c0*/  SEL R6, RZ, 0x1, P0 ;  /* 0x00000001ff067807 */ /* 0x000fc80000000000 */
[----:B------:R-:W-:Y:S01]  /*01d0*/  IADD3 R3, PT, PT, R3, -R0, -R6 ;  /* 0x8000000003037210 */ /* 0x000fe20007ffe806 */
[----:B0-----:R-:W0:Y:S02]  /*01e0*/  MUFU.RCP R7, R7 ;  /* 0x0000000700077308 */ /* 0x001e240000001000 */
[----:B0-----:R-:W-:-:S06]  /*01f0*/  VIADD R4, R7, 0xffffffe ;  /* 0x0ffffffe07047836 */ /* 0x001fcc0000000000 */
[----:B------:R0:W1:Y:S02]  /*0200*/  F2I.FTZ.U32.TRUNC.NTZ R5, R4 ;  /* 0x0000000400057305 */ /* 0x000064000021f000 */
[----:B0-----:R-:W-:Y:S02]  /*0210*/  MOV R4, RZ ;  /* 0x000000ff00047202 */ /* 0x001fe40000000f00 */
        /* <DEDUP_REMOVED lines=9> */
[----:B------:R-:W-:Y:S01]  /*02b0*/  ISETP.GE.U32.AND P1, PT, R3, R2, PT ;  /* 0x000000020300720c */ /* 0x000fe20003f26070 */
[----:B------:R-:W-:-:S12]  /*02c0*/  IMAD.MOV.U32 R3, RZ, RZ, R26 ;  /* 0x000000ffff037224 */ /* 0x000fd800078e001a */
[----:B------:R-:W-:Y:S02]  /*02d0*/  @P1 IADD3 R5, PT, PT, R5, 0x1, RZ ;  /* 0x0000000105051810 */ /* 0x000fe40007ffe0ff */
[----:B------:R-:W-:-:S05]  /*02e0*/  @!P2 LOP3.LUT R5, RZ, R2, RZ, 0x33, !PT ;  /* 0x00000002ff05a212 */ /* 0x000fca00078e33ff */
[----:B------:R-:W-:-:S05]  /*02f0*/  IMAD.IADD R6, R6, 0x1, R5 ;  /* 0x0000000106067824 */ /* 0x000fca00078e0205 */
[C---:B------:R-:W-:Y:S02]  /*0300*/  LOP3.LUT R0, R6.reuse, 0x3, RZ, 0xc0, !PT ;  /* 0x0000000306007812 */ /* 0x040fe400078ec0ff */
[----:B------:R-:W-:Y:S02]  /*0310*/  ISETP.GE.U32.AND P1, PT, R6, 0x3, PT ;  /* 0x000000030600780c */ /* 0x000fe40003f26070 */
[----:B------:R-:W-:Y:S02]  /*0320*/  ISETP.NE.AND P0, PT, R0, 0x3, PT ;  /* 0x000000030000780c */ /* 0x000fe40003f05270 */
[----:B------:R-:W-:-:S11]  /*0330*/  MOV R0, RZ ;  /* 0x000000ff00007202 */ /* 0x000fd60000000f00 */
[----:B------:R-:W-:Y:S05]  /*0340*/  @!P0 BRA `(.L_x_42) ;  /* 0x0000000000908947 */ /* 0x000fea0003800000 */
[----:B------:R-:W-:Y:S01]  /*0350*/  MOV R4, UR4 ;  /* 0x0000000400047c02 */ /* 0x000fe20008000f00 */
[----:B------:R-:W-:Y:S01]  /*0360*/  IMAD.U32 R5, RZ, RZ, UR5 ;  /* 0x00000005ff057e24 */ /* 0x000fe2000f8e00ff */
[----:B------:R-:W-:Y:S02]  /*0370*/  IADD3 R0, PT, PT, R6, 0x1, RZ ;  /* 0x0000000106007810 */ /* 0x000fe40007ffe0ff */
[----:B------:R-:W-:Y:S01]  /*0380*/  MOV R3, R26 ;  /* 0x0000001a00037202 */ /* 0x000fe20000000f00 */
[----:B------:R-:W-:Y:S01]  /*0390*/  IMAD.WIDE.U32 R4, R26, 0x10, R4 ;  /* 0x000000101a047825 */ /* 0x000fe200078e0004 */
[----:B------:R-:W-:-:S03]  /*03a0*/  LOP3.LUT R10, R0, 0x3, RZ, 0xc0, !PT ;  /* 0x00000003000a7812 */ /* 0x000fc600078ec0ff */
[----:B------:R-:W-:Y:S01]  /*03b0*/  IMAD.MOV.U32 R0, RZ, RZ, RZ ;  /* 0x000000ffff007224 */ /* 0x000fe200078e00ff */
[----:B------:R-:W-:Y:S01]  /*03c0*/  IADD3 R8, P0, PT, R4, UR14, RZ ;  /* 0x0000000e04087c10 */ /* 0x000fe2000ff1e0ff */
[----:B------:R-:W-:-:S03]  /*03d0*/  IMAD.MOV R10, RZ, RZ, -R10 ;  /* 0x000000ffff0a7224 */ /* 0x000fc600078e0a0a */
[----:B------:R-:W-:-:S09]  /*03e0*/  IADD3.X R9, PT, PT, R5, UR15, RZ, P0, !PT ;  /* 0x0000000f05097c10 */ /* 0x000fd200087fe4ff */
.L_x_43:
[----:B------:R0:W2:Y:S01]  /*03f0*/  LDG.E.128.CONSTANT R4, desc[UR10][R8.64] ;  /* 0x0000000a08047981 */ /* 0x0000a2000c1e9d00 */
[----:B------:R-:W-:Y:S01]  /*0400*/  IADD3 R10, PT, PT, R10, 0x1, RZ ;  /* 0x000000010a0a7810 */ /* 0x000fe20007ffe0ff */
[----:B------:R-:W-:-:S03]  /*0410*/  IMAD.IADD R3, R2, 0x1, R3 ;  /* 0x0000000102037824 */ /* 0x000fc600078e0203 */
[----:B------:R-:W-:Y:S01]  /*0420*/  ISETP.NE.AND P0, PT, R10, RZ, PT ;  /* 0x000000ff0a00720c */ /* 0x000fe20003f05270 */
[----:B0-----:R-:W-:Y:S01]  /*0430*/  IMAD.WIDE.U32 R8, R2, 0x10, R8 ;  /* 0x0000001002087825 */ /* 0x001fe200078e0008 */
[C---:B--2---:R-:W-:Y:S02]  /*0440*/  PRMT R11, R4.reuse, 0x7632, R11 ;  /* 0x00007632040b7816 */ /* 0x044fe4000000000b */
[----:B------:R-:W-:Y:S02]  /*0450*/  SHF.L.U32 R13, R4, 0x10, RZ ;  /* 0x00000010040d7819 */ /* 0x000fe400000006ff */
[----:B------:R-:W-:Y:S01]  /*0460*/  PRMT R4, R5, 0x7632, R4 ;  /* 0x0000763205047816 */ /* 0x000fe20000000004 */
[----:B------:R-:W-:Y:S01]  /*0470*/  IMAD.U32 R11, R11, 0x10000, RZ ;  /* 0x000100000b0b7824 */ /* 0x000fe200078e00ff */
[----:B------:R-:W-:Y:S01]  /*0480*/  SHF.L.U32 R5, R5, 0x10, RZ ;  /* 0x0000001005057819 */ /* 0x000fe200000006ff */
[----:B------:R-:W-:-:S04]  /*0490*/  FFMA R0, R13, R13, R0 ;  /* 0x0000000d0d007223 */ /* 0x000fc80000000000 */
[----:B------:R-:W-:Y:S01]  /*04a0*/  FFMA R0, R11, R11, R0 ;  /* 0x0000000b0b007223 */ /* 0x000fe20000000000 */
[----:B------:R-:W-:Y:S01]  /*04b0*/  IMAD.U32 R11, R4, 0x10000, RZ ;  /* 0x00010000040b7824 */ /* 0x000fe200078e00ff */
[C---:B------:R-:W-:Y:S02]  /*04c0*/  PRMT R4, R6.reuse, 0x7632, R4 ;  /* 0x0000763206047816 */ /* 0x040fe40000000004 */
[----:B------:R-:W-:Y:S01]  /*04d0*/  FFMA R0, R5, R5, R0 ;  /* 0x0000000505007223 */ /* 0x000fe20000000000 */
[----:B------:R-:W-:-:S03]  /*04e0*/  SHF.L.U32 R5, R6, 0x10, RZ ;  /* 0x0000001006057819 */ /* 0x000fc600000006ff */
[----:B------:R-:W-:Y:S01]  /*04f0*/  FFMA R0, R11, R11, R0 ;  /* 0x0000000b0b007223 */ /* 0x000fe20000000000 */
[----:B------:R-:W-:Y:S01]  /*0500*/  IMAD.U32 R11, R4, 0x10000, RZ ;  /* 0x00010000040b7824 */ /* 0x000fe200078e00ff */
[C---:B------:R-:W-:Y:S01]  /*0510*/  PRMT R4, R7.reuse, 0x7632, R4 ;  /* 0x0000763207047816 */ /* 0x040fe20000000004 */
[----:B------:R-:W-:Y:S02]  /*0520*/  IMAD.U32 R7, R7, 0x10000, RZ ;  /* 0x0001000007077824 */ /* 0x000fe400078e00ff */
[----:B------:R-:W-:Y:S01]  /*0530*/  FFMA R0, R5, R5, R0 ;  /* 0x0000000505007223 */ /* 0x000fe20000000000 */
[----:B------:R-:W-:-:S03]  /*0540*/  SHF.L.U32 R5, R4, 0x10, RZ ;  /* 0x0000001004057819 */ /* 0x000fc600000006ff */
[----:B------:R-:W-:-:S04]  /*0550*/  FFMA R0, R11, R11, R0 ;  /* 0x0000000b0b007223 */ /* 0x000fc80000000000 */
[----:B------:R-:W-:-:S04]  /*0560*/  FFMA R0, R7, R7, R0 ;  /* 0x0000000707007223 */ /* 0x000fc80000000000 */
[----:B------:R-:W-:Y:S01]  /*0570*/  FFMA R0, R5, R5, R0 ;  /* 0x0000000505007223 */ /* 0x000fe20000000000 */
[----:B------:R-:W-:Y:S06]  /*0580*/  @P0 BRA `(.L_x_43) ;  /* 0xfffffffc00980947 */ /* 0x000fec000383ffff */
.L_x_42:
[----:B------:R-:W-:Y:S05]  /*0590*/  BSYNC.RECONVERGENT B1 ;  /* 0x0000000000017941 */ /* 0x000fea0003800200 */
.L_x_41:
[----:B------:R-:W-:Y:S05]  /*05a0*/  @!P1 BRA `(.L_x_40) ;  /* 0x0000000400889947 */ /* 0x000fea0003800000 */
[C---:B------:R-:W-:Y:S01]  /*05b0*/  LEA R21, R2.reuse, R3, 0x1 ;  /* 0x0000000302157211 */ /* 0x040fe200078e08ff */
[----:B------:R-:W-:Y:S02]  /*05c0*/  IMAD R23, R2, 0x3, R3 ;  /* 0x0000000302177824 */ /* 0x000fe400078e0203 */
[----:B------:R-:W-:-:S07]  /*05d0*/  IMAD.IADD R25, R3, 0x1, R2 ;  /* 0x0000000103197824 */ /* 0x000fce00078e0202 */
.L_x_44:
[----:B------:R-:W-:-:S06]  /*05e0*/  IMAD.WIDE.U32 R4, R3, 0x10, R30 ;  /* 0x0000001003047825 */ /* 0x000fcc00078e001e */
[----:B------:R-:W2:Y:S01]  /*05f0*/  LDG.E.128.CONSTANT R4, desc[UR10][R4.64] ;  /* 0x0000000a04047981 */ /* 0x000ea2000c1e9d00 */
[----:B------:R-:W-:-:S06]  /*0600*/  IMAD.WIDE.U32 R8, R25, 0x10, R30 ;  /* 0x0000001019087825 */ /* 0x000fcc00078e001e */
[----:B------:R-:W3:Y:S01]  /*0610*/  LDG.E.128.CONSTANT R8, desc[UR10][R8.64] ;  /* 0x0000000a08087981 */ /* 0x000ee2000c1e9d00 */
[----:B------:R-:W-:-:S06]  /*0620*/  IMAD.WIDE.U32 R12, R21, 0x10, R30 ;  /* 0x00000010150c7825 */ /* 0x000fcc00078e001e */
[----:B------:R-:W4:Y:S01]  /*0630*/  LDG.E.128.CONSTANT R12, desc[UR10][R12.64] ;  /* 0x0000000a0c0c7981 */ /* 0x000f22000c1e9d00 */
[----:B------:R-:W-:-:S06]  /*0640*/  IMAD.WIDE.U32 R16, R23, 0x10, R30 ;  /* 0x0000001017107825 */ /* 0x000fcc00078e001e */
[----:B------:R-:W5:Y:S01]  /*0650*/  LDG.E.128.CONSTANT R16, desc[UR10][R16.64] ;  /* 0x0000000a10107981 */ /* 0x000f62000c1e9d00 */
[C-C-:B------:R-:W-:Y:S01]  /*0660*/  IADD3 R3, PT, PT, R2.reuse, R3, R2.reuse ;  /* 0x0000000302037210 */ /* 0x140fe20007ffe002 */
[C---:B------:R-:W-:Y:S01]  /*0670*/  IMAD R21, R2.reuse, 0x4, R21 ;  /* 0x0000000402157824 */ /* 0x040fe200078e0215 */
[C---:B------:R-:W-:Y:S02]  /*0680*/  LEA R25, R2.reuse, R25, 0x2 ;  /* 0x0000001902197211 */ /* 0x040fe400078e10ff */
[C---:B------:R-:W-:Y:S02]  /*0690*/  IADD3 R3, PT, PT, R2.reuse, R3, R2 ;  /* 0x0000000302037210 */ /* 0x040fe40007ffe002 */
[----:B------:R-:W-:Y:S02]  /*06a0*/  LEA R23, R2, R23, 0x2 ;  /* 0x0000001702177211 */ /* 0x000fe400078e10ff */
[----:B------:R-:W-:Y:S02]  /*06b0*/  ISETP.GE.AND P0, PT, R3, UR8, PT ;  /* 0x0000000803007c0c */ /* 0x000fe4000bf06270 */
[----:B--2---:R-:W-:-:S02]  /*06c0*/  SHF.L.U32 R27, R4, 0x10, RZ ;  /* 0x00000010041b7819 */ /* 0x004fc400000006ff */
[----:B------:R-:W-:Y:S02]  /*06d0*/  PRMT R20, R4, 0x7632, R20 ;  /* 0x0000763204147816 */ /* 0x000fe40000000014 */
[----:B------:R-:W-:Y:S01]  /*06e0*/  PRMT R4, R6, 0x7632, R4 ;  /* 0x0000763206047816 */ /* 0x000fe20000000004 */
[----:B------:R-:W-:Y:S02]  /*06f0*/  FFMA R0, R27, R27, R0 ;  /* 0x0000001b1b007223 */ /* 0x000fe40000000000 */
[----:B------:R-:W-:-:S04]  /*0700*/  IMAD.U32 R27, R20, 0x10000, RZ ;  /* 0x00010000141b7824 */ /* 0x000fc800078e00ff */
[----:B------:R-:W-:Y:S01]  /*0710*/  FFMA R0, R27, R27, R0 ;  /* 0x0000001b1b007223 */ /* 0x000fe20000000000 */
[C---:B------:R-:W-:Y:S02]  /*0720*/  SHF.L.U32 R27, R5.reuse, 0x10, RZ ;  /* 0x00000010051b7819 */ /* 0x040fe400000006ff */
[----:B------:R-:W-:-:S03]  /*0730*/  PRMT R5, R5, 0x7632, R5 ;  /* 0x0000763205057816 */ /* 0x000fc60000000005 */
[----:B------:R-:W-:Y:S01]  /*0740*/  FFMA R0, R27, R27, R0 ;  /* 0x0000001b1b007223 */ /* 0x000fe20000000000 */
[----:B------:R-:W-:Y:S01]  /*0750*/  IMAD.U32 R27, R4, 0x10000, RZ ;  /* 0x00010000041b7824 */ /* 0x000fe200078e00ff */
[----:B------:R-:W-:Y:S01]  /*0760*/  PRMT R4, R7, 0x7632, R4 ;  /* 0x0000763207047816 */ /* 0x000fe20000000004 */
[----:B------:R-:W-:Y:S01]  /*0770*/  IMAD.U32 R5, R5, 0x10000, RZ ;  /* 0x0001000005057824 */ /* 0x000fe200078e00ff */
[----:B------:R-:W-:-:S03]  /*0780*/  SHF.L.U32 R7, R7, 0x10, RZ ;  /* 0x0000001007077819 */ /* 0x000fc600000006ff */
[----:B------:R-:W-:Y:S01]  /*0790*/  FFMA R0, R5, R5, R0 ;  /* 0x0000000505007223 */ /* 0x000fe20000000000 */
[----:B------:R-:W-:-:S05]  /*07a0*/  SHF.L.U32 R5, R6, 0x10, RZ ;  /* 0x0000001006057819 */ /* 0x000fca00000006ff */
[----:B------:R-:W-:Y:S01]  /*07b0*/  FFMA R0, R5, R5, R0 ;  /* 0x0000000505007223 */ /* 0x000fe20000000000 */
[----:B------:R-:W-:Y:S01]  /*07c0*/  IMAD.U32 R5, R4, 0x10000, RZ ;  /* 0x0001000004057824 */ /* 0x000fe200078e00ff */
[----:B---3--:R-:W-:Y:S02]  /*07d0*/  PRMT R4, R8, 0x7632, R4 ;  /* 0x0000763208047816 */ /* 0x008fe40000000004 */
[----:B------:R-:W-:-:S04]  /*07e0*/  FFMA R0, R27, R27, R0 ;  /* 0x0000001b1b007223 */ /* 0x000fc80000000000 */
[----:B------:R-:W-:Y:S01]  /*07f0*/  FFMA R0, R7, R7, R0 ;  /* 0x0000000707007223 */ /* 0x000fe20000000000 */
[----:B------:R-:W-:-:S03]  /*0800*/  SHF.L.U32 R7, R8, 0x10, RZ ;  /* 0x0000001008077819 */ /* 0x000fc600000006ff */
[----:B------:R-:W-:Y:S01]  /*0810*/  FFMA R0, R5, R5, R0 ;  /* 0x0000000505007223 */ /* 0x000fe20000000000 */
[----:B------:R-:W-:Y:S01]  /*0820*/  IMAD.U32 R5, R4, 0x10000, RZ ;  /* 0x0001000004057824 */ /* 0x000fe200078e00ff */
[----:B------:R-:W-:Y:S02]  /*0830*/  PRMT R4, R9, 0x7632, R4 ;  /* 0x0000763209047816 */ /* 0x000fe40000000004 */
[----:B------:R-:W-:Y:S01]  /*0840*/  FFMA R0, R7, R7, R0 ;  /* 0x0000000707007223 */ /* 0x000fe20000000000 */
[----:B------:R-:W-:Y:S02]  /*0850*/  SHF.L.U32 R9, R9, 0x10, RZ ;  /* 0x0000001009097819 */ /* 0x000fe400000006ff */
[----:B------:R-:W-:Y:S01]  /*0860*/  SHF.L.U32 R7, R10, 0x10, RZ ;  /* 0x000000100a077819 */ /* 0x000fe200000006ff */
[----:B------:R-:W-:Y:S01]  /*0870*/  FFMA R0, R5, R5, R0 ;  /* 0x0000000505007223 */ /* 0x000fe20000000000 */
[----:B------:R-:W-:Y:S01]  /*0880*/  IMAD.U32 R5, R4, 0x10000, RZ ;  /* 0x0001000004057824 */ /* 0x000fe200078e00ff */
[----:B------:R-:W-:-:S02]  /*0890*/  PRMT R4, R10, 0x7632, R4 ;  /* 0x000076320a047816 */ /* 0x000fc40000000004 */
[----:B------:R-:W-:-:S04]  /*08a0*/  FFMA R0, R9, R9, R0 ;  /* 0x0000000909007223 */ /* 0x000fc80000000000 */
[----:B------:R-:W-:Y:S01]  /*08b0*/  FFMA R0, R5, R5, R0 ;  /* 0x0000000505007223 */ /* 0x000fe20000000000 */
[----:B------:R-:W-:Y:S01]  /*08c0*/  IMAD.U32 R5, R4, 0x10000, RZ ;  /* 0x0001000004057824 */ /* 0x000fe200078e00ff */
[----:B------:R-:W-:Y:S02]  /*08d0*/  PRMT R4, R11, 0x7632, R4 ;  /* 0x000076320b047816 */ /* 0x000fe40000000004 */
[----:B------:R-:W-:Y:S01]  /*08e0*/  FFMA R0, R7, R7, R0 ;  /* 0x0000000707007223 */ /* 0x000fe20000000000 */
[----:B------:R-:W-:Y:S02]  /*08f0*/  SHF.L.U32 R11, R11, 0x10, RZ ;  /* 0x000000100b0b7819 */ /* 0x000fe400000006ff */
[----:B----4-:R-:W-:Y:S01]  /*0900*/  SHF.L.U32 R7, R12, 0x10, RZ ;  /* 0x000000100c077819 */ /* 0x010fe200000006ff */
        /* <DEDUP_REMOVED lines=19> */
[----:B-----5:R-:W-:Y:S01]  /*0a40*/  SHF.L.U32 R7, R16, 0x10, RZ ;  /* 0x0000001010077819 */ /* 0x020fe200000006ff */
        /* <DEDUP_REMOVED lines=18> */
[----:B------:R-:W-:-:S03]  /*0b70*/  SHF.L.U32 R19, R19, 0x10, RZ ;  /* 0x0000001013137819 */ /* 0x000fc600000006ff */
[----:B------:R-:W-:Y:S01]  /*0b80*/  FFMA R0, R5, R5, R0 ;  /* 0x0000000505007223 */ /* 0x000fe20000000000 */
[----:B------:R-:W-:-:S03]  /*0b90*/  IMAD.U32 R5, R4, 0x10000, RZ ;  /* 0x0001000004057824 */ /* 0x000fc600078e00ff */
[----:B------:R-:W-:-:S04]  /*0ba0*/  FFMA R0, R19, R19, R0 ;  /* 0x0000001313007223 */ /* 0x000fc80000000000 */
[----:B------:R-:W-:Y:S01]  /*0bb0*/  FFMA R0, R5, R5, R0 ;  /* 0x0000000505007223 */ /* 0x000fe20000000000 */
[----:B------:R-:W-:Y:S06]  /*0bc0*/  @!P0 BRA `(.L_x_44) ;  /* 0xfffffff800848947 */ /* 0x000fec000383ffff */
.L_x_40:
[----:B------:R-:W-:Y:S05]  /*0bd0*/  BSYNC.RECONVERGENT B0 ;  /* 0x0000000000007941 */ /* 0x000fea0003800200 */
.L_x_39:
[----:B------:R-:W-:Y:S01]  /*0be0*/  IMAD.U32 R25, RZ, RZ, UR8 ;  /* 0x00000008ff197e24 */ /* 0x000fe2000f8e00ff */
[----:B------:R-:W-:Y:S04]  /*0bf0*/  BSSY.RECONVERGENT B0, `(.L_x_45) ;  /* 0x000000d000007945 */ /* 0x000fe80003800200 */
[----:B------:R-:W-:-:S04]  /*0c00*/  LEA R25, R25, R26, 0x3 ;  /* 0x0000001a19197211 */ /* 0x000fc800078e18ff */
[----:B------:R-:W-:-:S13]  /*0c10*/  ISETP.GE.AND P0, PT, R25, UR17, PT ;  /* 0x0000001119007c0c */ /* 0x000fda000bf06270 */
[----:B------:R-:W-:Y:S05]  /*0c20*/  @P0 BRA `(.L_x_46) ;  /* 0x0000000000240947 */ /* 0x000fea0003800000 */
[----:B------:R-:W0:Y:S01]  /*0c30*/  LDC R4, c[0x0][0x360] ;  /* 0x0000d800ff047b82 */ /* 0x000e220000000800 */
[----:B------:R-:W-:-:S07]  /*0c40*/  IMAD.MOV.U32 R5, RZ, RZ, R25 ;  /* 0x000000ffff057224 */ /* 0x000fce00078e0019 */
.L_x_47:
[----:B------:R-:W-:-:S06]  /*0c50*/  IMAD.WIDE R2, R5, 0x2, R30 ;  /* 0x0000000205027825 */ /* 0x000fcc00078e021e */
[----:B------:R-:W2:Y:S01]  /*0c60*/  LDG.E.U16.CONSTANT R2, desc[UR10][R2.64] ;  /* 0x0000000a02027981 */ /* 0x000ea2000c1e9500 */
[----:B0-----:R-:W-:-:S04]  /*0c70*/  IADD3 R5, PT, PT, R4, R5, RZ ;  /* 0x0000000504057210 */ /* 0x001fc80007ffe0ff */
[----:B------:R-:W-:Y:S01]  /*0c80*/  ISETP.GE.AND P0, PT, R5, UR17, PT ;  /* 0x0000001105007c0c */ /* 0x000fe2000bf06270 */
[----:B--2---:R-:W-:-:S04]  /*0c90*/  IMAD.U32 R7, R2, 0x10000, RZ ;  /* 0x0001000002077824 */ /* 0x004fc800078e00ff */
[----:B------:R-:W-:-:S08]  /*0ca0*/  FFMA R0, R7, R7, R0 ;  /* 0x0000000707007223 */ /* 0x000fd00000000000 */
[----:B------:R-:W-:Y:S05]  /*0cb0*/  @!P0 BRA `(.L_x_47) ;  /* 0xfffffffc00e48947 */ /* 0x000fea000383ffff */
.L_x_46:
[----:B------:R-:W-:Y:S05]  /*0cc0*/  BSYNC.RECONVERGENT B0 ;  /* 0x0000000000007941 */ /* 0x000fea0003800200 */
.L_x_45:
[----:B------:R-:W0:Y:S01]  /*0cd0*/  SHFL.BFLY PT, R3, R0, 0x10, 0x1f ;  /* 0x0e001f0000037f89 */ /* 0x000e2200000e0000 */
[----:B------:R-:W1:Y:S02]  /*0ce0*/  LDCU UR9, c[0x0][0x360] ;  /* 0x00006c00ff0977ac */ /* 0x000e640008000800 */
[----:B-1----:R-:W-:Y:S01]  /*0cf0*/  UISETP.GE.U32.AND UP0, UPT, UR9, 0x21, UPT ;  /* 0x000000210900788c */ /* 0x002fe2000bf06070 */
[----:B0-----:R-:W-:-:S05]  /*0d00*/  FADD R3, R3, R0 ;  /* 0x0000000003037221 */ /* 0x001fca0000000000 */
[----:B------:R-:W0:Y:S02]  /*0d10*/  SHFL.BFLY PT, R2, R3, 0x8, 0x1f ;  /* 0x0d001f0003027f89 */ /* 0x000e2400000e0000 */
[----:B0-----:R-:W-:-:S05]  /*0d20*/  FADD R2, R3, R2 ;  /* 0x0000000203027221 */ /* 0x001fca0000000000 */
[----:B------:R-:W0:Y:S02]  /*0d30*/  SHFL.BFLY PT, R5, R2, 0x4, 0x1f ;  /* 0x0c801f0002057f89 */ /* 0x000e2400000e0000 */
[----:B0-----:R-:W-:-:S05]  /*0d40*/  FADD R5, R2, R5 ;  /* 0x0000000502057221 */ /* 0x001fca0000000000 */
[----:B------:R-:W0:Y:S02]  /*0d50*/  SHFL.BFLY PT, R4, R5, 0x2, 0x1f ;  /* 0x0c401f0005047f89 */ /* 0x000e2400000e0000 */
[----:B0-----:R-:W-:-:S05]  /*0d60*/  FADD R4, R5, R4 ;  /* 0x0000000405047221 */ /* 0x001fca0000000000 */
[----:B------:R-:W0:Y:S02]  /*0d70*/  SHFL.BFLY PT, R7, R4, 0x1, 0x1f ;  /* 0x0c201f0004077f89 */ /* 0x000e2400000e0000 */
[----:B0-----:R-:W-:Y:S01]  /*0d80*/  FADD R3, R4, R7 ;  /* 0x0000000704037221 */ /* 0x001fe20000000000 */
[----:B------:R-:W-:Y:S06]  /*0d90*/  BRA.U !UP0, `(.L_x_48) ;  /* 0x0000000108a87547 */ /* 0x000fec000b800000 */
        /* <DEDUP_REMOVED lines=12> */
[----:B------:R-:W-:-:S06]  /*0e60*/  USHF.R.U32.HI UR4, URZ, 0x5, UR9 ;  /* 0x00000005ff047899 */ /* 0x000fcc0008011609 */
[----:B------:R-:W-:Y:S01]  /*0e70*/  ISETP.GE.U32.AND P1, PT, R4, UR4, PT ;  /* 0x0000000404007c0c */ /* 0x000fe2000bf26070 */
[----:B------:R-:W-:-:S12]  /*0e80*/  UMOV UR4, 0xffffffff ;  /* 0xffffffff00047882 */ /* 0x000fd80000000000 */
[----:B0-----:R-:W0:Y:S01]  /*0e90*/  @!P1 S2R R3, SR_CgaCtaId ;  /* 0x0000000000039919 */ /* 0x001e220000008800 */
[----:B------:R-:W-:-:S04]  /*0ea0*/  @!P1 MOV R0, 0x400 ;  /* 0x0000040000009802 */ /* 0x000fc80000000f00 */
[----:B0-----:R-:W-:Y:S01]  /*0eb0*/  @!P1 LEA R3, R3, R0, 0x18 ;  /* 0x0000000003039211 */ /* 0x001fe200078ec0ff */
[----:B------:R-:W-:-:S03]  /*0ec0*/  IMAD.MOV.U32 R0, RZ, RZ, RZ ;  /* 0x000000ffff007224 */ /* 0x000fc600078e00ff */
[----:B------:R-:W-:-:S05]  /*0ed0*/  @!P1 LEA R2, R4, R3, 0x2 ;  /* 0x0000000304029211 */ /* 0x000fca00078e10ff */
[----:B------:R0:W1:Y:S01]  /*0ee0*/  @!P1 LDS R0, [R2] ;  /* 0x0000000002009984 */ /* 0x0000620000000800 */
[----:B------:R-:W-:Y:S05]  /*0ef0*/  BRA.DIV UR4, `(.L_x_50) ;  /* 0x0000001604e87947 */ /* 0x000fea000b800000 */
[----:B-1----:R-:W1:Y:S02]  /*0f00*/  SHFL.BFLY PT, R3, R0, 0x10, 0x1f ;  /* 0x0e001f0000037f89 */ /* 0x002e6400000e0000 */
[----:B-1----:R-:W-:-:S05]  /*0f10*/  FADD R3, R3, R0 ;  /* 0x0000000003037221 */ /* 0x002fca0000000000 */
[----:B0-----:R-:W0:Y:S02]  /*0f20*/  SHFL.BFLY PT, R2, R3, 0x8, 0x1f ;  /* 0x0d001f0003027f89 */ /* 0x001e2400000e0000 */
[----:B0-----:R-:W-:-:S05]  /*0f30*/  FADD R2, R3, R2 ;  /* 0x0000000203027221 */ /* 0x001fca0000000000 */
[----:B------:R-:W0:Y:S02]  /*0f40*/  SHFL.BFLY PT, R5, R2, 0x4, 0x1f ;  /* 0x0c801f0002057f89 */ /* 0x000e2400000e0000 */
[----:B0-----:R-:W-:-:S05]  /*0f50*/  FADD R5, R2, R5 ;  /* 0x0000000502057221 */ /* 0x001fca0000000000 */
[----:B------:R-:W0:Y:S02]  /*0f60*/  SHFL.BFLY PT, R4, R5, 0x2, 0x1f ;  /* 0x0c401f0005047f89 */ /* 0x000e2400000e0000 */
[----:B0-----:R-:W-:-:S05]  /*0f70*/  FADD R4, R5, R4 ;  /* 0x0000000405047221 */ /* 0x001fca0000000000 */
[----:B------:R0:W1:Y:S02]  /*0f80*/  SHFL.BFLY PT, R7, R4, 0x1, 0x1f ;  /* 0x0c201f0004077f89 */ /* 0x00006400000e0000 */
.L_x_65:
[----:B------:R-:W2:Y:S01]  /*0f90*/  @!P0 S2R R3, SR_CgaCtaId ;  /* 0x0000000000038919 */ /* 0x000ea20000008800 */
[----:B------:R-:W-:Y:S01]  /*0fa0*/  @!P0 MOV R0, 0x400 ;  /* 0x0000040000008802 */ /* 0x000fe20000000f00 */
[----:B-1----:R-:W-:-:S03]  /*0fb0*/  FADD R7, R4, R7 ;  /* 0x0000000704077221 */ /* 0x002fc60000000000 */
[----:B--2---:R-:W-:-:S05]  /*0fc0*/  @!P0 LEA R0, R3, R0, 0x18 ;  /* 0x0000000003008211 */ /* 0x004fca00078ec0ff */
[----:B------:R1:W-:Y:S02]  /*0fd0*/  @!P0 STS [R0], R7 ;  /* 0x0000000700008388 */ /* 0x0003e40000000800 */
.L_x_49:
[----:B------:R-:W-:Y:S05]  /*0fe0*/  WARPSYNC.ALL ;  /* 0x0000000000007948 */ /* 0x000fea0003800000 */
[----:B------:R-:W2:Y:S08]  /*0ff0*/  S2UR UR5, SR_CgaCtaId ;  /* 0x00000000000579c3 */ /* 0x000eb00000008800 */
[----:B------:R-:W-:Y:S06]  /*1000*/  BAR.SYNC.DEFER_BLOCKING 0x0 ;  /* 0x0000000000007b1d */ /* 0x000fec0000010000 */
[----:B------:R-:W-:-:S02]  /*1010*/  UMOV UR4, 0x400 ;  /* 0x0000040000047882 */ /* 0x000fc40000000000 */
[----:B--2---:R-:W-:-:S09]  /*1020*/  ULEA UR4, UR5, UR4, 0x18 ;  /* 0x0000000405047291 */ /* 0x004fd2000f8ec0ff */
[----:B0-----:R-:W0:Y:S03]  /*1030*/  LDS R3, [UR4] ;  /* 0x00000004ff037984 */ /* 0x001e260008000800 */
.L_x_48:
[----:B------:R-:W-:Y:S01]  /*1040*/  I2FP.F32.S32 R6, UR17 ;  /* 0x0000001100067c45 */ /* 0x000fe20008201400 */
[----:B------:R-:W-:Y:S01]  /*1050*/  BSSY.RECONVERGENT B0, `(.L_x_51) ;  /* 0x000000c000007945 */ /* 0x000fe20003800200 */
[----:B------:R-:W-:Y:S02]  /*1060*/  ISETP.GE.AND P2, PT, R26, UR8, PT ;  /* 0x000000081a007c0c */ /* 0x000fe4000bf46270 */
        /* <DEDUP_REMOVED lines=9> */
[----:B------:R-:W-:Y:S05]  /*1100*/  CALL.REL.NOINC `($__internal_1_$__cuda_sm3x_div_rn_noftz_f32_slowpath) ;  /* 0x0000001400f07944 */ /* 0x000fea0003c00000 */
.L_x_52:
[----:B------:R-:W-:Y:S05]  /*1110*/  BSYNC.RECONVERGENT B0 ;  /* 0x0000000000007941 */ /* 0x000fea0003800200 */
.L_x_51:
        /* <DEDUP_REMOVED lines=9> */
[----:B------:R-:W0:Y:S01]  /*11b0*/  I2F.U32.RP R6, UR9 ;  /* 0x0000000900067d06 */ /* 0x000e220008209000 */
[----:B------:R-:W-:Y:S01]  /*11c0*/  VIADD R0, R26, UR9 ;  /* 0x000000091a007c36 */ /* 0x000fe20008000000 */
[----:B------:R-:W-:Y:S01]  /*11d0*/  ISETP.NE.U32.AND P2, PT, RZ, UR9, PT ;  /* 0x00000009ff007c0c */ /* 0x000fe2000bf45070 */
[----:B------:R-:W-:Y:S03]  /*11e0*/  BSSY.RECONVERGENT B1, `(.L_x_55) ;  /* 0x0000059000017945 */ /* 0x000fe60003800200 */
[C---:B------:R-:W-:Y:S02]  /*11f0*/  ISETP.GE.U32.AND P0, PT, R0.reuse, UR8, PT ;  /* 0x0000000800007c0c */ /* 0x040fe4000bf06070 */
[----:B------:R-:W-:Y:S02]  /*1200*/  VIMNMX.U32 R5, PT, PT, R0, UR8, !PT ;  /* 0x0000000800057c48 */ /* 0x000fe4000ffe0000 */
[----:B------:R-:W-:-:S04]  /*1210*/  SEL R4, RZ, 0x1, P0 ;  /* 0x00000001ff047807 */ /* 0x000fc80000000000 */
[----:B------:R-:W-:Y:S01]  /*1220*/  IADD3 R5, PT, PT, R5, -R0, -R4 ;  /* 0x8000000005057210 */ /* 0x000fe20007ffe804 */
[----:B0-----:R-:W0:Y:S02]  /*1230*/  MUFU.RCP R6, R6 ;  /* 0x0000000600067308 */ /* 0x001e240000001000 */
[----:B0-----:R-:W-:-:S06]  /*1240*/  VIADD R2, R6, 0xffffffe ;  /* 0x0ffffffe06027836 */ /* 0x001fcc0000000000 */
[----:B------:R0:W1:Y:S02]  /*1250*/  F2I.FTZ.U32.TRUNC.NTZ R3, R2 ;  /* 0x0000000200037305 */ /* 0x000064000021f000 */
[----:B0-----:R-:W-:Y:S01]  /*1260*/  HFMA2 R2, -RZ, RZ, 0, 0 ;  /* 0x00000000ff027431 */ /* 0x001fe200000001ff */
[----:B-1----:R-:W-:-:S05]  /*1270*/  IADD3 R7, PT, PT, RZ, -R3, RZ ;  /* 0x80000003ff077210 */ /* 0x002fca0007ffe0ff */
[----:B------:R-:W-:-:S04]  /*1280*/  IMAD R7, R7, UR9, RZ ;  /* 0x0000000907077c24 */ /* 0x000fc8000f8e02ff */
[----:B------:R-:W-:-:S06]  /*1290*/  IMAD.HI.U32 R6, R3, R7, R2 ;  /* 0x0000000703067227 */ /* 0x000fcc00078e0002 */
[----:B------:R-:W-:-:S04]  /*12a0*/  IMAD.HI.U32 R3, R6, R5, RZ ;  /* 0x0000000506037227 */ /* 0x000fc800078e00ff */
[----:B------:R-:W-:-:S04]  /*12b0*/  IMAD.MOV R0, RZ, RZ, -R3 ;  /* 0x000000ffff007224 */ /* 0x000fc800078e0a03 */
[----:B------:R-:W-:-:S05]  /*12c0*/  IMAD R5, R0, UR9, R5 ;  /* 0x0000000900057c24 */ /* 0x000fca000f8e0205 */
[----:B------:R-:W-:-:S13]  /*12d0*/  ISETP.GE.U32.AND P0, PT, R5, UR9, PT ;  /* 0x0000000905007c0c */ /* 0x000fda000bf06070 */
[----:B------:R-:W-:Y:S01]  /*12e0*/  @P0 IADD3 R5, PT, PT, R5, -UR9, RZ ;  /* 0x8000000905050c10 */ /* 0x000fe2000fffe0ff */
[----:B------:R-:W-:-:S03]  /*12f0*/  @P0 VIADD R3, R3, 0x1 ;  /* 0x0000000103030836 */ /* 0x000fc60000000000 */
[----:B------:R-:W-:-:S13]  /*1300*/  ISETP.GE.U32.AND P1, PT, R5, UR9, PT ;  /* 0x0000000905007c0c */ /* 0x000fda000bf26070 */
[----:B------:R-:W-:Y:S02]  /*1310*/  @P1 IADD3 R3, PT, PT, R3, 0x1, RZ ;  /* 0x0000000103031810 */ /* 0x000fe40007ffe0ff */
[----:B------:R-:W-:-:S05]  /*1320*/  @!P2 LOP3.LUT R3, RZ, UR9, RZ, 0x33, !PT ;  /* 0x00000009ff03ac12 */ /* 0x000fca000f8e33ff */
[----:B------:R-:W-:-:S05]  /*1330*/  IMAD.IADD R0, R4, 0x1, R3 ;  /* 0x0000000104007824 */ /* 0x000fca00078e0203 */
[C---:B------:R-:W-:Y:S02]  /*1340*/  LOP3.LUT R2, R0.reuse, 0x3, RZ, 0xc0, !PT ;  /* 0x0000000300027812 */ /* 0x040fe400078ec0ff */
[----:B------:R-:W-:Y:S02]  /*1350*/  ISETP.GE.U32.AND P0, PT, R0, 0x3, PT ;  /* 0x000000030000780c */ /* 0x000fe40003f06070 */
[----:B------:R-:W-:-:S13]  /*1360*/  ISETP.NE.AND P1, PT, R2, 0x3, PT ;  /* 0x000000030200780c */ /* 0x000fda0003f25270 */
[----:B------:R-:W-:Y:S05]  /*1370*/  @!P1 BRA `(.L_x_56) ;  /* 0x0000000000fc9947 */ /* 0x000fea0003800000 */
[----:B------:R-:W-:Y:S01]  /*1380*/  IADD3 R0, PT, PT, R0, 0x1, RZ ;  /* 0x0000000100007810 */ /* 0x000fe20007ffe0ff */
[----:B------:R-:W-:-:S03]  /*1390*/  IMAD.WIDE.U32 R2, R26, 0x10, RZ ;  /* 0x000000101a027825 */ /* 0x000fc600078e00ff */
[----:B------:R-:W-:-:S05]  /*13a0*/  LOP3.LUT R5, R0, 0x3, RZ, 0xc0, !PT ;  /* 0x0000000300057812 */ /* 0x000fca00078ec0ff */
[----:B------:R-:W-:Y:S02]  /*13b0*/  IMAD R26, R5, UR9, R26 ;  /* 0x00000009051a7c24 */ /* 0x000fe4000f8e021a */
[----:B------:R-:W-:-:S07]  /*13c0*/  IMAD.MOV R0, RZ, RZ, -R5 ;  /* 0x000000ffff007224 */ /* 0x000fce00078e0a05 */
.L_x_57:
[----:B------:R-:W-:-:S04]  /*13d0*/  IADD3 R20, P1, PT, R2, UR16, RZ ;  /* 0x0000001002147c10 */ /* 0x000fc8000ff3e0ff */
[----:B------:R-:W-:Y:S02]  /*13e0*/  IADD3.X R21, PT, PT, R3, UR12, RZ, P1, !PT ;  /* 0x0000000c03157c10 */ /* 0x000fe40008ffe4ff */
[----:B0-----:R-:W-:-:S03]  /*13f0*/  IADD3 R8, P1, PT, R2, UR4, RZ ;  /* 0x0000000402087c10 */ /* 0x001fc6000ff3e0ff */
[----:B------:R-:W2:Y:S01]  /*1400*/  LDG.E.128.CONSTANT R4, desc[UR10][R20.64] ;  /* 0x0000000a14047981 */ /* 0x000ea2000c1e9d00 */
[----:B------:R-:W-:-:S06]  /*1410*/  IADD3.X R9, PT, PT, R3, UR5, RZ, P1, !PT ;  /* 0x0000000503097c10 */ /* 0x000fcc0008ffe4ff */
[----:B------:R-:W3:Y:S01]  /*1420*/  LDG.E.128.CONSTANT R8, desc[UR10][R8.64] ;  /* 0x0000000a08087981 */ /* 0x000ee2000c1e9d00 */
[----:B------:R-:W-:Y:S02]  /*1430*/  IADD3 R0, PT, PT, R0, 0x1, RZ ;  /* 0x0000000100007810 */ /* 0x000fe40007ffe0ff */
[C---:B--2---:R-:W-:Y:S01]  /*1440*/  PRMT R12, R4.reuse, 0x7632, R12 ;  /* 0x00007632040c7816 */ /* 0x044fe2000000000c */
[----:B------:R-:W-:Y:S01]  /*1450*/  IMAD.U32 R15, R5, 0x10000, RZ ;  /* 0x00010000050f7824 */ /* 0x000fe200078e00ff */
[----:B------:R-:W-:Y:S01]  /*1460*/  SHF.L.U32 R13, R4, 0x10, RZ ;  /* 0x00000010040d7819 */ /* 0x000fe200000006ff */
[----:B------:R-:W-:Y:S01]  /*1470*/  IMAD.U32 R19, R7, 0x10000, RZ ;  /* 0x0001000007137824 */ /* 0x000fe200078e00ff */
[----:B------:R-:W-:Y:S01]  /*1480*/  PRMT R4, R5, 0x7632, R4 ;  /* 0x0000763205047816 */ /* 0x000fe20000000004 */
[----:B------:R-:W-:Y:S01]  /*1490*/  FMUL R15, R24, R15 ;  /* 0x0000000f180f7220 */ /* 0x000fe20000400000 */
[C---:B------:R-:W-:Y:S01]  /*14a0*/  SHF.L.U32 R17, R6.reuse, 0x10, RZ ;  /* 0x0000001006117819 */ /* 0x040fe200000006ff */
[----:B---3--:R-:W-:Y:S01]  /*14b0*/  IMAD.U32 R14, R9, 0x10000, RZ ;  /* 0x00010000090e7824 */ /* 0x008fe200078e00ff */
[----:B------:R-:W-:Y:S01]  /*14c0*/  PRMT R5, R6, 0x7632, R5 ;  /* 0x0000763206057816 */ /* 0x000fe20000000005 */
[----:B------:R-:W-:Y:S01]  /*14d0*/  IMAD.U32 R16, R11, 0x10000, RZ ;  /* 0x000100000b107824 */ /* 0x000fe200078e00ff */
[----:B------:R-:W-:Y:S01]  /*14e0*/  PRMT R6, R7, 0x7632, R6 ;  /* 0x0000763207067816 */ /* 0x000fe20000000006 */
[----:B------:R-:W-:Y:S01]  /*14f0*/  FMUL R17, R24, R17 ;  /* 0x0000001118117220 */ /* 0x000fe20000400000 */
[C---:B------:R-:W-:Y:S01]  /*1500*/  PRMT R7, R8.reuse, 0x7632, R7 ;  /* 0x0000763208077816 */ /* 0x040fe20000000007 */
[----:B------:R-:W-:Y:S01]  /*1510*/  FMUL R15, R15, R14 ;  /* 0x0000000e0f0f7220 */ /* 0x000fe20000400000 */
[----:B------:R-:W-:Y:S01]  /*1520*/  SHF.L.U32 R20, R8, 0x10, RZ ;  /* 0x0000001008147819 */ /* 0x000fe200000006ff */
[----:B------:R-:W-:Y:S01]  /*1530*/  IMAD.U32 R21, R6, 0x10000, RZ ;  /* 0x0001000006157824 */ /* 0x000fe200078e00ff */
[----:B------:R-:W-:-:S02]  /*1540*/  PRMT R8, R9, 0x7632, R8 ;  /* 0x0000763209087816 */ /* 0x000fc40000000008 */
[----:B------:R-:W-:Y:S01]  /*1550*/  SHF.L.U32 R18, R10, 0x10, RZ ;  /* 0x000000100a127819 */ /* 0x000fe200000006ff */
[----:B------:R-:W-:Y:S01]  /*1560*/  FMUL R21, R24, R21 ;  /* 0x0000001518157220 */ /* 0x000fe20000400000 */
[----:B------:R-:W-:Y:S01]  /*1570*/  PRMT R9, R10, 0x7632, R9 ;  /* 0x000076320a097816 */ /* 0x000fe20000000009 */
[----:B------:R-:W-:Y:S01]  /*1580*/  IMAD.U32 R8, R8, 0x10000, RZ ;  /* 0x0001000008087824 */ /* 0x000fe200078e00ff */
[----:B------:R-:W-:Y:S01]  /*1590*/  PRMT R10, R11, 0x7632, R10 ;  /* 0x000076320b0a7816 */ /* 0x000fe2000000000a */
[C---:B------:R-:W-:Y:S01]  /*15a0*/  FMUL R11, R24.reuse, R13 ;  /* 0x0000000d180b7220 */ /* 0x040fe20000400000 */
[----:B------:R-:W-:Y:S01]  /*15b0*/  FMUL R13, R24, R19 ;  /* 0x00000013180d7220 */ /* 0x000fe20000400000 */
[----:B------:R-:W-:Y:S01]  /*15c0*/  FMUL R14, R17, R18 ;  /* 0x00000012110e7220 */ /* 0x000fe20000400000 */
[----:B------:R-:W-:Y:S01]  /*15d0*/  IMAD.U32 R19, R4, 0x10000, RZ ;  /* 0x0001000004137824 */ /* 0x000fe200078e00ff */
[----:B------:R-:W-:Y:S01]  /*15e0*/  SHF.L.U32 R5, R5, 0x10, RZ ;  /* 0x0000001005057819 */ /* 0x000fe200000006ff */
[----:B------:R-:W-:Y:S01]  /*15f0*/  IMAD.U32 R10, R10, 0x10000, RZ ;  /* 0x000100000a0a7824 */ /* 0x000fe200078e00ff */
[----:B------:R-:W-:Y:S01]  /*1600*/  SHF.L.U32 R17, R12, 0x10, RZ ;  /* 0x000000100c117819 */ /* 0x000fe200000006ff */
[C---:B------:R-:W-:Y:S01]  /*1610*/  FMUL R19, R24.reuse, R19 ;  /* 0x0000001318137220 */ /* 0x040fe20000400000 */
[----:B------:R-:W-:Y:S01]  /*1620*/  SHF.L.U32 R12, R9, 0x10, RZ ;  /* 0x00000010090c7819 */ /* 0x000fe200000006ff */
[C---:B------:R-:W-:Y:S01]  /*1630*/  FMUL R5, R24.reuse, R5 ;  /* 0x0000000518057220 */ /* 0x040fe20000400000 */
[----:B------:R-:W-:Y:S01]  /*1640*/  SHF.L.U32 R4, R7, 0x10, RZ ;  /* 0x0000001007047819 */ /* 0x000fe200000006ff */
[----:B------:R-:W-:Y:S01]  /*1650*/  FMUL R17, R24, R17 ;  /* 0x0000001118117220 */ /* 0x000fe20000400000 */
[----:B------:R-:W-:Y:S01]  /*1660*/  FMUL R6, R19, R8 ;  /* 0x0000000813067220 */ /* 0x000fe20000400000 */
[----:B------:R-:W-:Y:S01]  /*1670*/  FMUL R7, R5, R12 ;  /* 0x0000000c05077220 */ /* 0x000fe20000400000 */
[----:B------:R-:W-:Y:S01]  /*1680*/  FMUL R11, R11, R20 ;  /* 0x000000140b0b7220 */ /* 0x000fe20000400000 */
[----:B------:R-:W-:Y:S01]  /*1690*/  FMUL R13, R13, R16 ;  /* 0x000000100d0d7220 */ /* 0x000fe20000400000 */
[----:B------:R-:W-:Y:S01]  /*16a0*/  FMUL R4, R17, R4 ;  /* 0x0000000411047220 */ /* 0x000fe20000400000 */
[----:B------:R-:W-:Y:S01]  /*16b0*/  FMUL R10, R21, R10 ;  /* 0x0000000a150a7220 */ /* 0x000fe20000400000 */
[----:B------:R-:W-:-:S02]  /*16c0*/  IADD3 R8, P1, PT, R2, UR6, RZ ;  /* 0x0000000602087c10 */ /* 0x000fc4000ff3e0ff */
[----:B------:R-:W-:Y:S02]  /*16d0*/  F2FP.BF16.F32.PACK_AB R5, R6, R15 ;  /* 0x0000000f0605723e */ /* 0x000fe400000010ff */
[----:B------:R-:W-:Y:S02]  /*16e0*/  F2FP.BF16.F32.PACK_AB R6, R7, R14 ;  /* 0x0000000e0706723e */ /* 0x000fe400000010ff */
[----:B------:R-:W-:Y:S01]  /*16f0*/  F2FP.BF16.F32.PACK_AB R4, R4, R11 ;  /* 0x0000000b0404723e */ /* 0x000fe200000010ff */
[----:B------:R-:W-:Y:S01]  /*1700*/  IMAD.U32 R11, RZ, RZ, UR9 ;  /* 0x00000009ff0b7e24 */ /* 0x000fe2000f8e00ff */
[----:B------:R-:W-:Y:S02]  /*1710*/  IADD3.X R9, PT, PT, R3, UR7, RZ, P1, !PT ;  /* 0x0000000703097c10 */ /* 0x000fe40008ffe4ff */
[----:B------:R-:W-:Y:S01]  /*1720*/  F2FP.BF16.F32.PACK_AB R7, R10, R13 ;  /* 0x0000000d0a07723e */ /* 0x000fe200000010ff */
[----:B------:R-:W-:Y:S01]  /*1730*/  IMAD.WIDE.U32 R2, R11, 0x10, R2 ;  /* 0x000000100b027825 */ /* 0x000fe200078e0002 */
[----:B------:R-:W-:-:S03]  /*1740*/  ISETP.NE.AND P1, PT, R0, RZ, PT ;  /* 0x000000ff0000720c */ /* 0x000fc60003f25270 */
[----:B------:R0:W-:Y:S10]  /*1750*/  STG.E.128 desc[UR10][R8.64], R4 ;  /* 0x0000000408007986 */ /* 0x0001f4000c101d0a */
[----:B------:R-:W-:Y:S05]  /*1760*/  @P1 BRA `(.L_x_57) ;  /* 0xfffffffc00181947 */ /* 0x000fea000383ffff */
.L_x_56:
[----:B------:R-:W-:Y:S05]  /*1770*/  BSYNC.RECONVERGENT B1 ;  /* 0x0000000000017941 */ /* 0x000fea0003800200 */
.L_x_55:
[----:B------:R-:W-:Y:S05]  /*1780*/  @!P0 BRA `(.L_x_54) ;  /* 0x0000000c00708947 */ /* 0x000fea0003800000 */
[----:B------:R-:W1:Y:S01]  /*1790*/  LDC.64 R28, c[0x0][0x390] ;  /* 0x0000e400ff1c7b82 */ /* 0x000e620000000a00 */
[----:B------:R-:W-:Y:S01]  /*17a0*/  MOV R3, UR9 ;  /* 0x0000000900037c02 */ /* 0x000fe20008000f00 */
[----:B0-----:R-:W-:Y:S01]  /*17b0*/  IMAD.U32 R5, RZ, RZ, UR9 ;  /* 0x00000009ff057e24 */ /* 0x001fe2000f8e00ff */
[----:B------:R-:W-:-:S03]  /*17c0*/  IADD3 R0, PT, PT, R26, UR9, RZ ;  /* 0x000000091a007c10 */ /* 0x000fc6000fffe0ff */
[--C-:B------:R-:W-:Y:S02]  /*17d0*/  IMAD R3, R3, 0x2, R26.reuse ;  /* 0x0000000203037824 */ /* 0x100fe400078e021a */
[----:B------:R-:W-:-:S07]  /*17e0*/  IMAD R2, R5, 0x3, R26 ;  /* 0x0000000305027824 */ /* 0x000fce00078e021a */
.L_x_58:
[----:B--2---:R-:W-:-:S04]  /*17f0*/  IMAD.WIDE.U32 R12, R26, 0x10, R30 ;  /* 0x000000101a0c7825 */ /* 0x004fc800078e001e */
[----:B-1----:R-:W-:Y:S02]  /*1800*/  IMAD.WIDE.U32 R16, R26, 0x10, R28 ;  /* 0x000000101a107825 */ /* 0x002fe400078e001c */
[----:B------:R-:W2:Y:S04]  /*1810*/  LDG.E.128.CONSTANT R12, desc[UR10][R12.64] ;  /* 0x0000000a0c0c7981 */ /* 0x000ea8000c1e9d00 */
[----:B------:R-:W3:Y:S01]  /*1820*/  LDG.E.128.CONSTANT R16, desc[UR10][R16.64] ;  /* 0x0000000a10107981 */ /* 0x000ee2000c1e9d00 */
[----:B------:R-:W-:-:S04]  /*1830*/  IMAD.WIDE.U32 R4, R0, 0x10, R30 ;  /* 0x0000001000047825 */ /* 0x000fc800078e001e */
[----:B------:R-:W-:Y:S02]  /*1840*/  IMAD.WIDE.U32 R8, R0, 0x10, R28 ;  /* 0x0000001000087825 */ /* 0x000fe400078e001c */
[----:B------:R-:W4:Y:S04]  /*1850*/  LDG.E.128.CONSTANT R4, desc[UR10][R4.64] ;  /* 0x0000000a04047981 */ /* 0x000f28000c1e9d00 */
[----:B------:R-:W5:Y:S01]  /*1860*/  LDG.E.128.CONSTANT R8, desc[UR10][R8.64] ;  /* 0x0000000a08087981 */ /* 0x000f62000c1e9d00 */
[C---:B--2---:R-:W-:Y:S02]  /*1870*/  SHF.L.U32 R21, R12.reuse, 0x10, RZ ;  /* 0x000000100c157819 */ /* 0x044fe400000006ff */
[----:B------:R-:W-:-:S03]  /*1880*/  PRMT R12, R12, 0x7632, R12 ;  /* 0x000076320c0c7816 */ /* 0x000fc6000000000c */
[----:B------:R-:W-:Y:S01]  /*1890*/  FMUL R20, R24, R21 ;  /* 0x0000001518147220 */ /* 0x000fe20000400000 */
[----:B---3--:R-:W-:Y:S01]  /*18a0*/  IMAD.U32 R21, R16, 0x10000, RZ ;  /* 0x0001000010157824 */ /* 0x008fe200078e00ff */
[----:B------:R-:W-:-:S03]  /*18b0*/  SHF.L.U32 R23, R12, 0x10, RZ ;  /* 0x000000100c177819 */ /* 0x000fc600000006ff */
[----:B------:R-:W-:Y:S01]  /*18c0*/  FMUL R20, R20, R21 ;  /* 0x0000001514147220 */ /* 0x000fe20000400000 */
[----:B------:R-:W-:-:S05]  /*18d0*/  PRMT R21, R16, 0x7632, R21 ;  /* 0x0000763210157816 */ /* 0x000fca0000000015 */
[----:B------:R-:W-:Y:S02]  /*18e0*/  IMAD.U32 R12, R21, 0x10000, RZ ;  /* 0x00010000150c7824 */ /* 0x000fe400078e00ff */
[C---:B------:R-:W-:Y:S01]  /*18f0*/  FMUL R21, R24.reuse, R23 ;  /* 0x0000001718157220 */ /* 0x040fe20000400000 */
[C---:B------:R-:W-:Y:S02]  /*1900*/  SHF.L.U32 R23, R13.reuse, 0x10, RZ ;  /* 0x000000100d177819 */ /* 0x040fe400000006ff */
[----:B------:R-:W-:Y:S01]  /*1910*/  PRMT R13, R13, 0x7632, R13 ;  /* 0x000076320d0d7816 */ /* 0x000fe2000000000d */
[----:B------:R-:W-:Y:S02]  /*1920*/  FMUL R21, R21, R12 ;  /* 0x0000000c15157220 */ /* 0x000fe40000400000 */
[----:B------:R-:W-:Y:S01]  /*1930*/  FMUL R16, R24, R23 ;  /* 0x0000001718107220 */ /* 0x000fe20000400000 */
[C---:B------:R-:W-:Y:S01]  /*1940*/  IMAD.U32 R23, R17.reuse, 0x10000, RZ ;  /* 0x0001000011177824 */ /* 0x040fe200078e00ff */
[----:B------:R-:W-:-:S02]  /*1950*/  PRMT R17, R17, 0x7632, R17 ;  /* 0x0000763211117816 */ /* 0x000fc40000000011 */
[----:B------:R-:W-:Y:S01]  /*1960*/  SHF.L.U32 R13, R13, 0x10, RZ ;  /* 0x000000100d0d7819 */ /* 0x000fe200000006ff */
[----:B------:R-:W-:Y:S02]  /*1970*/  FMUL R16, R16, R23 ;  /* 0x0000001710107220 */ /* 0x000fe40000400000 */
[----:B------:R-:W-:Y:S01]  /*1980*/  IMAD.U32 R12, R17, 0x10000, RZ ;  /* 0x00010000110c7824 */ /* 0x000fe200078e00ff */
[----:B------:R-:W-:Y:S01]  /*1990*/  SHF.L.U32 R17, R14, 0x10, RZ ;  /* 0x000000100e117819 */ /* 0x000fe200000006ff */
[----:B------:R-:W-:Y:S01]  /*19a0*/  FMUL R13, R24, R13 ;  /* 0x0000000d180d7220 */ /* 0x000fe20000400000 */
[----:B------:R-:W-:-:S03]  /*19b0*/  PRMT R14, R14, 0x7632, R14 ;  /* 0x000076320e0e7816 */ /* 0x000fc6000000000e */
[----:B------:R-:W-:Y:S01]  /*19c0*/  FMUL R13, R13, R12 ;  /* 0x0000000c0d0d7220 */ /* 0x000fe20000400000 */
[----:B------:R-:W-:Y:S01]  /*19d0*/  SHF.L.U32 R23, R14, 0x10, RZ ;  /* 0x000000100e177819 */ /* 0x000fe200000006ff */
[C---:B------:R-:W-:Y:S01]  /*19e0*/  IMAD.U32 R12, R18.reuse, 0x10000, RZ ;  /* 0x00010000120c7824 */ /* 0x040fe200078e00ff */
[----:B------:R-:W-:Y:S01]  /*19f0*/  PRMT R18, R18, 0x7632, R18 ;  /* 0x0000763212127816 */ /* 0x000fe20000000012 */
[C---:B------:R-:W-:Y:S01]  /*1a00*/  FMUL R17, R24.reuse, R17 ;  /* 0x0000001118117220 */ /* 0x040fe20000400000 */
[----:B------:R-:W-:Y:S01]  /*1a10*/  F2FP.BF16.F32.PACK_AB R13, R13, R16 ;  /* 0x000000100d0d723e */ /* 0x000fe200000010ff */
[----:B------:R-:W-:Y:S01]  /*1a20*/  FMUL R14, R24, R23 ;  /* 0x00000017180e7220 */ /* 0x000fe20000400000 */
[C---:B------:R-:W-:Y:S01]  /*1a30*/  SHF.L.U32 R23, R15.reuse, 0x10, RZ ;  /* 0x000000100f177819 */ /* 0x040fe200000006ff */
[----:B------:R-:W-:Y:S01]  /*1a40*/  IMAD.U32 R27, R18, 0x10000, RZ ;  /* 0x00010000121b7824 */ /* 0x000fe200078e00ff */
[----:B------:R-:W-:Y:S01]  /*1a50*/  PRMT R15, R15, 0x7632, R15 ;  /* 0x000076320f0f7816 */ /* 0x000fe2000000000f */
[----:B------:R-:W-:-:S02]  /*1a60*/  FMUL R17, R17, R12 ;  /* 0x0000000c11117220 */ /* 0x000fc40000400000 */
[----:B------:R-:W-:Y:S01]  /*1a70*/  FMUL R18, R24, R23 ;  /* 0x0000001718127220 */ /* 0x000fe20000400000 */
[C---:B------:R-:W-:Y:S01]  /*1a80*/  IMAD.U32 R23, R19.reuse, 0x10000, RZ ;  /* 0x0001000013177824 */ /* 0x040fe200078e00ff */
[----:B------:R-:W-:Y:S01]  /*1a90*/  PRMT R19, R19, 0x7632, R19 ;  /* 0x0000763213137816 */ /* 0x000fe20000000013 */
[----:B------:R-:W-:Y:S01]  /*1aa0*/  FMUL R14, R14, R27 ;  /* 0x0000001b0e0e7220 */ /* 0x000fe20000400000 */
[----:B------:R-:W-:Y:S01]  /*1ab0*/  SHF.L.U32 R15, R15, 0x10, RZ ;  /* 0x000000100f0f7819 */ /* 0x000fe200000006ff */
[----:B------:R-:W-:Y:S01]  /*1ac0*/  FMUL R18, R18, R23 ;  /* 0x0000001712127220 */ /* 0x000fe20000400000 */
[----:B----4-:R-:W-:Y:S01]  /*1ad0*/  IMAD.U32 R23, R6, 0x10000, RZ ;  /* 0x0001000006177824 */ /* 0x010fe200078e00ff */
[----:B------:R-:W-:Y:S01]  /*1ae0*/  PRMT R6, R5, 0x7632, R6 ;  /* 0x0000763205067816 */ /* 0x000fe20000000006 */
[----:B------:R-:W-:Y:S02]  /*1af0*/  IMAD.U32 R12, R19, 0x10000, RZ ;  /* 0x00010000130c7824 */ /* 0x000fe400078e00ff */
[C---:B------:R-:W-:Y:S01]  /*1b00*/  FMUL R15, R24.reuse, R15 ;  /* 0x0000000f180f7220 */ /* 0x040fe20000400000 */
[----:B------:R-:W-:Y:S01]  /*1b10*/  MOV R19, 0x10 ;  /* 0x0000001000137802 */ /* 0x000fe20000000f00 */
[----:B------:R-:W-:Y:S01]  /*1b20*/  FMUL R22, R24, R23 ;  /* 0x0000001718167220 */ /* 0x000fe20000400000 */
[----:B------:R-:W-:Y:S01]  /*1b30*/  F2FP.BF16.F32.PACK_AB R14, R14, R17 ;  /* 0x000000110e0e723e */ /* 0x000fe200000010ff */
[----:B------:R-:W-:Y:S01]  /*1b40*/  FMUL R15, R15, R12 ;  /* 0x0000000c0f0f7220 */ /* 0x000fe20000400000 */
[----:B------:R-:W-:Y:S01]  /*1b50*/  F2FP.BF16.F32.PACK_AB R12, R21, R20 ;  /* 0x00000014150c723e */ /* 0x000fe200000010ff */
[----:B------:R-:W-:Y:S01]  /*1b60*/  IMAD.WIDE.U32 R16, R26, R19, UR6 ;  /* 0x000000061a107e25 */ /* 0x000fe2000f8e0013 */
[----:B------:R-:W-:-:S02]  /*1b70*/  SHF.L.U32 R21, R5, 0x10, RZ ;  /* 0x0000001005157819 */ /* 0x000fc400000006ff */
[----:B------:R-:W-:Y:S01]  /*1b80*/  F2FP.BF16.F32.PACK_AB R15, R15, R18 ;  /* 0x000000120f0f723e */ /* 0x000fe200000010ff */
[C---:B------:R-:W-:Y:S01]  /*1b90*/  IMAD.U32 R19, R4.reuse, 0x10000, RZ ;  /* 0x0001000004137824 */ /* 0x040fe200078e00ff */
[----:B------:R-:W-:Y:S01]  /*1ba0*/  PRMT R4, R4, 0x7632, R4 ;  /* 0x0000763204047816 */ /* 0x000fe20000000004 */
[C---:B-----5:R-:W-:Y:S01]  /*1bb0*/  IMAD.U32 R18, R9.reuse, 0x10000, RZ ;  /* 0x0001000009127824 */ /* 0x060fe200078e00ff */
[----:B------:R-:W-:Y:S01]  /*1bc0*/  PRMT R9, R9, 0x7632, R9 ;  /* 0x0000763209097816 */ /* 0x000fe20000000009 */
[----:B------:R0:W-:Y:S01]  /*1bd0*/  STG.E.128 desc[UR10][R16.64], R12 ;  /* 0x0000000c10007986 */ /* 0x0001e2000c101d0a */
[----:B------:R-:W-:Y:S01]  /*1be0*/  SHF.L.U32 R20, R8, 0x10, RZ ;  /* 0x0000001008147819 */ /* 0x000fe200000006ff */
[----:B------:R-:W-:Y:S02]  /*1bf0*/  IMAD.U32 R5, R4, 0x10000, RZ ;  /* 0x0001000004057824 */ /* 0x000fe400078e00ff */
[C---:B------:R-:W-:Y:S01]  /*1c00*/  FMUL R19, R24.reuse, R19 ;  /* 0x0000001318137220 */ /* 0x040fe20000400000 */
[----:B------:R-:W-:Y:S01]  /*1c10*/  FMUL R21, R24, R21 ;  /* 0x0000001518157220 */ /* 0x000fe20000400000 */
[----:B------:R-:W-:-:S02]  /*1c20*/  SHF.L.U32 R27, R10, 0x10, RZ ;  /* 0x000000100a1b7819 */ /* 0x000fc400000006ff */
[----:B------:R-:W-:Y:S01]  /*1c30*/  FMUL R20, R19, R20 ;  /* 0x0000001413147220 */ /* 0x000fe20000400000 */
[----:B------:R-:W-:Y:S01]  /*1c40*/  FMUL R21, R21, R18 ;  /* 0x0000001215157220 */ /* 0x000fe20000400000 */
[----:B------:R-:W-:Y:S01]  /*1c50*/  PRMT R10, R10, 0x7632, R10 ;  /* 0x000076320a0a7816 */ /* 0x000fe2000000000a */
[----:B------:R-:W-:Y:S01]  /*1c60*/  IMAD.U32 R23, R7, 0x10000, RZ ;  /* 0x0001000007177824 */ /* 0x000fe200078e00ff */
[----:B0-----:R-:W-:Y:S01]  /*1c70*/  SHF.L.U32 R15, R6, 0x10, RZ ;  /* 0x00000010060f7819 */ /* 0x001fe200000006ff */
[----:B------:R-:W-:Y:S01]  /*1c80*/  IMAD.WIDE.U32 R12, R3, 0x10, R30 ;  /* 0x00000010030c7825 */ /* 0x000fe200078e001e */
[----:B------:R-:W-:-:S03]  /*1c90*/  SHF.L.U32 R17, R9, 0x10, RZ ;  /* 0x0000001009117819 */ /* 0x000fc600000006ff */
[----:B------:R-:W-:Y:S01]  /*1ca0*/  FMUL R9, R24, R5 ;  /* 0x0000000518097220 */ /* 0x000fe20000400000 */
[----:B------:R-:W-:Y:S01]  /*1cb0*/  PRMT R6, R6, 0x7632, R6 ;  /* 0x0000763206067816 */ /* 0x000fe20000000006 */
[----:B------:R-:W-:Y:S01]  /*1cc0*/  FMUL R4, R24, R15 ;  /* 0x0000000f18047220 */ /* 0x000fe20000400000 */
[----:B------:R-:W-:Y:S01]  /*1cd0*/  PRMT R8, R8, 0x7632, R8 ;  /* 0x0000763208087816 */ /* 0x000fe20000000008 */
[----:B------:R-:W2:Y:S01]  /*1ce0*/  LDG.E.128.CONSTANT R12, desc[UR10][R12.64] ;  /* 0x0000000a0c0c7981 */ /* 0x000ea2000c1e9d00 */
[----:B------:R-:W-:Y:S01]  /*1cf0*/  FMUL R22, R22, R27 ;  /* 0x0000001b16167220 */ /* 0x000fe20000400000 */
[----:B------:R-:W-:Y:S01]  /*1d00*/  FMUL R4, R4, R17 ;  /* 0x0000001104047220 */ /* 0x000fe20000400000 */
[----:B------:R-:W-:Y:S01]  /*1d10*/  IMAD.WIDE.U32 R16, R3, 0x10, R28 ;  /* 0x0000001003107825 */ /* 0x000fe200078e001c */
[----:B------:R-:W-:-:S03]  /*1d20*/  PRMT R7, R7, 0x7632, R7 ;  /* 0x0000763207077816 */ /* 0x000fc60000000007 */
[----:B------:R-:W-:Y:S02]  /*1d30*/  IMAD.U32 R5, R6, 0x10000, RZ ;  /* 0x0001000006057824 */ /* 0x000fe400078e00ff */
[----:B------:R-:W3:Y:S01]  /*1d40*/  LDG.E.128.CONSTANT R16, desc[UR10][R16.64] ;  /* 0x0000000a10107981 */ /* 0x000ee2000c1e9d00 */
[----:B------:R-:W-:Y:S01]  /*1d50*/  SHF.L.U32 R10, R10, 0x10, RZ ;  /* 0x000000100a0a7819 */ /* 0x000fe200000006ff */
[C---:B------:R-:W-:Y:S01]  /*1d60*/  FMUL R5, R24.reuse, R5 ;  /* 0x0000000518057220 */ /* 0x040fe20000400000 */
[C---:B------:R-:W-:Y:S01]  /*1d70*/  SHF.L.U32 R6, R11.reuse, 0x10, RZ ;  /* 0x000000100b067819 */ /* 0x040fe200000006ff */
[----:B------:R-:W-:Y:S01]  /*1d80*/  FMUL R23, R24, R23 ;  /* 0x0000001718177220 */ /* 0x000fe20000400000 */
[----:B------:R-:W-:Y:S01]  /*1d90*/  PRMT R11, R11, 0x7632, R11 ;  /* 0x000076320b0b7816 */ /* 0x000fe2000000000b */
[----:B------:R-:W-:Y:S02]  /*1da0*/  IMAD.U32 R7, R7, 0x10000, RZ ;  /* 0x0001000007077824 */ /* 0x000fe400078e00ff */
[----:B------:R-:W-:Y:S01]  /*1db0*/  FMUL R5, R5, R10 ;  /* 0x0000000a05057220 */ /* 0x000fe20000400000 */
[----:B------:R-:W-:-:S02]  /*1dc0*/  IMAD.U32 R8, R8, 0x10000, RZ ;  /* 0x0001000008087824 */ /* 0x000fc400078e00ff */
[----:B------:R-:W-:Y:S01]  /*1dd0*/  FMUL R23, R23, R6 ;  /* 0x0000000617177220 */ /* 0x000fe20000400000 */
[----:B------:R-:W-:Y:S01]  /*1de0*/  SHF.L.U32 R11, R11, 0x10, RZ ;  /* 0x000000100b0b7819 */ /* 0x000fe200000006ff */
[----:B------:R-:W-:Y:S01]  /*1df0*/  FMUL R6, R24, R7 ;  /* 0x0000000718067220 */ /* 0x000fe20000400000 */
[----:B------:R-:W-:Y:S01]  /*1e00*/  FMUL R9, R9, R8 ;  /* 0x0000000809097220 */ /* 0x000fe20000400000 */
[----:B------:R-:W-:Y:S02]  /*1e10*/  F2FP.BF16.F32.PACK_AB R21, R4, R21 ;  /* 0x000000150415723e */ /* 0x000fe400000010ff */
[----:B------:R-:W-:Y:S01]  /*1e20*/  F2FP.BF16.F32.PACK_AB R22, R5, R22 ;  /* 0x000000160516723e */ /* 0x000fe200000010ff */
[----:B------:R-:W-:Y:S01]  /*1e30*/  FMUL R6, R6, R11 ;  /* 0x0000000b06067220 */ /* 0x000fe20000400000 */
[----:B------:R-:W-:Y:S01]  /*1e40*/  IMAD.WIDE.U32 R4, R2, 0x10, R30 ;  /* 0x0000001002047825 */ /* 0x000fe200078e001e */
[----:B------:R-:W-:-:S03]  /*1e50*/  F2FP.BF16.F32.PACK_AB R20, R9, R20 ;  /* 0x000000140914723e */ /* 0x000fc600000010ff */
[----:B------:R-:W-:Y:S01]  /*1e60*/  IMAD.WIDE.U32 R8, R2, 0x10, R28 ;  /* 0x0000001002087825 */ /* 0x000fe200078e001c */
[----:B------:R-:W-:Y:S02]  /*1e70*/  F2FP.BF16.F32.PACK_AB R23, R6, R23 ;  /* 0x000000170617723e */ /* 0x000fe400000010ff */
[----:B------:R-:W4:Y:S04]  /*1e80*/  LDG.E.128.CONSTANT R4, desc[UR10][R4.64] ;  /* 0x0000000a04047981 */ /* 0x000f28000c1e9d00 */
[----:B------:R-:W5:Y:S01]  /*1e90*/  LDG.E.128.CONSTANT R8, desc[UR10][R8.64] ;  /* 0x0000000a08087981 */ /* 0x000f62000c1e9d00 */
[----:B------:R-:W-:-:S04]  /*1ea0*/  IMAD.MOV.U32 R33, RZ, RZ, 0x10 ;  /* 0x00000010ff217424 */ /* 0x000fc800078e00ff */
[----:B------:R-:W-:-:S05]  /*1eb0*/  IMAD.WIDE.U32 R32, R0, R33, UR6 ;  /* 0x0000000600207e25 */ /* 0x000fca000f8e0021 */
[----:B------:R0:W-:Y:S01]  /*1ec0*/  STG.E.128 desc[UR10][R32.64], R20 ;  /* 0x0000001420007986 */ /* 0x0001e2000c101d0a */
[C---:B--2---:R-:W-:Y:S02]  /*1ed0*/  SHF.L.U32 R27, R12.reuse, 0x10, RZ ;  /* 0x000000100c1b7819 */ /* 0x044fe400000006ff */
[----:B------:R-:W-:-:S04]  /*1ee0*/  PRMT R12, R12, 0x7632, R12 ;  /* 0x000076320c0c7816 */ /* 0x000fc8000000000c */
[----:B0-----:R-:W-:Y:S01]  /*1ef0*/  SHF.L.U32 R21, R12, 0x10, RZ ;  /* 0x000000100c157819 */ /* 0x001fe200000006ff */
[C---:B---3--:R-:W-:Y:S01]  /*1f00*/  IMAD.U32 R34, R16.reuse, 0x10000, RZ ;  /* 0x0001000010227824 */ /* 0x048fe200078e00ff */
[----:B------:R-:W-:-:S05]  /*1f10*/  PRMT R16, R16, 0x7632, R16 ;  /* 0x0000763210107816 */ /* 0x000fca0000000010 */
[----:B------:R-:W-:Y:S02]  /*1f20*/  IMAD.U32 R23, R16, 0x10000, RZ ;  /* 0x0001000010177824 */ /* 0x000fe400078e00ff */
[----:B------:R-:W-:Y:S01]  /*1f30*/  FMUL R16, R24, R21 ;  /* 0x0000001518107220 */ /* 0x000fe20000400000 */
[C---:B------:R-:W-:Y:S02]  /*1f40*/  SHF.L.U32 R21, R13.reuse, 0x10, RZ ;  /* 0x000000100d157819 */ /* 0x040fe400000006ff */
[----:B------:R-:W-:-:S03]  /*1f50*/  PRMT R13, R13, 0x7632, R13 ;  /* 0x000076320d0d7816 */ /* 0x000fc6000000000d */
[----:B------:R-:W-:Y:S01]  /*1f60*/  FMUL R12, R24, R21 ;  /* 0x00000015180c7220 */ /* 0x000fe20000400000 */
[C---:B------:R-:W-:Y:S01]  /*1f70*/  IMAD.U32 R21, R17.reuse, 0x10000, RZ ;  /* 0x0001000011157824 */ /* 0x040fe200078e00ff */
[----:B------:R-:W-:Y:S02]  /*1f80*/  PRMT R17, R17, 0x7632, R17 ;  /* 0x0000763211117816 */ /* 0x000fe40000000011 */
[----:B------:R-:W-:-:S03]  /*1f90*/  SHF.L.U32 R13, R13, 0x10, RZ ;  /* 0x000000100d0d7819 */ /* 0x000fc600000006ff */
[----:B------:R-:W-:Y:S02]  /*1fa0*/  IMAD.U32 R20, R17, 0x10000, RZ ;  /* 0x0001000011147824 */ /* 0x000fe400078e00ff */
[----:B------:R-:W-:-:S04]  /*1fb0*/  FMUL R13, R24, R13 ;  /* 0x0000000d180d7220 */ /* 0x000fc80000400000 */
[----:B------:R-:W-:Y:S01]  /*1fc0*/  FMUL R17, R13, R20 ;  /* 0x000000140d117220 */ /* 0x000fe20000400000 */
[C---:B------:R-:W-:Y:S02]  /*1fd0*/  SHF.L.U32 R13, R14.reuse, 0x10, RZ ;  /* 0x000000100e0d7819 */ /* 0x040fe400000006ff */
[----:B------:R-:W-:Y:S01]  /*1fe0*/  PRMT R14, R14, 0x7632, R14 ;  /* 0x000076320e0e7816 */ /* 0x000fe2000000000e */
[----:B------:R-:W-:Y:S02]  /*1ff0*/  IMAD.U32 R20, R18, 0x10000, RZ ;  /* 0x0001000012147824 */ /* 0x000fe400078e00ff */
[----:B------:R-:W-:Y:S01]  /*2000*/  FMUL R12, R12, R21 ;  /* 0x000000150c0c7220 */ /* 0x000fe20000400000 */
[----:B------:R-:W-:Y:S02]  /*2010*/  PRMT R18, R18, 0x7632, R18 ;  /* 0x0000763212127816 */ /* 0x000fe40000000012 */
[----:B------:R-:W-:Y:S01]  /*2020*/  SHF.L.U32 R21, R14, 0x10, RZ ;  /* 0x000000100e157819 */ /* 0x000fe200000006ff */
[----:B------:R-:W-:-:S02]  /*2030*/  FMUL R16, R16, R23 ;  /* 0x0000001710107220 */ /* 0x000fc40000400000 */
[----:B------:R-:W-:Y:S02]  /*2040*/  IMAD.U32 R23, R18, 0x10000, RZ ;  /* 0x0001000012177824 */ /* 0x000fe400078e00ff */
[C---:B------:R-:W-:Y:S01]  /*2050*/  FMUL R18, R24.reuse, R21 ;  /* 0x0000001518127220 */ /* 0x040fe20000400000 */
[C---:B------:R-:W-:Y:S02]  /*2060*/  SHF.L.U32 R21, R15.reuse, 0x10, RZ ;  /* 0x000000100f157819 */ /* 0x040fe400000006ff */
[----:B------:R-:W-:Y:S01]  /*2070*/  PRMT R15, R15, 0x7632, R15 ;  /* 0x000076320f0f7816 */ /* 0x000fe2000000000f */
[C---:B------:R-:W-:Y:S02]  /*2080*/  FMUL R13, R24.reuse, R13 ;  /* 0x0000000d180d7220 */ /* 0x040fe40000400000 */
[----:B------:R-:W-:Y:S01]  /*2090*/  FMUL R14, R24, R21 ;  /* 0x00000015180e7220 */ /* 0x000fe20000400000 */
[C---:B------:R-:W-:Y:S01]  /*20a0*/  IMAD.U32 R21, R19.reuse, 0x10000, RZ ;  /* 0x0001000013157824 */ /* 0x040fe200078e00ff */
[----:B------:R-:W-:-:S02]  /*20b0*/  PRMT R19, R19, 0x7632, R19 ;  /* 0x0000763213137816 */ /* 0x000fc40000000013 */
[----:B------:R-:W-:Y:S01]  /*20c0*/  SHF.L.U32 R15, R15, 0x10, RZ ;  /* 0x000000100f0f7819 */ /* 0x000fe200000006ff */
[----:B------:R-:W-:Y:S02]  /*20d0*/  FMUL R13, R13, R20 ;  /* 0x000000140d0d7220 */ /* 0x000fe40000400000 */
[----:B------:R-:W-:Y:S02]  /*20e0*/  IMAD.U32 R20, R19, 0x10000, RZ ;  /* 0x0001000013147824 */ /* 0x000fe400078e00ff */
[----:B------:R-:W-:Y:S01]  /*20f0*/  FMUL R15, R24, R15 ;  /* 0x0000000f180f7220 */ /* 0x000fe20000400000 */
[----:B----4-:R-:W-:-:S03]  /*2100*/  SHF.L.U32 R19, R4, 0x10, RZ ;  /* 0x0000001004137819 */ /* 0x010fc600000006ff */
[----:B------:R-:W-:Y:S01]  /*2110*/  FMUL R15, R15, R20 ;  /* 0x000000140f0f7220 */ /* 0x000fe20000400000 */
[----:B------:R-:W-:Y:S01]  /*2120*/  PRMT R20, R4, 0x7632, R20 ;  /* 0x0000763204147816 */ /* 0x000fe20000000014 */
[----:B------:R-:W-:Y:S01]  /*2130*/  FMUL R14, R14, R21 ;  /* 0x000000150e0e7220 */ /* 0x000fe20000400000 */
[C---:B-----5:R-:W-:Y:S01]  /*2140*/  PRMT R4, R8.reuse, 0x7632, R4 ;  /* 0x0000763208047816 */ /* 0x060fe20000000004 */
[----:B------:R-:W-:Y:S02]  /*2150*/  IMAD.U32 R8, R8, 0x10000, RZ ;  /* 0x0001000008087824 */ /* 0x000fe400078e00ff */
[----:B------:R-:W-:Y:S01]  /*2160*/  FMUL R19, R24, R19 ;  /* 0x0000001318137220 */ /* 0x000fe20000400000 */
[----:B------:R-:W-:-:S03]  /*2170*/  SHF.L.U32 R21, R20, 0x10, RZ ;  /* 0x0000001014157819 */ /* 0x000fc600000006ff */
[----:B------:R-:W-:Y:S02]  /*2180*/  FMUL R19, R19, R8 ;  /* 0x0000000813137220 */ /* 0x000fe40000400000 */
[----:B------:R-:W-:Y:S01]  /*2190*/  FMUL R8, R24, R21 ;  /* 0x0000001518087220 */ /* 0x000fe20000400000 */
[C---:B------:R-:W-:Y:S02]  /*21a0*/  SHF.L.U32 R21, R5.reuse, 0x10, RZ ;  /* 0x0000001005157819 */ /* 0x040fe400000006ff */
[----:B------:R-:W-:Y:S01]  /*21b0*/  PRMT R5, R5, 0x7632, R5 ;  /* 0x0000763205057816 */ /* 0x000fe20000000005 */
[----:B------:R-:W-:Y:S01]  /*21c0*/  FMUL R18, R18, R23 ;  /* 0x0000001712127220 */ /* 0x000fe20000400000 */
[----:B------:R-:W-:Y:S01]  /*21d0*/  IMAD.U32 R23, R4, 0x10000, RZ ;  /* 0x0001000004177824 */ /* 0x000fe200078e00ff */
[----:B------:R-:W-:Y:S02]  /*21e0*/  PRMT R4, R9, 0x7632, R4 ;  /* 0x0000763209047816 */ /* 0x000fe40000000004 */
[----:B------:R-:W-:-:S03]  /*21f0*/  SHF.L.U32 R5, R5, 0x10, RZ ;  /* 0x0000001005057819 */ /* 0x000fc600000006ff */
[----:B------:R-:W-:Y:S02]  /*2200*/  IMAD.U32 R4, R4, 0x10000, RZ ;  /* 0x0001000004047824 */ /* 0x000fe400078e00ff */
[C---:B------:R-:W-:Y:S01]  /*2210*/  FMUL R5, R24.reuse, R5 ;  /* 0x0000000518057220 */ /* 0x040fe20000400000 */
[----:B------:R-:W-:Y:S02]  /*2220*/  IMAD.U32 R20, R9, 0x10000, RZ ;  /* 0x0001000009147824 */ /* 0x000fe400078e00ff */
[----:B------:R-:W-:Y:S01]  /*2230*/  FMUL R21, R24, R21 ;  /* 0x0000001518157220 */ /* 0x000fe20000400000 */
[----:B------:R-:W-:Y:S01]  /*2240*/  FMUL R9, R5, R4 ;  /* 0x0000000405097220 */ /* 0x000fe20000400000 */
[C---:B------:R-:W-:Y:S02]  /*2250*/  SHF.L.U32 R5, R6.reuse, 0x10, RZ ;  /* 0x0000001006057819 */ /* 0x040fe400000006ff */
[----:B------:R-:W-:Y:S01]  /*2260*/  FMUL R20, R21, R20 ;  /* 0x0000001415147220 */ /* 0x000fe20000400000 */
[----:B------:R-:W-:Y:S01]  /*2270*/  PRMT R6, R6, 0x7632, R6 ;  /* 0x0000763206067816 */ /* 0x000fe20000000006 */
[C---:B------:R-:W-:Y:S01]  /*2280*/  IMAD.U32 R21, R10.reuse, 0x10000, RZ ;  /* 0x000100000a157824 */ /* 0x040fe200078e00ff */
[----:B------:R-:W-:Y:S01]  /*2290*/  PRMT R4, R10, 0x7632, R4 ;  /* 0x000076320a047816 */ /* 0x000fe20000000004 */
[----:B------:R-:W-:Y:S01]  /*22a0*/  FMUL R10, R24, R5 ;  /* 0x00000005180a7220 */ /* 0x000fe20000400000 */
[----:B------:R-:W-:-:S03]  /*22b0*/  SHF.L.U32 R5, R6, 0x10, RZ ;  /* 0x0000001006057819 */ /* 0x000fc600000006ff */
[----:B------:R-:W-:Y:S02]  /*22c0*/  IMAD.U32 R4, R4, 0x10000, RZ ;  /* 0x0001000004047824 */ /* 0x000fe400078e00ff */
[----:B------:R-:W-:Y:S01]  /*22d0*/  FMUL R5, R24, R5 ;  /* 0x0000000518057220 */ /* 0x000fe20000400000 */
[----:B------:R-:W-:-:S03]  /*22e0*/  FMUL R21, R10, R21 ;  /* 0x000000150a157220 */ /* 0x000fc60000400000 */
[----:B------:R-:W-:Y:S01]  /*22f0*/  FMUL R10, R5, R4 ;  /* 0x00000004050a7220 */ /* 0x000fe20000400000 */
[C---:B------:R-:W-:Y:S02]  /*2300*/  SHF.L.U32 R5, R7.reuse, 0x10, RZ ;  /* 0x0000001007057819 */ /* 0x040fe400000006ff */
[----:B------:R-:W-:Y:S01]  /*2310*/  PRMT R7, R7, 0x7632, R7 ;  /* 0x0000763207077816 */ /* 0x000fe20000000007 */
[C---:B------:R-:W-:Y:S02]  /*2320*/  IMAD.U32 R22, R11.reuse, 0x10000, RZ ;  /* 0x000100000b167824 */ /* 0x040fe400078e00ff */
[----:B------:R-:W-:Y:S01]  /*2330*/  FMUL R5, R24, R5 ;  /* 0x0000000518057220 */ /* 0x000fe20000400000 */
[----:B------:R-:W-:Y:S02]  /*2340*/  PRMT R4, R11, 0x7632, R4 ;  /* 0x000076320b047816 */ /* 0x000fe40000000004 */
[----:B------:R-:W-:Y:S01]  /*2350*/  SHF.L.U32 R7, R7, 0x10, RZ ;  /* 0x0000001007077819 */ /* 0x000fe200000006ff */
[----:B------:R-:W-:Y:S01]  /*2360*/  FMUL R22, R5, R22 ;  /* 0x0000001605167220 */ /* 0x000fe20000400000 */
[----:B------:R-:W-:Y:S01]  /*2370*/  F2FP.BF16.F32.PACK_AB R5, R17, R12 ;  /* 0x0000000c1105723e */ /* 0x000fe200000010ff */
[----:B------:R-:W-:-:S02]  /*2380*/  HFMA2 R12, -RZ, RZ, 0, 9.5367431640625e-07 ;  /* 0x00000010ff0c7431 */ /* 0x000fc400000001ff */
[----:B------:R-:W-:Y:S01]  /*2390*/  FMUL R27, R24, R27 ;  /* 0x0000001b181b7220 */ /* 0x000fe20000400000 */
[----:B------:R-:W-:Y:S02]  /*23a0*/  IMAD.U32 R4, R4, 0x10000, RZ ;  /* 0x0001000004047824 */ /* 0x000fe400078e00ff */
[----:B------:R-:W-:Y:S01]  /*23b0*/  FMUL R7, R24, R7 ;  /* 0x0000000718077220 */ /* 0x000fe20000400000 */
[----:B------:R-:W-:Y:S01]  /*23c0*/  FMUL R8, R8, R23 ;  /* 0x0000001708087220 */ /* 0x000fe20000400000 */
[----:B------:R-:W-:Y:S02]  /*23d0*/  FMUL R27, R27, R34 ;  /* 0x000000221b1b7220 */ /* 0x000fe40000400000 */
[----:B------:R-:W-:Y:S01]  /*23e0*/  FMUL R11, R7, R4 ;  /* 0x00000004070b7220 */ /* 0x000fe20000400000 */
[----:B------:R-:W-:Y:S01]  /*23f0*/  F2FP.BF16.F32.PACK_AB R7, R15, R14 ;  /* 0x0000000e0f07723e */ /* 0x000fe200000010ff */
[----:B------:R-:W-:Y:S01]  /*2400*/  IMAD.MOV.U32 R15, RZ, RZ, 0x10 ;  /* 0x00000010ff0f7424 */ /* 0x000fe200078e00ff */
[----:B------:R-:W-:Y:S01]  /*2410*/  F2FP.BF16.F32.PACK_AB R6, R18, R13 ;  /* 0x0000000d1206723e */ /* 0x000fe200000010ff */
[----:B------:R-:W-:Y:S01]  /*2420*/  IMAD.WIDE.U32 R12, R3, R12, UR6 ;  /* 0x00000006030c7e25 */ /* 0x000fe2000f8e000c */
[----:B------:R-:W-:-:S02]  /*2430*/  MOV R17, UR9 ;  /* 0x0000000900117c02 */ /* 0x000fc40008000f00 */
[----:B------:R-:W-:Y:S01]  /*2440*/  F2FP.BF16.F32.PACK_AB R4, R16, R27 ;  /* 0x0000001b1004723e */ /* 0x000fe200000010ff */
[----:B------:R-:W-:Y:S01]  /*2450*/  IMAD.WIDE.U32 R14, R2, R15, UR6 ;  /* 0x00000006020e7e25 */ /* 0x000fe2000f8e000f */
[----:B------:R-:W-:Y:S02]  /*2460*/  F2FP.BF16.F32.PACK_AB R8, R8, R19 ;  /* 0x000000130808723e */ /* 0x000fe400000010ff */
[----:B------:R-:W-:Y:S01]  /*2470*/  F2FP.BF16.F32.PACK_AB R9, R9, R20 ;  /* 0x000000140909723e */ /* 0x000fe200000010ff */
[----:B------:R-:W-:Y:S01]  /*2480*/  IMAD.U32 R19, RZ, RZ, UR9 ;  /* 0x00000009ff137e24 */ /* 0x000fe2000f8e00ff */
[----:B------:R-:W-:Y:S02]  /*2490*/  F2FP.BF16.F32.PACK_AB R10, R10, R21 ;  /* 0x000000150a0a723e */ /* 0x000fe400000010ff */
[----:B------:R-:W-:Y:S02]  /*24a0*/  F2FP.BF16.F32.PACK_AB R11, R11, R22 ;  /* 0x000000160b0b723e */ /* 0x000fe400000010ff */
[----:B------:R-:W-:Y:S01]  /*24b0*/  IADD3 R26, PT, PT, R17, UR9, R26 ;  /* 0x00000009111a7c10 */ /* 0x000fe2000fffe01a */
[----:B------:R2:W-:Y:S03]  /*24c0*/  STG.E.128 desc[UR10][R12.64], R4 ;  /* 0x000000040c007986 */ /* 0x0005e6000c101d0a */
[----:B------:R-:W-:Y:S01]  /*24d0*/  IADD3 R26, PT, PT, R19, UR9, R26 ;  /* 0x00000009131a7c10 */ /* 0x000fe2000fffe01a */
[----:B------:R2:W-:Y:S03]  /*24e0*/  STG.E.128 desc[UR10][R14.64], R8 ;  /* 0x000000080e007986 */ /* 0x0005e6000c101d0a */
[----:B------:R-:W-:-:S02]  /*24f0*/  ISETP.GE.AND P0, PT, R26, UR8, PT ;  /* 0x000000081a007c0c */ /* 0x000fc4000bf06270 */
[----:B------:R-:W-:Y:S01]  /*2500*/  MOV R16, UR9 ;  /* 0x0000000900107c02 */ /* 0x000fe20008000f00 */
[----:B------:R-:W-:Y:S01]  /*2510*/  IMAD R0, R19, 0x4, R0 ;  /* 0x0000000413007824 */ /* 0x000fe200078e0200 */
[----:B------:R-:W-:-:S03]  /*2520*/  LEA R2, R17, R2, 0x2 ;  /* 0x0000000211027211 */ /* 0x000fc600078e10ff */
[----:B------:R-:W-:-:S06]  /*2530*/  IMAD R3, R16, 0x4, R3 ;  /* 0x0000000410037824 */ /* 0x000fcc00078e0203 */
[----:B------:R-:W-:Y:S05]  /*2540*/  @!P0 BRA `(.L_x_58) ;  /* 0xfffffff000a88947 */ /* 0x000fea000383ffff */
.L_x_54:
[----:B------:R-:W-:Y:S05]  /*2550*/  BSYNC.RECONVERGENT B0 ;  /* 0x0000000000007941 */ /* 0x000fea0003800200 */
.L_x_53:
[----:B------:R-:W1:Y:S01]  /*2560*/  LDCU UR13, c[0x0][0x398] ;  /* 0x00007300ff0d77ac */ /* 0x000e620008000800 */
[----:B------:R-:W3:Y:S01]  /*2570*/  LDC.64 R2, c[0x0][0x390] ;  /* 0x0000e400ff027b82 */ /* 0x000ee20000000a00 */
[----:B-1----:R-:W-:-:S13]  /*2580*/  ISETP.GE.AND P0, PT, R25, UR13, PT ;  /* 0x0000000d19007c0c */ /* 0x002fda000bf06270 */
[----:B------:R-:W-:Y:S05]  /*2590*/  @P0 EXIT ;  /* 0x000000000000094d */ /* 0x000fea0003800000 */
.L_x_59:
[----:B0-2---:R-:W-:-:S04]  /*25a0*/  IMAD.WIDE R4, R25, 0x2, R30 ;  /* 0x0000000219047825 */ /* 0x005fc800078e021e */
[----:B---3--:R-:W-:Y:S02]  /*25b0*/  IMAD.WIDE R6, R25, 0x2, R2 ;  /* 0x0000000219067825 */ /* 0x008fe400078e0202 */
[----:B------:R-:W2:Y:S04]  /*25c0*/  LDG.E.U16.CONSTANT R4, desc[UR10][R4.64] ;  /* 0x0000000a04047981 */ /* 0x000ea8000c1e9500 */
[----:B------:R-:W3:Y:S01]  /*25d0*/  LDG.E.U16.CONSTANT R6, desc[UR10][R6.64] ;  /* 0x0000000a06067981 */ /* 0x000ee2000c1e9500 */
[----:B------:R-:W-:Y:S02]  /*25e0*/  MOV R8, 0x2 ;  /* 0x0000000200087802 */ /* 0x000fe40000000f00 */
[----:B--2---:R-:W-:Y:S01]  /*25f0*/  SHF.L.U32 R9, R4, 0x10, RZ ;  /* 0x0000001004097819 */ /* 0x004fe200000006ff */
[----:B---3--:R-:W-:-:S04]  /*2600*/  IMAD.U32 R0, R6, 0x10000, RZ ;  /* 0x0001000006007824 */ /* 0x008fc800078e00ff */
[----:B------:R-:W-:-:S04]  /*2610*/  FMUL R9, R24, R9 ;  /* 0x0000000918097220 */ /* 0x000fc80000400000 */
[----:B------:R-:W-:Y:S01]  /*2620*/  FMUL R0, R9, R0 ;  /* 0x0000000009007220 */ /* 0x000fe20000400000 */
[----:B------:R-:W-:-:S04]  /*2630*/  IMAD.WIDE R8, R25, R8, UR6 ;  /* 0x0000000619087e25 */ /* 0x000fc8000f8e0208 */
[----:B------:R-:W-:Y:S01]  /*2640*/  F2FP.BF16.F32.PACK_AB R0, RZ, R0 ;  /* 0x00000000ff00723e */ /* 0x000fe200000010ff */
[----:B------:R-:W-:-:S04]  /*2650*/  VIADD R25, R25, UR9 ;  /* 0x0000000919197c36 */ /* 0x000fc80008000000 */
[----:B------:R1:W-:Y:S01]  /*2660*/  STG.E.U16 desc[UR10][R8.64], R0 ;  /* 0x0000000008007986 */ /* 0x0003e2000c10150a */
[----:B------:R-:W-:-:S13]  /*2670*/  ISETP.GE.AND P0, PT, R25, UR13, PT ;  /* 0x0000000d19007c0c */ /* 0x000fda000bf06270 */
[----:B-1----:R-:W-:Y:S05]  /*2680*/  @!P0 BRA `(.L_x_59) ;  /* 0xfffffffc00c48947 */ /* 0x002fea000383ffff */
[----:B------:R-:W-:Y:S05]  /*2690*/  EXIT ;  /* 0x000000000000794d */ /* 0x000fea0003800000 */
.L_x_50:
[----:B------:R-:W-:Y:S02]  /*26a0*/  HFMA2 R9, -RZ, RZ, 0, 9.5367431640625e-07 ;  /* 0x00000010ff097431 */ /* 0x000fe400000001ff */
[----:B------:R-:W-:Y:S01]  /*26b0*/  IMAD.MOV.U32 R11, RZ, RZ, 0x1f ;  /* 0x0000001fff0b7424 */ /* 0x000fe200078e00ff */
[----:B------:R-:W-:-:S07]  /*26c0*/  MOV R6, 0xffffffff ;  /* 0xffffffff00067802 */ /* 0x000fce0000000f00 */
[----:B01----:R-:W-:Y:S05]  /*26d0*/  WARPSYNC.COLLECTIVE R6, `(.L_x_60) ;  /* 0x0000000006087348 */ /* 0x003fea0003c00000 */
[----:B-1----:R1:W2:Y:S02]  /*26e0*/  SHFL.BFLY P1, R7, R0, R9, R11 ;  /* 0x0c00000900077389 */ /* 0x0022a4000002000b */
[----:B012---:R-:W-:Y:S05]  /*26f0*/  ENDCOLLECTIVE ;  /* 0x000000000000791b */ /* 0x007fea0003800000 */
.L_x_60:
[----:B------:R-:W-:Y:S02]  /*2700*/  IMAD.MOV.U32 R9, RZ, RZ, 0x8 ;  /* 0x00000008ff097424 */ /* 0x000fe400078e00ff */
[----:B------:R-:W-:-:S04]  /*2710*/  IMAD.MOV.U32 R3, RZ, RZ, R7 ;  /* 0x000000ffff037224 */ /* 0x000fc800078e0007 */
[----:B------:R-:W-:-:S05]  /*2720*/  FADD R3, R3, R0 ;  /* 0x0000000003037221 */ /* 0x000fca0000000000 */
[----:B------:R-:W-:-:S07]  /*2730*/  MOV R0, R3 ;  /* 0x0000000300007202 */ /* 0x000fce0000000f00 */
[----:B------:R-:W-:Y:S05]  /*2740*/  WARPSYNC.COLLECTIVE R6, `(.L_x_61) ;  /* 0x0000000006087348 */ /* 0x000fea0003c00000 */
[----:B------:R0:W1:Y:S02]  /*2750*/  SHFL.BFLY P1, R7, R0, R9, R11 ;  /* 0x0c00000900077389 */ /* 0x000064000002000b */
[----:B01----:R-:W-:Y:S05]  /*2760*/  ENDCOLLECTIVE ;  /* 0x000000000000791b */ /* 0x003fea0003800000 */
.L_x_61:
[----:B------:R-:W-:Y:S01]  /*2770*/  HFMA2 R9, -RZ, RZ, 0, 2.384185791015625e-07 ;  /* 0x00000004ff097431 */ /* 0x000fe200000001ff */
[----:B------:R-:W-:-:S05]  /*2780*/  MOV R2, R7 ;  /* 0x0000000700027202 */ /* 0x000fca0000000f00 */
[----:B------:R-:W-:-:S04]  /*2790*/  FADD R2, R3, R2 ;  /* 0x0000000203027221 */ /* 0x000fc80000000000 */
[----:B------:R-:W-:-:S07]  /*27a0*/  IMAD.MOV.U32 R0, RZ, RZ, R2 ;  /* 0x000000ffff007224 */ /* 0x000fce00078e0002 */
[----:B------:R-:W-:Y:S05]  /*27b0*/  WARPSYNC.COLLECTIVE R6, `(.L_x_62) ;  /* 0x0000000006087348 */ /* 0x000fea0003c00000 */
[----:B------:R0:W1:Y:S02]  /*27c0*/  SHFL.BFLY P1, R7, R0, R9, R11 ;  /* 0x0c00000900077389 */ /* 0x000064000002000b */
[----:B01----:R-:W-:Y:S05]  /*27d0*/  ENDCOLLECTIVE ;  /* 0x000000000000791b */ /* 0x003fea0003800000 */
.L_x_62:
[----:B------:R-:W-:Y:S02]  /*27e0*/  IMAD.MOV.U32 R9, RZ, RZ, 0x2 ;  /* 0x00000002ff097424 */ /* 0x000fe400078e00ff */
[----:B------:R-:W-:-:S04]  /*27f0*/  IMAD.MOV.U32 R5, RZ, RZ, R7 ;  /* 0x000000ffff057224 */ /* 0x000fc800078e0007 */
[----:B------:R-:W-:-:S05]  /*2800*/  FADD R5, R2, R5 ;  /* 0x0000000502057221 */ /* 0x000fca0000000000 */
[----:B------:R-:W-:-:S07]  /*2810*/  MOV R0, R5 ;  /* 0x0000000500007202 */ /* 0x000fce0000000f00 */
[----:B------:R-:W-:Y:S05]  /*2820*/  WARPSYNC.COLLECTIVE R6, `(.L_x_63) ;  /* 0x0000000006087348 */ /* 0x000fea0003c00000 */
[----:B------:R0:W1:Y:S02]  /*2830*/  SHFL.BFLY P1, R7, R0, R9, R11 ;  /* 0x0c00000900077389 */ /* 0x000064000002000b */
[----:B01----:R-:W-:Y:S05]  /*2840*/  ENDCOLLECTIVE ;  /* 0x000000000000791b */ /* 0x003fea0003800000 */
.L_x_63:
[----:B------:R-:W-:Y:S01]  /*2850*/  HFMA2 R9, -RZ, RZ, 0, 5.9604644775390625e-08 ;  /* 0x00000001ff097431 */ /* 0x000fe200000001ff */
[----:B------:R-:W-:-:S05]  /*2860*/  MOV R4, R7 ;  /* 0x0000000700047202 */ /* 0x000fca0000000f00 */
[----:B------:R-:W-:-:S04]  /*2870*/  FADD R4, R5, R4 ;  /* 0x0000000405047221 */ /* 0x000fc80000000000 */
[----:B------:R-:W-:-:S07]  /*2880*/  IMAD.MOV.U32 R0, RZ, RZ, R4 ;  /* 0x000000ffff007224 */ /* 0x000fce00078e0004 */
[----:B------:R-:W-:Y:S05]  /*2890*/  WARPSYNC.COLLECTIVE R6, `(.L_x_64) ;  /* 0x0000000006087348 */ /* 0x000fea0003c00000 */
[----:B------:R0:W1:Y:S02]  /*28a0*/  SHFL.BFLY P1, R7, R0, R9, R11 ;  /* 0x0c00000900077389 */ /* 0x000064000002000b */
[----:B01----:R-:W-:Y:S05]  /*28b0*/  ENDCOLLECTIVE ;  /* 0x000000000000791b */ /* 0x003fea0003800000 */
.L_x_64:
[----:B------:R-:W-:Y:S05]  /*28c0*/  BRA `(.L_x_65) ;  /* 0xffffffe400b07947 */ /* 0x000fea000383ffff */
        .weak           $__internal_1_$__cuda_sm3x_div_rn_noftz_f32_slowpath
        .type           $__internal_1_$__cuda_sm3x_div_rn_noftz_f32_slowpath,@function
        .size           $__internal_1_$__cuda_sm3x_div_rn_noftz_f32_slowpath,(.L_x_235 - $__internal_1_$__cuda_sm3x_div_rn_noftz_f32_slowpath)
$__internal_1_$__cuda_sm3x_div_rn_noftz_f32_slowpath:
        /* <DEDUP_REMOVED lines=30> */
[----:B------:R-:W-:Y:S01]  /*2ab0*/  @P0 MOV R4, RZ ;  /* 0x000000ff00040202 */ /* 0x000fe20000000f00 */
[----:B------:R-:W-:Y:S02]  /*2ac0*/  @!P0 IMAD.MOV.U32 R4, RZ, RZ, -0x40 ;  /* 0xffffffc0ff048424 */ /* 0x000fe400078e00ff */
[----:B------:R-:W-:Y:S01]  /*2ad0*/  @!P0 FFMA R3, R3, 1.84467440737095516160e+19, RZ ;  /* 0x5f80000003038823 */ /* 0x000fe200000000ff */
[----:B------:R-:W-:Y:S02]  /*2ae0*/  @!P1 FFMA R6, R0, 1.84467440737095516160e+19, RZ ;  /* 0x5f80000000069823 */ /* 0x000fe400000000ff */
[----:B------:R-:W-:-:S07]  /*2af0*/  @!P1 IADD3 R4, PT, PT, R4, 0x40, RZ ;  /* 0x0000004004049810 */ /* 0x000fce0007ffe0ff */
.L_x_67:
        /* <DEDUP_REMOVED lines=17> */
[----:B------:R-:W-:-:S04]  /*2c10*/  LOP3.LUT R3, R3, 0xff, RZ, 0xc0, !PT ;  /* 0x000000ff03037812 */ /* 0x000fc800078ec0ff */
[----:B------:R-:W-:-:S05]  /*2c20*/  IADD3 R7, PT, PT, R3, R5, RZ ;  /* 0x0000000503077210 */ /* 0x000fca0007ffe0ff */
[----:B------:R-:W-:-:S05]  /*2c30*/  VIADD R3, R7, 0xffffffff ;  /* 0xffffffff07037836 */ /* 0x000fca0000000000 */
        /* <DEDUP_REMOVED lines=9> */
[CCC-:B------:R-:W-:Y:S01]  /*2cd0*/  FFMA.RZ R3, R10.reuse, R8.reuse, R11.reuse ;  /* 0x000000080a037223 */ /* 0x1c0fe2000000c00b */
[C---:B------:R-:W-:Y:S01]  /*2ce0*/  IADD3 R6, PT, PT, R7.reuse, 0x20, RZ ;  /* 0x0000002007067810 */ /* 0x040fe20007ffe0ff */
[CCC-:B------:R-:W-:Y:S01]  /*2cf0*/  FFMA.RM R4, R10.reuse, R8.reuse, R11.reuse ;  /* 0x000000080a047223 */ /* 0x1c0fe2000000400b */
[----:B------:R-:W-:Y:S02]  /*2d00*/  ISETP.NE.AND P3, PT, R7, RZ, PT ;  /* 0x000000ff0700720c */ /* 0x000fe40003f65270 */
[----:B------:R-:W-:Y:S01]  /*2d10*/  LOP3.LUT R5, R3, 0x7fffff, RZ, 0xc0, !PT ;  /* 0x007fffff03057812 */ /* 0x000fe200078ec0ff */
[----:B------:R-:W-:Y:S01]  /*2d20*/  FFMA.RP R3, R10, R8, R11 ;  /* 0x000000080a037223 */ /* 0x000fe2000000800b */
[----:B------:R-:W-:Y:S02]  /*2d30*/  ISETP.NE.AND P1, PT, R7, RZ, PT ;  /* 0x000000ff0700720c */ /* 0x000fe40003f25270 */
[----:B------:R-:W-:Y:S02]  /*2d40*/  LOP3.LUT R5, R5, 0x800000, RZ, 0xfc, !PT ;  /* 0x0080000005057812 */ /* 0x000fe400078efcff */
[----:B------:R-:W-:-:S02]  /*2d50*/  IADD3 R7, PT, PT, -R7, RZ, RZ ;  /* 0x000000ff07077210 */ /* 0x000fc40007ffe1ff */
[----:B------:R-:W-:Y:S02]  /*2d60*/  SHF.L.U32 R6, R5, R6, RZ ;  /* 0x0000000605067219 */ /* 0x000fe400000006ff */
[----:B------:R-:W-:Y:S02]  /*2d70*/  FSETP.NEU.FTZ.AND P0, PT, R3, R4, PT ;  /* 0x000000040300720b */ /* 0x000fe40003f1d000 */
[----:B------:R-:W-:Y:S02]  /*2d80*/  SEL R4, R7, RZ, P3 ;  /* 0x000000ff07047207 */ /* 0x000fe40001800000 */
[----:B------:R-:W-:Y:S02]  /*2d90*/  ISETP.NE.AND P1, PT, R6, RZ, P1 ;  /* 0x000000ff0600720c */ /* 0x000fe40000f25270 */
[----:B------:R-:W-:Y:S02]  /*2da0*/  SHF.R.U32.HI R4, RZ, R4, R5 ;  /* 0x00000004ff047219 */ /* 0x000fe40000011605 */
[----:B------:R-:W-:-:S02]  /*2db0*/  PLOP3.LUT P0, PT, P0, P1, PT, 0xf8, 0x8f ;  /* 0x00000000008f781c */ /* 0x000fc40000703f70 */
[----:B------:R-:W-:Y:S02]  /*2dc0*/  SHF.R.U32.HI R6, RZ, 0x1, R4 ;  /* 0x00000001ff067819 */ /* 0x000fe40000011604 */
[----:B------:R-:W-:-:S04]  /*2dd0*/  SEL R3, RZ, 0x1, !P0 ;  /* 0x00000001ff037807 */ /* 0x000fc80004000000 */
[----:B------:R-:W-:-:S04]  /*2de0*/  LOP3.LUT R3, R3, 0x1, R6, 0xf8, !PT ;  /* 0x0000000103037812 */ /* 0x000fc800078ef806 */
[----:B------:R-:W-:-:S05]  /*2df0*/  LOP3.LUT R3, R3, R4, RZ, 0xc0, !PT ;  /* 0x0000000403037212 */ /* 0x000fca00078ec0ff */
[----:B------:R-:W-:-:S05]  /*2e00*/  IMAD.IADD R3, R6, 0x1, R3 ;  /* 0x0000000106037824 */ /* 0x000fca00078e0203 */
[----:B------:R-:W-:Y:S01]  /*2e10*/  LOP3.LUT R0, R3, R0, RZ, 0xfc, !PT ;  /* 0x0000000003007212 */ /* 0x000fe200078efcff */
[----:B------:R-:W-:Y:S06]  /*2e20*/  BRA `(.L_x_75) ;  /* 0x0000000000107947 */ /* 0x000fec0003800000 */
.L_x_74:
[----:B------:R-:W-:-:S04]  /*2e30*/  LOP3.LUT R0, R0, 0x80000000, RZ, 0xc0, !PT ;  /* 0x8000000000007812 */ /* 0x000fc800078ec0ff */
[----:B------:R-:W-:Y:S01]  /*2e40*/  LOP3.LUT R0, R0, 0x7f800000, RZ, 0xfc, !PT ;  /* 0x7f80000000007812 */ /* 0x000fe200078efcff */
[----:B------:R-:W-:Y:S06]  /*2e50*/  BRA `(.L_x_75) ;  /* 0x0000000000047947 */ /* 0x000fec0003800000 */
.L_x_73:
[----:B------:R-:W-:-:S07]  /*2e60*/  LEA R0, R5, R0, 0x17 ;  /* 0x0000000005007211 */ /* 0x000fce00078eb8ff */
.L_x_75:
[----:B------:R-:W-:Y:S05]  /*2e70*/  BSYNC.RECONVERGENT B2 ;  /* 0x0000000000027941 */ /* 0x000fea0003800200 */
.L_x_72:
[----:B------:R-:W-:Y:S05]  /*2e80*/  BRA `(.L_x_76) ;  /* 0x0000000000207947 */ /* 0x000fea0003800000 */
.L_x_71:
[----:B------:R-:W-:-:S04]  /*2e90*/  LOP3.LUT R0, R6, 0x80000000, R3, 0x48, !PT ;  /* 0x8000000006007812 */ /* 0x000fc800078e4803 */
[----:B------:R-:W-:Y:S01]  /*2ea0*/  LOP3.LUT R0, R0, 0x7f800000, RZ, 0xfc, !PT ;  /* 0x7f80000000007812 */ /* 0x000fe200078efcff */
[----:B------:R-:W-:Y:S06]  /*2eb0*/  BRA `(.L_x_76) ;  /* 0x0000000000147947 */ /* 0x000fec0003800000 */
.L_x_70:
[----:B------:R-:W-:Y:S01]  /*2ec0*/  LOP3.LUT R0, R6, 0x80000000, R3, 0x48, !PT ;  /* 0x8000000006007812 */ /* 0x000fe200078e4803 */
[----:B------:R-:W-:Y:S06]  /*2ed0*/  BRA `(.L_x_76) ;  /* 0x00000000000c7947 */ /* 0x000fec0003800000 */
.L_x_69:
[----:B------:R-:W0:Y:S01]  /*2ee0*/  MUFU.RSQ R0, -QNAN ;  /* 0xffc0000000007908 */ /* 0x000e220000001400 */
[----:B------:R-:W-:Y:S05]  /*2ef0*/  BRA `(.L_x_76) ;  /* 0x0000000000047947 */ /* 0x000fea0003800000 */
.L_x_68:
[----:B------:R-:W-:-:S07]  /*2f00*/  FADD.FTZ R0, R3, R0 ;  /* 0x0000000003007221 */ /* 0x000fce0000010000 */
.L_x_76:
[----:B------:R-:W-:Y:S05]  /*2f10*/  BSYNC.RECONVERGENT B1 ;  /* 0x0000000000017941 */ /* 0x000fea0003800200 */
.L_x_66:
[----:B------:R-:W-:-:S04]  /*2f20*/  HFMA2 R3, -RZ, RZ, 0, 0 ;  /* 0x00000000ff037431 */ /* 0x000fc800000001ff */
[----:B0-----:R-:W-:Y:S05]  /*2f30*/  RET.REL.NODEC R2 `(rmsnorm_bf16) ;  /* 0xffffffd002307950 */ /* 0x001fea0003c3ffff */
.L_x_77:
        /* <DEDUP_REMOVED lines=12> */
.L_x_235:


//--------------------- .text.rmsnorm_inplace_f16 --------------------------
	.section	.text.rmsnorm_inplace_f16,"ax",@progbits
	.align	128
        .global         rmsnorm_inplace_f16
        .type           rmsnorm_inplace_f16,@function
        .size           rmsnorm_inplace_f16,(.L_x_236 - rmsnorm_inplace_f16)
        .other          rmsnorm_inplace_f16,@"STO_CUDA_ENTRY STV_DEFAULT"
rmsnorm_inplace_f16:
.text.rmsnorm_inplace_f16:
[----:B------:R-:W-:Y:S08]  /*0000*/  LDC R1, c[0x0][0x37c] ;  /* 0x0000df00ff017b82 */ /* 0x000ff00000000800 */
[----:B------:R-:W0:Y:S01]  /*0010*/  LDC R3, c[0x0][0x390] ;  /* 0x0000e400ff037b82 */ /* 0x000e220000000800 */
[----:B------:R-:W1:Y:S01]  /*0020*/  S2R R4, SR_TID.X ;  /* 0x0000000000047919 */ /* 0x000e620000002100 */
[----:B------:R-:W2:Y:S01]  /*0030*/  LDCU.64 UR8, c[0x0][0x380] ;  /* 0x00007000ff0877ac */ /* 0x000ea20008000a00 */
[----:B------:R-:W-:Y:S01]  /*0040*/  BSSY.RECONVERGENT B0, `(.L_x_78) ;  /* 0x000009f000007945 */ /* 0x000fe20003800200 */
[----:B------:R-:W-:Y:S01]  /*0050*/  HFMA2 R20, -RZ, RZ, 0, 0 ;  /* 0x00000000ff147431 */ /* 0x000fe200000001ff */
        /* <DEDUP_REMOVED lines=13> */
[----:B------:R-:W-:Y:S01]  /*0130*/  MOV R20, RZ ;  /* 0x000000ff00147202 */ /* 0x000fe20000000f00 */
        /* <DEDUP_REMOVED lines=10> */
[----:B0-----:R-:W-:Y:S02]  /*01e0*/  MOV R6, RZ ;  /* 0x000000ff00067202 */ /* 0x001fe40000000f00 */
[----:B-1----:R-:W-:-:S05]  /*01f0*/  IADD3 R13, PT, PT, RZ, -R7, RZ ;  /* 0x80000007ff0d7210 */ /* 0x002fca0007ffe0ff */
[----:B------:R-:W-:-:S04]  /*0200*/  IMAD R13, R13, R2, RZ ;  /* 0x000000020d0d7224 */ /* 0x000fc800078e02ff */
[----:B------:R-:W-:-:S06]  /*0210*/  IMAD.HI.U32 R12, R7, R13, R6 ;  /* 0x0000000d070c7227 */ /* 0x000fcc00078e0006 */
[----:B------:R-:W-:-:S05]  /*0220*/  IMAD.HI.U32 R7, R12, R11, RZ ;  /* 0x0000000b0c077227 */ /* 0x000fca00078e00ff */
[----:B------:R-:W-:-:S05]  /*0230*/  IADD3 R0, PT, PT, -R7, RZ, RZ ;  /* 0x000000ff07007210 */ /* 0x000fca0007ffe1ff */
[----:B------:R-:W-:-:S05]  /*0240*/  IMAD R11, R2, R0, R11 ;  /* 0x00000000020b7224 */ /* 0x000fca00078e020b */
[----:B------:R-:W-:-:S13]  /*0250*/  ISETP.GE.U32.AND P0, PT, R11, R2, PT ;  /* 0x000000020b00720c */ /* 0x000fda0003f06070 */
[-C--:B------:R-:W-:Y:S02]  /*0260*/  @P0 IADD3 R11, PT, PT, R11, -R2.reuse, RZ ;  /* 0x800000020b0b0210 */ /* 0x080fe40007ffe0ff */
[----:B------:R-:W-:Y:S02]  /*0270*/  @P0 IADD3 R7, PT, PT, R7, 0x1, RZ ;  /* 0x0000000107070810 */ /* 0x000fe40007ffe0ff */
[----:B------:R-:W-:-:S13]  /*0280*/  ISETP.GE.U32.AND P1, PT, R11, R2, PT ;  /* 0x000000020b00720c */ /* 0x000fda0003f26070 */
[----:B------:R-:W-:Y:S02]  /*0290*/  @P1 IADD3 R7, PT, PT, R7, 0x1, RZ ;  /* 0x0000000107071810 */ /* 0x000fe40007ffe0ff */
[----:B------:R-:W-:-:S04]  /*02a0*/  @!P2 LOP3.LUT R7, RZ, R2, RZ, 0x33, !PT ;  /* 0x00000002ff07a212 */ /* 0x000fc800078e33ff */
[----:B------:R-:W-:-:S04]  /*02b0*/  IADD3 R0, PT, PT, R10, R7, RZ ;  /* 0x000000070a007210 */ /* 0x000fc80007ffe0ff */
[C---:B------:R-:W-:Y:S02]  /*02c0*/  LOP3.LUT R6, R0.reuse, 0x3, RZ, 0xc0, !PT ;  /* 0x0000000300067812 */ /* 0x040fe400078ec0ff */
[----:B------:R-:W-:Y:S02]  /*02d0*/  ISETP.GE.U32.AND P1, PT, R0, 0x3, PT ;  /* 0x000000030000780c */ /* 0x000fe40003f26070 */
[----:B------:R-:W-:Y:S02]  /*02e0*/  ISETP.NE.AND P0, PT, R6, 0x3, PT ;  /* 0x000000030600780c */ /* 0x000fe40003f05270 */
[----:B------:R-:W-:-:S11]  /*02f0*/  MOV R6, R4 ;  /* 0x0000000400067202 */ /* 0x000fd60000000f00 */
[----:B------:R-:W-:Y:S05]  /*0300*/  @!P0 BRA `(.L_x_81) ;  /* 0x0000000000788947 */ /* 0x000fea0003800000 */
[----:B------:R-:W-:Y:S01]  /*0310*/  IMAD.WIDE.U32 R8, R4, 0x10, R8 ;  /* 0x0000001004087825 */ /* 0x000fe200078e0008 */
[----:B------:R-:W-:Y:S02]  /*0320*/  IADD3 R0, PT, PT, R0, 0x1, RZ ;  /* 0x0000000100007810 */ /* 0x000fe40007ffe0ff */
[----:B------:R-:W-:Y:S02]  /*0330*/  MOV R20, RZ ;  /* 0x000000ff00147202 */ /* 0x000fe40000000f00 */
[----:B------:R-:W-:Y:S02]  /*0340*/  IADD3 R12, P0, PT, R8, UR8, RZ ;  /* 0x00000008080c7c10 */ /* 0x000fe4000ff1e0ff */
[----:B------:R-:W-:Y:S02]  /*0350*/  LOP3.LUT R0, R0, 0x3, RZ, 0xc0, !PT ;  /* 0x0000000300007812 */ /* 0x000fe400078ec0ff */
[----:B------:R-:W-:Y:S02]  /*0360*/  IADD3.X R13, PT, PT, R9, UR9, RZ, P0, !PT ;  /* 0x00000009090d7c10 */ /* 0x000fe400087fe4ff */
[----:B------:R-:W-:-:S02]  /*0370*/  MOV R6, R4 ;  /* 0x0000000400067202 */ /* 0x000fc40000000f00 */
[----:B------:R-:W-:-:S07]  /*0380*/  IADD3 R0, PT, PT, -R0, RZ, RZ ;  /* 0x000000ff00007210 */ /* 0x000fce0007ffe1ff */
.L_x_82:
[----:B------:R0:W2:Y:S01]  /*0390*/  LDG.E.128 R8, desc[UR6][R12.64] ;  /* 0x000000060c087981 */ /* 0x0000a2000c1e1d00 */
[----:B------:R-:W-:Y:S02]  /*03a0*/  IADD3 R0, PT, PT, R0, 0x1, RZ ;  /* 0x0000000100007810 */ /* 0x000fe40007ffe0ff */
[----:B------:R-:W-:Y:S02]  /*03b0*/  IADD3 R6, PT, PT, R2, R6, RZ ;  /* 0x0000000602067210 */ /* 0x000fe40007ffe0ff */
[----:B------:R-:W-:Y:S01]  /*03c0*/  ISETP.NE.AND P0, PT, R0, RZ, PT ;  /* 0x000000ff0000720c */ /* 0x000fe20003f05270 */
[----:B0-----:R-:W-:-:S04]  /*03d0*/  IMAD.WIDE.U32 R12, R2, 0x10, R12 ;  /* 0x00000010020c7825 */ /* 0x001fc800078e000c */
[--C-:B--2---:R-:W-:Y:S02]  /*03e0*/  HADD2.F32 R7, -RZ, R8.reuse.H0_H0 ;  /* 0x20000008ff077230 */ /* 0x104fe40000004100 */
[----:B------:R-:W-:Y:S02]  /*03f0*/  HADD2.F32 R8, -RZ, R8.H1_H1 ;  /* 0x30000008ff087230 */ /* 0x000fe40000004100 */
[----:B------:R-:W-:Y:S02]  /*0400*/  HADD2.F32 R14, -RZ, R9.H0_H0 ;  /* 0x20000009ff0e7230 */ /* 0x000fe40000004100 */
[----:B------:R-:W-:Y:S01]  /*0410*/  FFMA R7, R7, R7, R20 ;  /* 0x0000000707077223 */ /* 0x000fe20000000014 */
[----:B------:R-:W-:-:S03]  /*0420*/  HADD2.F32 R20, -RZ, R11.H1_H1 ;  /* 0x3000000bff147230 */ /* 0x000fc60000004100 */
[----:B------:R-:W-:Y:S01]  /*0430*/  FFMA R7, R8, R8, R7 ;  /* 0x0000000808077223 */ /* 0x000fe20000000007 */
[----:B------:R-:W-:-:S03]  /*0440*/  HADD2.F32 R8, -RZ, R9.H1_H1 ;  /* 0x30000009ff087230 */ /* 0x000fc60000004100 */
[----:B------:R-:W-:Y:S01]  /*0450*/  FFMA R7, R14, R14, R7 ;  /* 0x0000000e0e077223 */ /* 0x000fe20000000007 */
[--C-:B------:R-:W-:Y:S02]  /*0460*/  HADD2.F32 R14, -RZ, R10.reuse.H0_H0 ;  /* 0x2000000aff0e7230 */ /* 0x100fe40000004100 */
[----:B------:R-:W-:Y:S02]  /*0470*/  HADD2.F32 R10, -RZ, R10.H1_H1 ;  /* 0x3000000aff0a7230 */ /* 0x000fe40000004100 */
[----:B------:R-:W-:Y:S01]  /*0480*/  FFMA R7, R8, R8, R7 ;  /* 0x0000000808077223 */ /* 0x000fe20000000007 */
[----:B------:R-:W-:-:S03]  /*0490*/  HADD2.F32 R8, -RZ, R11.H0_H0 ;  /* 0x2000000bff087230 */ /* 0x000fc60000004100 */
[----:B------:R-:W-:-:S04]  /*04a0*/  FFMA R7, R14, R14, R7 ;  /* 0x0000000e0e077223 */ /* 0x000fc80000000007 */
[----:B------:R-:W-:-:S04]  /*04b0*/  FFMA R7, R10, R10, R7 ;  /* 0x0000000a0a077223 */ /* 0x000fc80000000007 */
[----:B------:R-:W-:-:S04]  /*04c0*/  FFMA R7, R8, R8, R7 ;  /* 0x0000000808077223 */ /* 0x000fc80000000007 */
[----:B------:R-:W-:Y:S01]  /*04d0*/  FFMA R20, R20, R20, R7 ;  /* 0x0000001414147223 */ /* 0x000fe20000000007 */
[----:B------:R-:W-:Y:S06]  /*04e0*/  @P0 BRA `(.L_x_82) ;  /* 0xfffffffc00a80947 */ /* 0x000fec000383ffff */
.L_x_81:
[----:B------:R-:W-:Y:S05]  /*04f0*/  BSYNC.RECONVERGENT B1 ;  /* 0x0000000000017941 */ /* 0x000fea0003800200 */
.L_x_80:
[----:B------:R-:W-:Y:S05]  /*0500*/  @!P1 BRA `(.L_x_79) ;  /* 0x0000000400489947 */ /* 0x000fea0003800000 */
[C---:B------:R-:W-:Y:S01]  /*0510*/  LEA R0, R2.reuse, R6, 0x1 ;  /* 0x0000000602007211 */ /* 0x040fe200078e08ff */
[----:B------:R-:W-:Y:S01]  /*0520*/  IMAD R7, R2, 0x3, R6 ;  /* 0x0000000302077824 */ /* 0x000fe200078e0206 */
[----:B------:R-:W-:-:S07]  /*0530*/  IADD3 R26, PT, PT, R6, R2, RZ ;  /* 0x00000002061a7210 */ /* 0x000fce0007ffe0ff */
.L_x_83:
[----:B------:R-:W-:-:S06]  /*0540*/  IMAD.WIDE.U32 R8, R6, 0x10, R24 ;  /* 0x0000001006087825 */ /* 0x000fcc00078e0018 */
[----:B------:R-:W2:Y:S01]  /*0550*/  LDG.E.128 R8, desc[UR6][R8.64] ;  /* 0x0000000608087981 */ /* 0x000ea2000c1e1d00 */
[----:B------:R-:W-:-:S06]  /*0560*/  IMAD.WIDE.U32 R12, R26, 0x10, R24 ;  /* 0x000000101a0c7825 */ /* 0x000fcc00078e0018 */
[----:B------:R-:W3:Y:S01]  /*0570*/  LDG.E.128 R12, desc[UR6][R12.64] ;  /* 0x000000060c0c7981 */ /* 0x000ee2000c1e1d00 */
[----:B------:R-:W-:-:S06]  /*0580*/  IMAD.WIDE.U32 R16, R0, 0x10, R24 ;  /* 0x0000001000107825 */ /* 0x000fcc00078e0018 */
[----:B------:R-:W4:Y:S01]  /*0590*/  LDG.E.128 R16, desc[UR6][R16.64] ;  /* 0x0000000610107981 */ /* 0x000f22000c1e1d00 */
[----:B--2---:R-:W-:-:S05]  /*05a0*/  HADD2.F32 R27, -RZ, R8.H0_H0 ;  /* 0x20000008ff1b7230 */ /* 0x004fca0000004100 */
[----:B------:R-:W-:Y:S01]  /*05b0*/  FFMA R27, R27, R27, R20 ;  /* 0x0000001b1b1b7223 */ /* 0x000fe20000000014 */
[----:B------:R-:W-:-:S06]  /*05c0*/  IMAD.WIDE.U32 R20, R7, 0x10, R24 ;  /* 0x0000001007147825 */ /* 0x000fcc00078e0018 */
[----:B------:R-:W2:Y:S01]  /*05d0*/  LDG.E.128 R20, desc[UR6][R20.64] ;  /* 0x0000000614147981 */ /* 0x000ea2000c1e1d00 */
[----:B------:R-:W-:Y:S01]  /*05e0*/  HADD2.F32 R28, -RZ, R8.H1_H1 ;  /* 0x30000008ff1c7230 */ /* 0x000fe20000004100 */
[C---:B------:R-:W-:Y:S01]  /*05f0*/  LEA R26, R2.reuse, R26, 0x2 ;  /* 0x0000001a021a7211 */ /* 0x040fe200078e10ff */
[----:B------:R-:W-:Y:S01]  /*0600*/  HADD2.F32 R8, -RZ, R9.H0_H0 ;  /* 0x20000009ff087230 */ /* 0x000fe20000004100 */
[----:B------:R-:W-:Y:S02]  /*0610*/  LEA R0, R2, R0, 0x2 ;  /* 0x0000000002007211 */ /* 0x000fe400078e10ff */
[----:B------:R-:W-:Y:S01]  /*0620*/  FFMA R27, R28, R28, R27 ;  /* 0x0000001c1c1b7223 */ /* 0x000fe2000000001b */
[----:B------:R-:W-:-:S03]  /*0630*/  LEA R7, R2, R7, 0x2 ;  /* 0x0000000702077211 */ /* 0x000fc600078e10ff */
[----:B------:R-:W-:Y:S01]  /*0640*/  FFMA R27, R8, R8, R27 ;  /* 0x00000008081b7223 */ /* 0x000fe2000000001b */
[----:B------:R-:W-:Y:S01]  /*0650*/  HADD2.F32 R8, -RZ, R9.H1_H1 ;  /* 0x30000009ff087230 */ /* 0x000fe20000004100 */
[----:B------:R-:W-:-:S04]  /*0660*/  IADD3 R9, PT, PT, R2, R6, R2 ;  /* 0x0000000602097210 */ /* 0x000fc80007ffe002 */
[----:B------:R-:W-:Y:S01]  /*0670*/  FFMA R27, R8, R8, R27 ;  /* 0x00000008081b7223 */ /* 0x000fe2000000001b */
[--C-:B------:R-:W-:Y:S01]  /*0680*/  HADD2.F32 R8, -RZ, R10.reuse.H0_H0 ;  /* 0x2000000aff087230 */ /* 0x100fe20000004100 */
[----:B------:R-:W-:Y:S01]  /*0690*/  IADD3 R6, PT, PT, R2, R9, R2 ;  /* 0x0000000902067210 */ /* 0x000fe20007ffe002 */
[----:B------:R-:W-:-:S03]  /*06a0*/  HADD2.F32 R10, -RZ, R10.H1_H1 ;  /* 0x3000000aff0a7230 */ /* 0x000fc60000004100 */
[----:B------:R-:W-:Y:S01]  /*06b0*/  FFMA R27, R8, R8, R27 ;  /* 0x00000008081b7223 */ /* 0x000fe2000000001b */
[----:B------:R-:W-:Y:S01]  /*06c0*/  HADD2.F32 R8, -RZ, R11.H0_H0 ;  /* 0x2000000bff087230 */ /* 0x000fe20000004100 */
[----:B------:R-:W-:Y:S02]  /*06d0*/  ISETP.GE.AND P0, PT, R6, R5, PT ;  /* 0x000000050600720c */ /* 0x000fe40003f06270 */
[----:B------:R-:W-:Y:S01]  /*06e0*/  FFMA R27, R10, R10, R27 ;  /* 0x0000000a0a1b7223 */ /* 0x000fe2000000001b */
[----:B---3--:R-:W-:-:S03]  /*06f0*/  HADD2.F32 R10, -RZ, R15.H1_H1 ;  /* 0x3000000fff0a7230 */ /* 0x008fc60000004100 */
[----:B------:R-:W-:Y:S01]  /*0700*/  FFMA R27, R8, R8, R27 ;  /* 0x00000008081b7223 */ /* 0x000fe2000000001b */
[----:B------:R-:W-:-:S05]  /*0710*/  HADD2.F32 R8, -RZ, R11.H1_H1 ;  /* 0x3000000bff087230 */ /* 0x000fca0000004100 */
[----:B------:R-:W-:Y:S01]  /*0720*/  FFMA R27, R8, R8, R27 ;  /* 0x00000008081b7223 */ /* 0x000fe2000000001b */
[--C-:B------:R-:W-:Y:S02]  /*0730*/  HADD2.F32 R8, -RZ, R12.reuse.H0_H0 ;  /* 0x2000000cff087230 */ /* 0x100fe40000004100 */
[----:B------:R-:W-:-:S03]  /*0740*/  HADD2.F32 R12, -RZ, R12.H1_H1 ;  /* 0x3000000cff0c7230 */ /* 0x000fc60000004100 */
[----:B------:R-:W-:Y:S01]  /*0750*/  FFMA R27, R8, R8, R27 ;  /* 0x00000008081b7223 */ /* 0x000fe2000000001b */
[----:B------:R-:W-:-:S03]  /*0760*/  HADD2.F32 R8, -RZ, R13.H0_H0 ;  /* 0x2000000dff087230 */ /* 0x000fc60000004100 */
[----:B------:R-:W-:-:S04]  /*0770*/  FFMA R27, R12, R12, R27 ;  /* 0x0000000c0c1b7223 */ /* 0x000fc8000000001b */
        /* <DEDUP_REMOVED lines=9> */
[--C-:B----4-:R-:W-:Y:S02]  /*0810*/  HADD2.F32 R8, -RZ, R16.reuse.H0_H0 ;  /* 0x20000010ff087230 */ /* 0x110fe40000004100 */
[----:B------:R-:W-:Y:S02]  /*0820*/  HADD2.F32 R16, -RZ, R16.H1_H1 ;  /* 0x30000010ff107230 */ /* 0x000fe40000004100 */
[----:B------:R-:W-:Y:S01]  /*0830*/  FFMA R27, R10, R10, R27 ;  /* 0x0000000a0a1b7223 */ /* 0x000fe2000000001b */
[----:B------:R-:W-:-:S03]  /*0840*/  HADD2.F32 R10, -RZ, R17.H1_H1 ;  /* 0x30000011ff0a7230 */ /* 0x000fc60000004100 */
[----:B------:R-:W-:Y:S01]  /*0850*/  FFMA R27, R8, R8, R27 ;  /* 0x00000008081b7223 */ /* 0x000fe2000000001b */
[----:B------:R-:W-:-:S03]  /*0860*/  HADD2.F32 R8, -RZ, R17.H0_H0 ;  /* 0x20000011ff087230 */ /* 0x000fc60000004100 */
[----:B------:R-:W-:-:S04]  /*0870*/  FFMA R27, R16, R16, R27 ;  /* 0x00000010101b7223 */ /* 0x000fc8000000001b */
[----:B------:R-:W-:Y:S01]  /*0880*/  FFMA R27, R8, R8, R27 ;  /* 0x00000008081b7223 */ /* 0x000fe2000000001b */
[--C-:B------:R-:W-:Y:S02]  /*0890*/  HADD2.F32 R8, -RZ, R18.reuse.H0_H0 ;  /* 0x20000012ff087230 */ /* 0x100fe40000004100 */
[----:B------:R-:W-:Y:S02]  /*08a0*/  HADD2.F32 R18, -RZ, R18.H1_H1 ;  /* 0x30000012ff127230 */ /* 0x000fe40000004100 */
[----:B------:R-:W-:Y:S01]  /*08b0*/  FFMA R27, R10, R10, R27 ;  /* 0x0000000a0a1b7223 */ /* 0x000fe2000000001b */
[----:B------:R-:W-:-:S03]  /*08c0*/  HADD2.F32 R10, -RZ, R19.H1_H1 ;  /* 0x30000013ff0a7230 */ /* 0x000fc60000004100 */
[----:B------:R-:W-:Y:S01]  /*08d0*/  FFMA R27, R8, R8, R27 ;  /* 0x00000008081b7223 */ /* 0x000fe2000000001b */
[----:B------:R-:W-:-:S03]  /*08e0*/  HADD2.F32 R8, -RZ, R19.H0_H0 ;  /* 0x20000013ff087230 */ /* 0x000fc60000004100 */
[----:B------:R-:W-:-:S04]  /*08f0*/  FFMA R27, R18, R18, R27 ;  /* 0x00000012121b7223 */ /* 0x000fc8000000001b */
[----:B------:R-:W-:-:S04]  /*0900*/  FFMA R27, R8, R8, R27 ;  /* 0x00000008081b7223 */ /* 0x000fc8000000001b */
[----:B------:R-:W-:Y:S01]  /*0910*/  FFMA R27, R10, R10, R27 ;  /* 0x0000000a0a1b7223 */ /* 0x000fe2000000001b */
[--C-:B--2---:R-:W-:Y:S02]  /*0920*/  HADD2.F32 R8, -RZ, R20.reuse.H0_H0 ;  /* 0x20000014ff087230 */ /* 0x104fe40000004100 */
[----:B------:R-:W-:Y:S02]  /*0930*/  HADD2.F32 R20, -RZ, R20.H1_H1 ;  /* 0x30000014ff147230 */ /* 0x000fe40000004100 */
[--C-:B------:R-:W-:Y:S02]  /*0940*/  HADD2.F32 R10, -RZ, R21.reuse.H1_H1 ;  /* 0x30000015ff0a7230 */ /* 0x100fe40000004100 */
[----:B------:R-:W-:Y:S01]  /*0950*/  FFMA R27, R8, R8, R27 ;  /* 0x00000008081b7223 */ /* 0x000fe2000000001b */
[----:B------:R-:W-:-:S03]  /*0960*/  HADD2.F32 R8, -RZ, R21.H0_H0 ;  /* 0x20000015ff087230 */ /* 0x000fc60000004100 */
[----:B------:R-:W-:Y:S01]  /*0970*/  FFMA R27, R20, R20, R27 ;  /* 0x00000014141b7223 */ /* 0x000fe2000000001b */
[----:B------:R-:W-:-:S03]  /*0980*/  HADD2.F32 R20, -RZ, R23.H1_H1 ;  /* 0x30000017ff147230 */ /* 0x000fc60000004100 */
[----:B------:R-:W-:Y:S01]  /*0990*/  FFMA R27, R8, R8, R27 ;  /* 0x00000008081b7223 */ /* 0x000fe2000000001b */
[--C-:B------:R-:W-:Y:S02]  /*09a0*/  HADD2.F32 R8, -RZ, R22.reuse.H0_H0 ;  /* 0x20000016ff087230 */ /* 0x100fe40000004100 */
[----:B------:R-:W-:Y:S02]  /*09b0*/  HADD2.F32 R22, -RZ, R22.H1_H1 ;  /* 0x30000016ff167230 */ /* 0x000fe40000004100 */
[----:B------:R-:W-:-:S04]  /*09c0*/  FFMA R27, R10, R10, R27 ;  /* 0x0000000a0a1b7223 */ /* 0x000fc8000000001b */
[----:B------:R-:W-:Y:S01]  /*09d0*/  FFMA R27, R8, R8, R27 ;  /* 0x00000008081b7223 */ /* 0x000fe2000000001b */
[----:B------:R-:W-:-:S03]  /*09e0*/  HADD2.F32 R8, -RZ, R23.H0_H0 ;  /* 0x20000017ff087230 */ /* 0x000fc60000004100 */
[----:B------:R-:W-:-:S04]  /*09f0*/  FFMA R27, R22, R22, R27 ;  /* 0x00000016161b7223 */ /* 0x000fc8000000001b */
[----:B------:R-:W-:-:S04]  /*0a00*/  FFMA R27, R8, R8, R27 ;  /* 0x00000008081b7223 */ /* 0x000fc8000000001b */
[----:B------:R-:W-:Y:S01]  /*0a10*/  FFMA R20, R20, R20, R27 ;  /* 0x0000001414147223 */ /* 0x000fe2000000001b */
[----:B------:R-:W-:Y:S06]  /*0a20*/  @!P0 BRA `(.L_x_83) ;  /* 0xfffffff800c48947 */ /* 0x000fec000383ffff */
.L_x_79:
[----:B------:R-:W-:Y:S05]  /*0a30*/  BSYNC.RECONVERGENT B0 ;  /* 0x0000000000007941 */ /* 0x000fea0003800200 */
.L_x_78:
[----:B------:R-:W-:Y:S01]  /*0a40*/  LEA R0, R5, R4, 0x3 ;  /* 0x0000000405007211 */ /* 0x000fe200078e18ff */
[----:B------:R-:W-:Y:S03]  /*0a50*/  BSSY.RECONVERGENT B0, `(.L_x_84) ;  /* 0x000000c000007945 */ /* 0x000fe60003800200 */
[----:B------:R-:W-:-:S13]  /*0a60*/  ISETP.GE.AND P0, PT, R0, R3, PT ;  /* 0x000000030000720c */ /* 0x000fda0003f06270 */
[----:B------:R-:W-:Y:S05]  /*0a70*/  @P0 BRA `(.L_x_85) ;  /* 0x0000000000240947 */ /* 0x000fea0003800000 */
[----:B------:R-:W0:Y:S01]  /*0a80*/  LDC R11, c[0x0][0x360] ;  /* 0x0000d800ff0b7b82 */ /* 0x000e220000000800 */
[----:B------:R-:W-:-:S07]  /*0a90*/  MOV R2, R0 ;  /* 0x0000000000027202 */ /* 0x000fce0000000f00 */
.L_x_86:
[----:B------:R-:W-:-:S06]  /*0aa0*/  IMAD.WIDE R6, R2, 0x2, R24 ;  /* 0x0000000202067825 */ /* 0x000fcc00078e0218 */
[----:B------:R-:W2:Y:S01]  /*0ab0*/  LDG.E.U16 R6, desc[UR6][R6.64] ;  /* 0x0000000606067981 */ /* 0x000ea2000c1e1500 */
[----:B0-----:R-:W-:-:S04]  /*0ac0*/  IADD3 R2, PT, PT, R11, R2, RZ ;  /* 0x000000020b027210 */ /* 0x001fc80007ffe0ff */
[----:B------:R-:W-:Y:S01]  /*0ad0*/  ISETP.GE.AND P0, PT, R2, R3, PT ;  /* 0x000000030200720c */ /* 0x000fe20003f06270 */
[----:B--2---:R-:W-:-:S05]  /*0ae0*/  HADD2.F32 R9, -RZ, R6.H0_H0 ;  /* 0x20000006ff097230 */ /* 0x004fca0000004100 */
[----:B------:R-:W-:-:S07]  /*0af0*/  FFMA R20, R9, R9, R20 ;  /* 0x0000000909147223 */ /* 0x000fce0000000014 */
[----:B------:R-:W-:Y:S05]  /*0b00*/  @!P0 BRA `(.L_x_86) ;  /* 0xfffffffc00e48947 */ /* 0x000fea000383ffff */
.L_x_85:
[----:B------:R-:W-:Y:S05]  /*0b10*/  BSYNC.RECONVERGENT B0 ;  /* 0x0000000000007941 */ /* 0x000fea0003800200 */
.L_x_84:
        /* <DEDUP_REMOVED lines=31> */
[----:B------:R-:W-:-:S03]  /*0d10*/  HFMA2 R6, -RZ, RZ, 0, 0 ;  /* 0x00000000ff067431 */ /* 0x000fc600000001ff */
        /* <DEDUP_REMOVED lines=12> */
.L_x_104:
[----:B------:R-:W2:Y:S01]  /*0de0*/  @!P0 S2R R7, SR_CgaCtaId ;  /* 0x0000000000078919 */ /* 0x000ea20000008800 */
[----:B------:R-:W-:Y:S01]  /*0df0*/  @!P0 MOV R6, 0x400 ;  /* 0x0000040000068802 */ /* 0x000fe20000000f00 */
[----:B-1----:R-:W-:-:S03]  /*0e00*/  FADD R11, R10, R11 ;  /* 0x0000000b0a0b7221 */ /* 0x002fc60000000000 */
[----:B--2---:R-:W-:-:S05]  /*0e10*/  @!P0 LEA R6, R7, R6, 0x18 ;  /* 0x0000000607068211 */ /* 0x004fca00078ec0ff */
[----:B------:R1:W-:Y:S02]  /*0e20*/  @!P0 STS [R6], R11 ;  /* 0x0000000b06008388 */ /* 0x0003e40000000800 */
.L_x_88:
[----:B------:R-:W-:Y:S05]  /*0e30*/  WARPSYNC.ALL ;  /* 0x0000000000007948 */ /* 0x000fea0003800000 */
[----:B------:R-:W2:Y:S08]  /*0e40*/  S2UR UR5, SR_CgaCtaId ;  /* 0x00000000000579c3 */ /* 0x000eb00000008800 */
[----:B------:R-:W-:Y:S06]  /*0e50*/  BAR.SYNC.DEFER_BLOCKING 0x0 ;  /* 0x0000000000007b1d */ /* 0x000fec0000010000 */
[----:B------:R-:W-:-:S02]  /*0e60*/  UMOV UR4, 0x400 ;  /* 0x0000040000047882 */ /* 0x000fc40000000000 */
[----:B--2---:R-:W-:-:S09]  /*0e70*/  ULEA UR4, UR5, UR4, 0x18 ;  /* 0x0000000405047291 */ /* 0x004fd2000f8ec0ff */
[----:B01----:R-:W0:Y:S03]  /*0e80*/  LDS R6, [UR4] ;  /* 0x00000004ff067984 */ /* 0x003e260008000800 */
.L_x_87:
        /* <DEDUP_REMOVED lines=12> */
[----:B------:R-:W-:Y:S05]  /*0f50*/  CALL.REL.NOINC `($__internal_2_$__cuda_sm3x_div_rn_noftz_f32_slowpath) ;  /* 0x0000001400087944 */ /* 0x000fea0003c00000 */
.L_x_91:
[----:B------:R-:W-:Y:S05]  /*0f60*/  BSYNC.RECONVERGENT B0 ;  /* 0x0000000000007941 */ /* 0x000fea0003800200 */
.L_x_90:
        /* <DEDUP_REMOVED lines=10> */
[----:B------:R-:W-:Y:S01]  /*1010*/  IADD3 R8, PT, PT, R4, R2, RZ ;  /* 0x0000000204087210 */ /* 0x000fe20007ffe0ff */
[----:B------:R-:W-:Y:S01]  /*1020*/  BSSY.RECONVERGENT B1, `(.L_x_94) ;  /* 0x000004f000017945 */ /* 0x000fe20003800200 */
[----:B------:R-:W-:Y:S02]  /*1030*/  ISETP.NE.U32.AND P2, PT, R2, RZ, PT ;  /* 0x000000ff0200720c */ /* 0x000fe40003f45070 */
[----:B------:R-:W-:Y:S02]  /*1040*/  ISETP.GE.U32.AND P0, PT, R8, R5, PT ;  /* 0x000000050800720c */ /* 0x000fe40003f06070 */
[----:B------:R-:W-:Y:S02]  /*1050*/  VIMNMX.U32 R9, PT, PT, R5, R8, !PT ;  /* 0x0000000805097248 */ /* 0x000fe40007fe0000 */
[----:B------:R-:W-:-:S04]  /*1060*/  SEL R10, RZ, 0x1, P0 ;  /* 0x00000001ff0a7807 */ /* 0x000fc80000000000 */
[----:B------:R-:W-:Y:S01]  /*1070*/  IADD3 R9, PT, PT, R9, -R8, -R10 ;  /* 0x8000000809097210 */ /* 0x000fe20007ffe80a */
[----:B0-----:R-:W0:Y:S02]  /*1080*/  MUFU.RCP R11, R11 ;  /* 0x0000000b000b7308 */ /* 0x001e240000001000 */
[----:B0-----:R-:W-:-:S06]  /*1090*/  IADD3 R6, PT, PT, R11, 0xffffffe, RZ ;  /* 0x0ffffffe0b067810 */ /* 0x001fcc0007ffe0ff */
[----:B------:R0:W1:Y:S02]  /*10a0*/  F2I.FTZ.U32.TRUNC.NTZ R7, R6 ;  /* 0x0000000600077305 */ /* 0x000064000021f000 */
[----:B0-----:R-:W-:Y:S01]  /*10b0*/  HFMA2 R6, -RZ, RZ, 0, 0 ;  /* 0x00000000ff067431 */ /* 0x001fe200000001ff */
        /* <DEDUP_REMOVED lines=15> */
[----:B------:R-:W-:-:S13]  /*11b0*/  ISETP.NE.AND P1, PT, R7, 0x3, PT ;  /* 0x000000030700780c */ /* 0x000fda0003f25270 */
[----:B------:R-:W-:Y:S05]  /*11c0*/  @!P1 BRA `(.L_x_95) ;  /* 0x0000000000d09947 */ /* 0x000fea0003800000 */
[----:B------:R-:W-:-:S04]  /*11d0*/  IADD3 R6, PT, PT, R6, 0x1, RZ ;  /* 0x0000000106067810 */ /* 0x000fc80007ffe0ff */
[----:B------:R-:W-:Y:S01]  /*11e0*/  LOP3.LUT R9, R6, 0x3, RZ, 0xc0, !PT ;  /* 0x0000000306097812 */ /* 0x000fe200078ec0ff */
[----:B------:R-:W-:-:S03]  /*11f0*/  IMAD.WIDE.U32 R6, R4, 0x10, RZ ;  /* 0x0000001004067825 */ /* 0x000fc600078e00ff */
[C---:B------:R-:W-:Y:S01]  /*1200*/  IADD3 R18, PT, PT, -R9.reuse, RZ, RZ ;  /* 0x000000ff09127210 */ /* 0x040fe20007ffe1ff */
[----:B------:R-:W-:-:S07]  /*1210*/  IMAD R4, R9, R2, R4 ;  /* 0x0000000209047224 */ /* 0x000fce00078e0204 */
.L_x_96:
[C---:B0-----:R-:W-:Y:S02]  /*1220*/  IADD3 R16, P1, PT, R6.reuse, R24, RZ ;  /* 0x0000001806107210 */ /* 0x041fe40007f3e0ff */
[----:B------:R-:W-:Y:S02]  /*1230*/  IADD3 R12, P2, PT, R6, UR4, RZ ;  /* 0x00000004060c7c10 */ /* 0x000fe4000ff5e0ff */
[C---:B------:R-:W-:Y:S02]  /*1240*/  IADD3.X R17, PT, PT, R7.reuse, R25, RZ, P1, !PT ;  /* 0x0000001907117210 */ /* 0x040fe40000ffe4ff */
[----:B------:R-:W-:-:S03]  /*1250*/  IADD3.X R13, PT, PT, R7, UR5, RZ, P2, !PT ;  /* 0x00000005070d7c10 */ /* 0x000fc600097fe4ff */
[----:B------:R-:W2:Y:S04]  /*1260*/  LDG.E.128 R8, desc[UR6][R16.64] ;  /* 0x0000000610087981 */ /* 0x000ea8000c1e1d00 */
[----:B------:R-:W3:Y:S01]  /*1270*/  LDG.E.128.CONSTANT R12, desc[UR6][R12.64] ;  /* 0x000000060c0c7981 */ /* 0x000ee2000c1e9d00 */
[----:B------:R-:W-:Y:S01]  /*1280*/  IADD3 R18, PT, PT, R18, 0x1, RZ ;  /* 0x0000000112127810 */ /* 0x000fe20007ffe0ff */
[----:B------:R-:W-:-:S03]  /*1290*/  IMAD.WIDE.U32 R6, R2, 0x10, R6 ;  /* 0x0000001002067825 */ /* 0x000fc600078e0006 */
[----:B------:R-:W-:Y:S01]  /*12a0*/  ISETP.NE.AND P1, PT, R18, RZ, PT ;  /* 0x000000ff1200720c */ /* 0x000fe20003f25270 */
[--C-:B--2---:R-:W-:Y:S02]  /*12b0*/  HADD2.F32 R20, -RZ, R8.reuse.H0_H0 ;  /* 0x20000008ff147230 */ /* 0x104fe40000004100 */
[----:B------:R-:W-:Y:S02]  /*12c0*/  HADD2.F32 R22, -RZ, R8.H1_H1 ;  /* 0x30000008ff167230 */ /* 0x000fe40000004100 */
[--C-:B---3--:R-:W-:Y:S02]  /*12d0*/  HADD2.F32 R19, -RZ, R12.reuse.H0_H0 ;  /* 0x2000000cff137230 */ /* 0x108fe40000004100 */
[C---:B------:R-:W-:Y:S01]  /*12e0*/  FMUL R8, R3.reuse, R20 ;  /* 0x0000001403087220 */ /* 0x040fe20000400000 */
[----:B------:R-:W-:Y:S02]  /*12f0*/  HADD2.F32 R21, -RZ, R12.H1_H1 ;  /* 0x3000000cff157230 */ /* 0x000fe40000004100 */
[----:B------:R-:W-:Y:S01]  /*1300*/  FMUL R22, R3, R22 ;  /* 0x0000001603167220 */ /* 0x000fe20000400000 */
[----:B------:R-:W-:-:S02]  /*1310*/  HADD2.F32 R20, -RZ, R9.H0_H0 ;  /* 0x20000009ff147230 */ /* 0x000fc40000004100 */
[----:B------:R-:W-:Y:S01]  /*1320*/  FMUL R8, R8, R19 ;  /* 0x0000001308087220 */ /* 0x000fe20000400000 */
[----:B------:R-:W-:Y:S02]  /*1330*/  HADD2.F32 R12, -RZ, R9.H1_H1 ;  /* 0x30000009ff0c7230 */ /* 0x000fe40000004100 */
[----:B------:R-:W-:Y:S01]  /*1340*/  FMUL R19, R22, R21 ;  /* 0x0000001516137220 */ /* 0x000fe20000400000 */
[--C-:B------:R-:W-:Y:S02]  /*1350*/  HADD2.F32 R21, -RZ, R13.reuse.H0_H0 ;  /* 0x2000000dff157230 */ /* 0x100fe40000004100 */
[C---:B------:R-:W-:Y:S01]  /*1360*/  FMUL R20, R3.reuse, R20 ;  /* 0x0000001403147220 */ /* 0x040fe20000400000 */
[----:B------:R-:W-:Y:S02]  /*1370*/  HADD2.F32 R22, -RZ, R10.H0_H0 ;  /* 0x2000000aff167230 */ /* 0x000fe40000004100 */
[----:B------:R-:W-:Y:S01]  /*1380*/  FMUL R12, R3, R12 ;  /* 0x0000000c030c7220 */ /* 0x000fe20000400000 */
[----:B------:R-:W-:-:S02]  /*1390*/  HADD2.F32 R13, -RZ, R13.H1_H1 ;  /* 0x3000000dff0d7230 */ /* 0x000fc40000004100 */
[----:B------:R-:W-:Y:S01]  /*13a0*/  FMUL R9, R20, R21 ;  /* 0x0000001514097220 */ /* 0x000fe20000400000 */
[----:B------:R-:W-:Y:S02]  /*13b0*/  HADD2.F32 R21, -RZ, R14.H0_H0 ;  /* 0x2000000eff157230 */ /* 0x000fe40000004100 */
[----:B------:R-:W-:Y:S01]  /*13c0*/  FMUL R22, R3, R22 ;  /* 0x0000001603167220 */ /* 0x000fe20000400000 */
[----:B------:R-:W-:Y:S02]  /*13d0*/  HADD2.F32 R10, -RZ, R10.H1_H1 ;  /* 0x3000000aff0a7230 */ /* 0x000fe40000004100 */
[----:B------:R-:W-:Y:S01]  /*13e0*/  FMUL R12, R12, R13 ;  /* 0x0000000d0c0c7220 */ /* 0x000fe20000400000 */
[--C-:B------:R-:W-:Y:S02]  /*13f0*/  HADD2.F32 R20, -RZ, R11.reuse.H0_H0 ;  /* 0x2000000bff147230 */ /* 0x100fe40000004100 */
[----:B------:R-:W-:Y:S01]  /*1400*/  FMUL R13, R22, R21 ;  /* 0x00000015160d7220 */ /* 0x000fe20000400000 */
[----:B------:R-:W-:-:S02]  /*1410*/  HADD2.F32 R22, -RZ, R11.H1_H1 ;  /* 0x3000000bff167230 */ /* 0x000fc40000004100 */
[C---:B------:R-:W-:Y:S01]  /*1420*/  FMUL R10, R3.reuse, R10 ;  /* 0x0000000a030a7220 */ /* 0x040fe20000400000 */
[----:B------:R-:W-:Y:S02]  /*1430*/  HADD2.F32 R11, -RZ, R14.H1_H1 ;  /* 0x3000000eff0b7230 */ /* 0x000fe40000004100 */
[C---:B------:R-:W-:Y:S01]  /*1440*/  FMUL R20, R3.reuse, R20 ;  /* 0x0000001403147220 */ /* 0x040fe20000400000 */
[--C-:B------:R-:W-:Y:S02]  /*1450*/  HADD2.F32 R21, -RZ, R15.reuse.H0_H0 ;  /* 0x2000000fff157230 */ /* 0x100fe40000004100 */
[----:B------:R-:W-:Y:S01]  /*1460*/  FMUL R22, R3, R22 ;  /* 0x0000001603167220 */ /* 0x000fe20000400000 */
[----:B------:R-:W-:Y:S02]  /*1470*/  HADD2.F32 R15, -RZ, R15.H1_H1 ;  /* 0x3000000fff0f7230 */ /* 0x000fe40000004100 */
[----:B------:R-:W-:Y:S01]  /*1480*/  FMUL R10, R10, R11 ;  /* 0x0000000b0a0a7220 */ /* 0x000fe20000400000 */
[----:B------:R-:W-:Y:S01]  /*1490*/  F2FP.F16.F32.PACK_AB R8, R19, R8 ;  /* 0x000000081308723e */ /* 0x000fe200000000ff */
[----:B------:R-:W-:Y:S01]  /*14a0*/  FMUL R11, R20, R21 ;  /* 0x00000015140b7220 */ /* 0x000fe20000400000 */
[----:B------:R-:W-:Y:S01]  /*14b0*/  F2FP.F16.F32.PACK_AB R9, R12, R9 ;  /* 0x000000090c09723e */ /* 0x000fe200000000ff */
[----:B------:R-:W-:Y:S01]  /*14c0*/  FMUL R22, R22, R15 ;  /* 0x0000000f16167220 */ /* 0x000fe20000400000 */
[----:B------:R-:W-:-:S04]  /*14d0*/  F2FP.F16.F32.PACK_AB R10, R10, R13 ;  /* 0x0000000d0a0a723e */ /* 0x000fc800000000ff */
[----:B------:R-:W-:-:S05]  /*14e0*/  F2FP.F16.F32.PACK_AB R11, R22, R11 ;  /* 0x0000000b160b723e */ /* 0x000fca00000000ff */
[----:B------:R0:W-:Y:S01]  /*14f0*/  STG.E.128 desc[UR6][R16.64], R8 ;  /* 0x0000000810007986 */ /* 0x0001e2000c101d06 */
[----:B------:R-:W-:Y:S05]  /*1500*/  @P1 BRA `(.L_x_96) ;  /* 0xfffffffc00441947 */ /* 0x000fea000383ffff */
.L_x_95:
[----:B------:R-:W-:Y:S05]  /*1510*/  BSYNC.RECONVERGENT B1 ;  /* 0x0000000000017941 */ /* 0x000fea0003800200 */
.L_x_94:
[----:B------:R-:W-:Y:S05]  /*1520*/  @!P0 BRA `(.L_x_93) ;  /* 0x0000000800bc8947 */ /* 0x000fea0003800000 */
[C---:B0-----:R-:W-:Y:S01]  /*1530*/  LEA R16, R2.reuse, R4, 0x1 ;  /* 0x0000000402107211 */ /* 0x041fe200078e08ff */
[----:B------:R-:W-:Y:S01]  /*1540*/  IMAD R7, R2, 0x3, R4 ;  /* 0x0000000302077824 */ /* 0x000fe200078e0204 */
[----:B------:R-:W-:-:S07]  /*1550*/  IADD3 R6, PT, PT, R4, R2, RZ ;  /* 0x0000000204067210 */ /* 0x000fce0007ffe0ff */
.L_x_97:
[----:B------:R-:W0:Y:S01]  /*1560*/  LDC.64 R18, c[0x0][0x388] ;  /* 0x0000e200ff127b82 */ /* 0x000e220000000a00 */
[----:B------:R-:W-:-:S05]  /*1570*/  IMAD.WIDE.U32 R22, R4, 0x10, R24 ;  /* 0x0000001004167825 */ /* 0x000fca00078e0018 */
[----:B------:R-:W2:Y:S01]  /*1580*/  LDG.E.128 R8, desc[UR6][R22.64] ;  /* 0x0000000616087981 */ /* 0x000ea2000c1e1d00 */
[----:B0-----:R-:W-:-:S06]  /*1590*/  IMAD.WIDE.U32 R12, R4, 0x10, R18 ;  /* 0x00000010040c7825 */ /* 0x001fcc00078e0012 */
[----:B------:R-:W3:Y:S01]  /*15a0*/  LDG.E.128.CONSTANT R12, desc[UR6][R12.64] ;  /* 0x000000060c0c7981 */ /* 0x000ee2000c1e9d00 */
[--C-:B--2---:R-:W-:Y:S02]  /*15b0*/  HADD2.F32 R20, -RZ, R10.reuse.H0_H0 ;  /* 0x2000000aff147230 */ /* 0x104fe40000004100 */
[----:B------:R-:W-:-:S03]  /*15c0*/  HADD2.F32 R26, -RZ, R10.H1_H1 ;  /* 0x3000000aff1a7230 */ /* 0x000fc60000004100 */
[C---:B------:R-:W-:Y:S02]  /*15d0*/  FMUL R17, R3.reuse, R20 ;  /* 0x0000001403117220 */ /* 0x040fe40000400000 */
[----:B------:R-:W-:Y:S01]  /*15e0*/  FMUL R26, R3, R26 ;  /* 0x0000001a031a7220 */ /* 0x000fe20000400000 */
[--C-:B---3--:R-:W-:Y:S02]  /*15f0*/  HADD2.F32 R10, -RZ, R14.reuse.H0_H0 ;  /* 0x2000000eff0a7230 */ /* 0x108fe40000004100 */
[----:B------:R-:W-:Y:S02]  /*1600*/  HADD2.F32 R21, -RZ, R14.H1_H1 ;  /* 0x3000000eff157230 */ /* 0x000fe40000004100 */
[----:B------:R-:W-:Y:S02]  /*1610*/  HADD2.F32 R14, -RZ, R11.H0_H0 ;  /* 0x2000000bff0e7230 */ /* 0x000fe40000004100 */
[----:B------:R-:W-:Y:S01]  /*1620*/  FMUL R17, R17, R10 ;  /* 0x0000000a11117220 */ /* 0x000fe20000400000 */
[----:B------:R-:W-:Y:S01]  /*1630*/  FMUL R10, R26, R21 ;  /* 0x000000151a0a7220 */ /* 0x000fe20000400000 */
[----:B------:R-:W-:-:S02]  /*1640*/  HADD2.F32 R21, -RZ, R15.H0_H0 ;  /* 0x2000000fff157230 */ /* 0x000fc40000004100 */
[C---:B------:R-:W-:Y:S01]  /*1650*/  FMUL R20, R3.reuse, R14 ;  /* 0x0000000e03147220 */ /* 0x040fe20000400000 */
[----:B------:R-:W-:Y:S02]  /*1660*/  HADD2.F32 R26, -RZ, R11.H1_H1 ;  /* 0x3000000bff1a7230 */ /* 0x000fe40000004100 */
[----:B------:R-:W-:Y:S02]  /*1670*/  HADD2.F32 R14, -RZ, R8.H0_H0 ;  /* 0x20000008ff0e7230 */ /* 0x000fe40000004100 */
[----:B------:R-:W-:Y:S01]  /*1680*/  FMUL R11, R20, R21 ;  /* 0x00000015140b7220 */ /* 0x000fe20000400000 */
[----:B------:R-:W-:Y:S02]  /*1690*/  HADD2.F32 R21, -RZ, R15.H1_H1 ;  /* 0x3000000fff157230 */ /* 0x000fe40000004100 */
[C---:B------:R-:W-:Y:S01]  /*16a0*/  FMUL R26, R3.reuse, R26 ;  /* 0x0000001a031a7220 */ /* 0x040fe20000400000 */
[----:B------:R-:W-:Y:S02]  /*16b0*/  HADD2.F32 R20, -RZ, R12.H0_H0 ;  /* 0x2000000cff147230 */ /* 0x000fe40000004100 */
[----:B------:R-:W-:Y:S01]  /*16c0*/  FMUL R15, R3, R14 ;  /* 0x0000000e030f7220 */ /* 0x000fe20000400000 */
[----:B------:R-:W-:-:S02]  /*16d0*/  HADD2.F32 R8, -RZ, R8.H1_H1 ;  /* 0x30000008ff087230 */ /* 0x000fc40000004100 */
[----:B------:R-:W-:Y:S01]  /*16e0*/  FMUL R14, R26, R21 ;  /* 0x000000151a0e7220 */ /* 0x000fe20000400000 */
[--C-:B------:R-:W-:Y:S02]  /*16f0*/  HADD2.F32 R26, -RZ, R9.reuse.H1_H1 ;  /* 0x30000009ff1a7230 */ /* 0x100fe40000004100 */
[----:B------:R-:W-:Y:S01]  /*1700*/  FMUL R15, R15, R20 ;  /* 0x000000140f0f7220 */ /* 0x000fe20000400000 */
[----:B------:R-:W-:Y:S02]  /*1710*/  HADD2.F32 R20, -RZ, R9.H0_H0 ;  /* 0x20000009ff147230 */ /* 0x000fe40000004100 */
[--C-:B------:R-:W-:Y:S02]  /*1720*/  HADD2.F32 R21, -RZ, R13.reuse.H0_H0 ;  /* 0x2000000dff157230 */ /* 0x100fe40000004100 */
[C---:B------:R-:W-:Y:S01]  /*1730*/  FMUL R26, R3.reuse, R26 ;  /* 0x0000001a031a7220 */ /* 0x040fe20000400000 */
[----:B------:R-:W-:Y:S02]  /*1740*/  HADD2.F32 R12, -RZ, R12.H1_H1 ;  /* 0x3000000cff0c7230 */ /* 0x000fe40000004100 */
[----:B------:R-:W-:Y:S01]  /*1750*/  FMUL R20, R3, R20 ;  /* 0x0000001403147220 */ /* 0x000fe20000400000 */
[----:B------:R-:W-:-:S02]  /*1760*/  HADD2.F32 R13, -RZ, R13.H1_H1 ;  /* 0x3000000dff0d7230 */ /* 0x000fc40000004100 */
[----:B------:R-:W-:Y:S01]  /*1770*/  FMUL R9, R3, R8 ;  /* 0x0000000803097220 */ /* 0x000fe20000400000 */
[----:B------:R-:W-:Y:S02]  /*1780*/  FMUL R20, R20, R21 ;  /* 0x0000001514147220 */ /* 0x000fe40000400000 */
[----:B------:R-:W-:Y:S01]  /*1790*/  FMUL R13, R26, R13 ;  /* 0x0000000d1a0d7220 */ /* 0x000fe20000400000 */
[----:B------:R-:W-:Y:S01]  /*17a0*/  FMUL R8, R9, R12 ;  /* 0x0000000c09087220 */ /* 0x000fe20000400000 */
[----:B------:R-:W-:Y:S02]  /*17b0*/  F2FP.F16.F32.PACK_AB R10, R10, R17 ;  /* 0x000000110a0a723e */ /* 0x000fe400000000ff */
[----:B------:R-:W-:Y:S02]  /*17c0*/  F2FP.F16.F32.PACK_AB R11, R14, R11 ;  /* 0x0000000b0e0b723e */ /* 0x000fe400000000ff */
[----:B------:R-:W-:Y:S01]  /*17d0*/  F2FP.F16.F32.PACK_AB R9, R13, R20 ;  /* 0x000000140d09723e */ /* 0x000fe200000000ff */
[----:B------:R-:W-:Y:S01]  /*17e0*/  IMAD.WIDE.U32 R20, R6, 0x10, R24 ;  /* 0x0000001006147825 */ /* 0x000fe200078e0018 */
[----:B------:R-:W-:-:S03]  /*17f0*/  F2FP.F16.F32.PACK_AB R8, R8, R15 ;  /* 0x0000000f0808723e */ /* 0x000fc600000000ff */
[----:B------:R-:W-:Y:S02]  /*1800*/  IMAD.WIDE.U32 R12, R6, 0x10, R18 ;  /* 0x00000010060c7825 */ /* 0x000fe400078e0012 */
[----:B------:R0:W-:Y:S04]  /*1810*/  STG.E.128 desc[UR6][R22.64], R8 ;  /* 0x0000000816007986 */ /* 0x0001e8000c101d06 */
[----:B------:R-:W2:Y:S04]  /*1820*/  LDG.E.128.CONSTANT R12, desc[UR6][R12.64] ;  /* 0x000000060c0c7981 */ /* 0x000ea8000c1e9d00 */
[----:B0-----:R-:W3:Y:S01]  /*1830*/  LDG.E.128 R8, desc[UR6][R20.64] ;  /* 0x0000000614087981 */ /* 0x001ee2000c1e1d00 */
[----:B--2---:R-:W-:-:S02]  /*1840*/  HADD2.F32 R28, -RZ, R14.H0_H0 ;  /* 0x2000000eff1c7230 */ /* 0x004fc40000004100 */
[----:B------:R-:W-:Y:S02]  /*1850*/  HADD2.F32 R14, -RZ, R14.H1_H1 ;  /* 0x3000000eff0e7230 */ /* 0x000fe40000004100 */
[----:B------:R-:W-:Y:S02]  /*1860*/  HADD2.F32 R23, -RZ, R15.H0_H0 ;  /* 0x2000000fff177230 */ /* 0x000fe40000004100 */
[--C-:B---3--:R-:W-:Y:S02]  /*1870*/  HADD2.F32 R26, -RZ, R10.reuse.H0_H0 ;  /* 0x2000000aff1a7230 */ /* 0x108fe40000004100 */
[----:B------:R-:W-:-:S03]  /*1880*/  HADD2.F32 R27, -RZ, R10.H1_H1 ;  /* 0x3000000aff1b7230 */ /* 0x000fc60000004100 */
[C---:B------:R-:W-:Y:S01]  /*1890*/  FMUL R17, R3.reuse, R26 ;  /* 0x0000001a03117220 */ /* 0x040fe20000400000 */
[--C-:B------:R-:W-:Y:S02]  /*18a0*/  HADD2.F32 R26, -RZ, R11.reuse.H0_H0 ;  /* 0x2000000bff1a7230 */ /* 0x100fe40000004100 */
[C---:B------:R-:W-:Y:S01]  /*18b0*/  FMUL R27, R3.reuse, R27 ;  /* 0x0000001b031b7220 */ /* 0x040fe20000400000 */
[----:B------:R-:W-:Y:S02]  /*18c0*/  HADD2.F32 R22, -RZ, R11.H1_H1 ;  /* 0x3000000bff167230 */ /* 0x000fe40000004100 */
[----:B------:R-:W-:Y:S01]  /*18d0*/  FMUL R26, R3, R26 ;  /* 0x0000001a031a7220 */ /* 0x000fe20000400000 */
[----:B------:R-:W-:Y:S01]  /*18e0*/  FMUL R10, R27, R14 ;  /* 0x0000000e1b0a7220 */ /* 0x000fe20000400000 */
[----:B------:R-:W-:Y:S02]  /*18f0*/  HADD2.F32 R14, -RZ, R8.H0_H0 ;  /* 0x20000008ff0e7230 */ /* 0x000fe40000004100 */
[----:B------:R-:W-:Y:S01]  /*1900*/  FMUL R11, R26, R23 ;  /* 0x000000171a0b7220 */ /* 0x000fe20000400000 */
[----:B------:R-:W-:Y:S01]  /*1910*/  FMUL R23, R3, R22 ;  /* 0x0000001603177220 */ /* 0x000fe20000400000 */
[----:B------:R-:W-:-:S02]  /*1920*/  HADD2.F32 R26, -RZ, R15.H1_H1 ;  /* 0x3000000fff1a7230 */ /* 0x000fc40000004100 */
[----:B------:R-:W-:Y:S01]  /*1930*/  FMUL R15, R3, R14 ;  /* 0x0000000e030f7220 */ /* 0x000fe20000400000 */
[----:B------:R-:W-:Y:S02]  /*1940*/  HADD2.F32 R22, -RZ, R12.H0_H0 ;  /* 0x2000000cff167230 */ /* 0x000fe40000004100 */
[----:B------:R-:W-:Y:S02]  /*1950*/  HADD2.F32 R8, -RZ, R8.H1_H1 ;  /* 0x30000008ff087230 */ /* 0x000fe40000004100 */
[----:B------:R-:W-:Y:S01]  /*1960*/  FMUL R14, R23, R26 ;  /* 0x0000001a170e7220 */ /* 0x000fe20000400000 */
[--C-:B------:R-:W-:Y:S02]  /*1970*/  HADD2.F32 R26, -RZ, R9.reuse.H1_H1 ;  /* 0x30000009ff1a7230 */ /* 0x100fe40000004100 */
[----:B------:R-:W-:Y:S01]  /*1980*/  FMUL R15, R15, R22 ;  /* 0x000000160f0f7220 */ /* 0x000fe20000400000 */
[----:B------:R-:W-:Y:S02]  /*1990*/  HADD2.F32 R22, -RZ, R9.H0_H0 ;  /* 0x20000009ff167230 */ /* 0x000fe40000004100 */
[----:B------:R-:W-:-:S02]  /*19a0*/  HADD2.F32 R23, -RZ, R13.H0_H0 ;  /* 0x2000000dff177230 */ /* 0x000fc40000004100 */
[C---:B------:R-:W-:Y:S01]  /*19b0*/  FMUL R26, R3.reuse, R26 ;  /* 0x0000001a031a7220 */ /* 0x040fe20000400000 */
[----:B------:R-:W-:Y:S02]  /*19c0*/  HADD2.F32 R12, -RZ, R12.H1_H1 ;  /* 0x3000000cff0c7230 */ /* 0x000fe40000004100 */
[C---:B------:R-:W-:Y:S01]  /*19d0*/  FMUL R22, R3.reuse, R22 ;  /* 0x0000001603167220 */ /* 0x040fe20000400000 */
[----:B------:R-:W-:Y:S02]  /*19e0*/  HADD2.F32 R13, -RZ, R13.H1_H1 ;  /* 0x3000000dff0d7230 */ /* 0x000fe40000004100 */
[----:B------:R-:W-:Y:S01]  /*19f0*/  FMUL R9, R3, R8 ;  /* 0x0000000803097220 */ /* 0x000fe20000400000 */
[----:B------:R-:W-:Y:S01]  /*1a00*/  FMUL R17, R17, R28 ;  /* 0x0000001c11117220 */ /* 0x000fe20000400000 */
[----:B------:R-:W-:Y:S01]  /*1a10*/  FMUL R22, R22, R23 ;  /* 0x0000001716167220 */ /* 0x000fe20000400000 */
[----:B------:R-:W-:Y:S01]  /*1a20*/  FMUL R13, R26, R13 ;  /* 0x0000000d1a0d7220 */ /* 0x000fe20000400000 */
[----:B------:R-:W-:-:S02]  /*1a30*/  FMUL R8, R9, R12 ;  /* 0x0000000c09087220 */ /* 0x000fc40000400000 */
        /* <DEDUP_REMOVED lines=50> */
[----:B------:R-:W-:-:S02]  /*1d60*/  LEA R16, R2, R16, 0x2 ;  /* 0x0000001002107211 */ /* 0x000fc400078e10ff */
[C---:B------:R-:W-:Y:S02]  /*1d70*/  LEA R6, R2.reuse, R6, 0x2 ;  /* 0x0000000602067211 */ /* 0x040fe400078e10ff */
[----:B------:R-:W-:Y:S01]  /*1d80*/  LEA R7, R2, R7, 0x2 ;  /* 0x0000000702077211 */ /* 0x000fe200078e10ff */
[--C-:B--2---:R-:W-:Y:S02]  /*1d90*/  HADD2.F32 R26, -RZ, R12.reuse.H0_H0 ;  /* 0x2000000cff1a7230 */ /* 0x104fe40000004100 */
[----:B------:R-:W-:Y:S02]  /*1da0*/  HADD2.F32 R19, -RZ, R12.H1_H1 ;  /* 0x3000000cff137230 */ /* 0x000fe40000004100 */
[--C-:B---3--:R-:W-:Y:S02]  /*1db0*/  HADD2.F32 R18, -RZ, R8.reuse.H0_H0 ;  /* 0x20000008ff127230 */ /* 0x108fe40000004100 */
[----:B------:R-:W-:-:S03]  /*1dc0*/  HADD2.F32 R28, -RZ, R8.H1_H1 ;  /* 0x30000008ff1c7230 */ /* 0x000fc60000004100 */
[C---:B------:R-:W-:Y:S01]  /*1dd0*/  FMUL R17, R3.reuse, R18 ;  /* 0x0000001203117220 */ /* 0x040fe20000400000 */
[--C-:B------:R-:W-:Y:S02]  /*1de0*/  HADD2.F32 R22, -RZ, R9.reuse.H0_H0 ;  /* 0x20000009ff167230 */ /* 0x100fe40000004100 */
[----:B------:R-:W-:Y:S01]  /*1df0*/  FMUL R28, R3, R28 ;  /* 0x0000001c031c7220 */ /* 0x000fe20000400000 */
[----:B------:R-:W-:Y:S01]  /*1e00*/  FMUL R17, R17, R26 ;  /* 0x0000001a11117220 */ /* 0x000fe20000400000 */
[----:B------:R-:W-:Y:S02]  /*1e10*/  HADD2.F32 R26, -RZ, R9.H1_H1 ;  /* 0x30000009ff1a7230 */ /* 0x000fe40000004100 */
[----:B------:R-:W-:Y:S01]  /*1e20*/  FMUL R8, R28, R19 ;  /* 0x000000131c087220 */ /* 0x000fe20000400000 */
[--C-:B------:R-:W-:Y:S02]  /*1e30*/  HADD2.F32 R18, -RZ, R13.reuse.H0_H0 ;  /* 0x2000000dff127230 */ /* 0x100fe40000004100 */
[----:B------:R-:W-:Y:S01]  /*1e40*/  FMUL R9, R3, R22 ;  /* 0x0000001603097220 */ /* 0x000fe20000400000 */
[----:B------:R-:W-:-:S02]  /*1e50*/  HADD2.F32 R28, -RZ, R13.H1_H1 ;  /* 0x3000000dff1c7230 */ /* 0x000fc40000004100 */
[----:B------:R-:W-:Y:S01]  /*1e60*/  FMUL R13, R3, R26 ;  /* 0x0000001a030d7220 */ /* 0x000fe20000400000 */
[--C-:B------:R-:W-:Y:S02]  /*1e70*/  HADD2.F32 R12, -RZ, R10.reuse.H0_H0 ;  /* 0x2000000aff0c7230 */ /* 0x100fe40000004100 */
[----:B------:R-:W-:Y:S01]  /*1e80*/  FMUL R9, R9, R18 ;  /* 0x0000001209097220 */ /* 0x000fe20000400000 */
[----:B------:R-:W-:Y:S02]  /*1e90*/  HADD2.F32 R10, -RZ, R10.H1_H1 ;  /* 0x3000000aff0a7230 */ /* 0x000fe40000004100 */
[--C-:B------:R-:W-:Y:S02]  /*1ea0*/  HADD2.F32 R22, -RZ, R11.reuse.H0_H0 ;  /* 0x2000000bff167230 */ /* 0x100fe40000004100 */
[----:B------:R-:W-:Y:S02]  /*1eb0*/  HADD2.F32 R26, -RZ, R11.H1_H1 ;  /* 0x3000000bff1a7230 */ /* 0x000fe40000004100 */
[----:B------:R-:W-:Y:S01]  /*1ec0*/  FMUL R18, R13, R28 ;  /* 0x0000001c0d127220 */ /* 0x000fe20000400000 */
[----:B------:R-:W-:-:S02]  /*1ed0*/  HADD2.F32 R13, -RZ, R14.H0_H0 ;  /* 0x2000000eff0d7230 */ /* 0x000fc40000004100 */
[--C-:B------:R-:W-:Y:S02]  /*1ee0*/  HADD2.F32 R11, -RZ, R15.reuse.H0_H0 ;  /* 0x2000000fff0b7230 */ /* 0x100fe40000004100 */
[C---:B------:R-:W-:Y:S01]  /*1ef0*/  FMUL R12, R3.reuse, R12 ;  /* 0x0000000c030c7220 */ /* 0x040fe20000400000 */
[----:B------:R-:W-:Y:S02]  /*1f00*/  HADD2.F32 R14, -RZ, R14.H1_H1 ;  /* 0x3000000eff0e7230 */ /* 0x000fe40000004100 */
[C---:B------:R-:W-:Y:S01]  /*1f10*/  FMUL R19, R3.reuse, R10 ;  /* 0x0000000a03137220 */ /* 0x040fe20000400000 */
[----:B------:R-:W-:Y:S02]  /*1f20*/  HADD2.F32 R15, -RZ, R15.H1_H1 ;  /* 0x3000000fff0f7230 */ /* 0x000fe40000004100 */
[C---:B------:R-:W-:Y:S01]  /*1f30*/  FMUL R22, R3.reuse, R22 ;  /* 0x0000001603167220 */ /* 0x040fe20000400000 */
[----:B------:R-:W-:Y:S01]  /*1f40*/  FMUL R26, R3, R26 ;  /* 0x0000001a031a7220 */ /* 0x000fe20000400000 */
[----:B------:R-:W-:Y:S01]  /*1f50*/  FMUL R10, R12, R13 ;  /* 0x0000000d0c0a7220 */ /* 0x000fe20000400000 */
[----:B------:R-:W-:Y:S01]  /*1f60*/  FMUL R19, R19, R14 ;  /* 0x0000000e13137220 */ /* 0x000fe20000400000 */
[----:B------:R-:W-:Y:S01]  /*1f70*/  FMUL R11, R22, R11 ;  /* 0x0000000b160b7220 */ /* 0x000fe20000400000 */
[----:B------:R-:W-:Y:S01]  /*1f80*/  FMUL R26, R26, R15 ;  /* 0x0000000f1a1a7220 */ /* 0x000fe20000400000 */
[----:B------:R-:W-:-:S02]  /*1f90*/  F2FP.F16.F32.PACK_AB R8, R8, R17 ;  /* 0x000000110808723e */ /* 0x000fc400000000ff */
[----:B------:R-:W-:Y:S02]  /*1fa0*/  F2FP.F16.F32.PACK_AB R9, R18, R9 ;  /* 0x000000091209723e */ /* 0x000fe400000000ff */
[----:B------:R-:W-:Y:S02]  /*1fb0*/  F2FP.F16.F32.PACK_AB R10, R19, R10 ;  /* 0x0000000a130a723e */ /* 0x000fe400000000ff */
[----:B------:R-:W-:Y:S02]  /*1fc0*/  F2FP.F16.F32.PACK_AB R11, R26, R11 ;  /* 0x0000000b1a0b723e */ /* 0x000fe400000000ff */
[----:B------:R-:W-:-:S03]  /*1fd0*/  IADD3 R13, PT, PT, R2, R4, R2 ;  /* 0x00000004020d7210 */ /* 0x000fc60007ffe002 */
[----:B------:R1:W-:Y:S01]  /*1fe0*/  STG.E.128 desc[UR6][R20.64], R8 ;  /* 0x0000000814007986 */ /* 0x0003e2000c101d06 */
[----:B------:R-:W-:-:S04]  /*1ff0*/  IADD3 R4, PT, PT, R2, R13, R2 ;  /* 0x0000000d02047210 */ /* 0x000fc80007ffe002 */
[----:B------:R-:W-:-:S13]  /*2000*/  ISETP.GE.AND P0, PT, R4, R5, PT ;  /* 0x000000050400720c */ /* 0x000fda0003f06270 */
[----:B-1----:R-:W-:Y:S05]  /*2010*/  @!P0 BRA `(.L_x_97) ;  /* 0xfffffff400508947 */ /* 0x002fea000383ffff */
.L_x_93:
[----:B------:R-:W-:Y:S05]  /*2020*/  BSYNC.RECONVERGENT B0 ;  /* 0x0000000000007941 */ /* 0x000fea0003800200 */
.L_x_92:
[----:B------:R-:W1:Y:S01]  /*2030*/  LDCU UR8, c[0x0][0x390] ;  /* 0x00007200ff0877ac */ /* 0x000e620008000800 */
[----:B------:R-:W2:Y:S01]  /*2040*/  LDC.64 R4, c[0x0][0x388] ;  /* 0x0000e200ff047b82 */ /* 0x000ea20000000a00 */
[----:B-1----:R-:W-:-:S13]  /*2050*/  ISETP.GE.AND P0, PT, R0, UR8, PT ;  /* 0x0000000800007c0c */ /* 0x002fda000bf06270 */
[----:B------:R-:W-:Y:S05]  /*2060*/  @P0 EXIT ;  /* 0x000000000000094d */ /* 0x000fea0003800000 */
.L_x_98:
[----:B-1----:R-:W-:-:S04]  /*2070*/  IMAD.WIDE R6, R0, 0x2, R24 ;  /* 0x0000000200067825 */ /* 0x002fc800078e0218 */
[----:B0-2---:R-:W-:Y:S01]  /*2080*/  IMAD.WIDE R8, R0, 0x2, R4 ;  /* 0x0000000200087825 */ /* 0x005fe200078e0204 */
[----:B------:R-:W2:Y:S05]  /*2090*/  LDG.E.U16 R10, desc[UR6][R6.64] ;  /* 0x00000006060a7981 */ /* 0x000eaa000c1e1500 */
[----:B------:R-:W3:Y:S01]  /*20a0*/  LDG.E.U16.CONSTANT R8, desc[UR6][R8.64] ;  /* 0x0000000608087981 */ /* 0x000ee2000c1e9500 */
[----:B------:R-:W-:-:S04]  /*20b0*/  IADD3 R0, PT, PT, R2, R0, RZ ;  /* 0x0000000002007210 */ /* 0x000fc80007ffe0ff */
[----:B------:R-:W-:Y:S01]  /*20c0*/  ISETP.GE.AND P0, PT, R0, UR8, PT ;  /* 0x0000000800007c0c */ /* 0x000fe2000bf06270 */
[----:B--2---:R-:W-:Y:S02]  /*20d0*/  HADD2.F32 R10, -RZ, R10.H0_H0 ;  /* 0x2000000aff0a7230 */ /* 0x004fe40000004100 */
[----:B---3--:R-:W-:-:S03]  /*20e0*/  HADD2.F32 R11, -RZ, R8.H0_H0 ;  /* 0x20000008ff0b7230 */ /* 0x008fc60000004100 */
[----:B------:R-:W-:-:S04]  /*20f0*/  FMUL R10, R3, R10 ;  /* 0x0000000a030a7220 */ /* 0x000fc80000400000 */
[----:B------:R-:W-:-:S05]  /*2100*/  FMUL R10, R10, R11 ;  /* 0x0000000b0a0a7220 */ /* 0x000fca0000400000 */
[----:B------:R-:W-:-:S05]  /*2110*/  F2FP.F16.F32.PACK_AB R10, RZ, R10 ;  /* 0x0000000aff0a723e */ /* 0x000fca00000000ff */
[----:B------:R1:W-:Y:S01]  /*2120*/  STG.E.U16 desc[UR6][R6.64], R10 ;  /* 0x0000000a06007986 */ /* 0x0003e2000c101506 */
[----:B------:R-:W-:Y:S05]  /*2130*/  @!P0 BRA `(.L_x_98) ;  /* 0xfffffffc00cc8947 */ /* 0x000fea000383ffff */
[----:B------:R-:W-:Y:S05]  /*2140*/  EXIT ;  /* 0x000000000000794d */ /* 0x000fea0003800000 */
.L_x_89:
[----:B------:R-:W-:Y:S02]  /*2150*/  MOV R13, 0x10 ;  /* 0x00000010000d7802 */ /* 0x000fe40000000f00 */
[----:B------:R-:W-:Y:S02]  /*2160*/  MOV R15, 0x1f ;  /* 0x0000001f000f7802 */ /* 0x000fe40000000f00 */
[----:B------:R-:W-:-:S07]  /*2170*/  MOV R12, 0xffffffff ;  /* 0xffffffff000c7802 */ /* 0x000fce0000000f00 */
[----:B01----:R-:W-:Y:S05]  /*2180*/  WARPSYNC.COLLECTIVE R12, `(.L_x_99) ;  /* 0x000000000c087348 */ /* 0x003fea0003c00000 */
[----:B-1----:R1:W2:Y:S02]  /*2190*/  SHFL.BFLY P1, R11, R6, R13, R15 ;  /* 0x0c00000d060b7389 */ /* 0x0022a4000002000f */
[----:B012---:R-:W-:Y:S05]  /*21a0*/  ENDCOLLECTIVE ;  /* 0x000000000000791b */ /* 0x007fea0003800000 */
.L_x_99:
[----:B------:R-:W-:Y:S02]  /*21b0*/  MOV R13, 0x8 ;  /* 0x00000008000d7802 */ /* 0x000fe40000000f00 */
[----:B------:R-:W-:-:S05]  /*21c0*/  MOV R7, R11 ;  /* 0x0000000b00077202 */ /* 0x000fca0000000f00 */
[----:B------:R-:W-:-:S05]  /*21d0*/  FADD R7, R7, R6 ;  /* 0x0000000607077221 */ /* 0x000fca0000000000 */
[----:B------:R-:W-:-:S07]  /*21e0*/  MOV R6, R7 ;  /* 0x0000000700067202 */ /* 0x000fce0000000f00 */
[----:B------:R-:W-:Y:S05]  /*21f0*/  WARPSYNC.COLLECTIVE R12, `(.L_x_100) ;  /* 0x000000000c087348 */ /* 0x000fea0003c00000 */
[----:B------:R0:W1:Y:S02]  /*2200*/  SHFL.BFLY P1, R11, R6, R13, R15 ;  /* 0x0c00000d060b7389 */ /* 0x000064000002000f */
[----:B01----:R-:W-:Y:S05]  /*2210*/  ENDCOLLECTIVE ;  /* 0x000000000000791b */ /* 0x003fea0003800000 */
.L_x_100:
[----:B------:R-:W-:Y:S02]  /*2220*/  MOV R13, 0x4 ;  /* 0x00000004000d7802 */ /* 0x000fe40000000f00 */
[----:B------:R-:W-:-:S05]  /*2230*/  MOV R8, R11 ;  /* 0x0000000b00087202 */ /* 0x000fca0000000f00 */
[----:B------:R-:W-:-:S05]  /*2240*/  FADD R8, R7, R8 ;  /* 0x0000000807087221 */ /* 0x000fca0000000000 */
[----:B------:R-:W-:-:S07]  /*2250*/  MOV R6, R8 ;  /* 0x0000000800067202 */ /* 0x000fce0000000f00 */
[----:B------:R-:W-:Y:S05]  /*2260*/  WARPSYNC.COLLECTIVE R12, `(.L_x_101) ;  /* 0x000000000c087348 */ /* 0x000fea0003c00000 */
[----:B------:R0:W1:Y:S02]  /*2270*/  SHFL.BFLY P1, R11, R6, R13, R15 ;  /* 0x0c00000d060b7389 */ /* 0x000064000002000f */
[----:B01----:R-:W-:Y:S05]  /*2280*/  ENDCOLLECTIVE ;  /* 0x000000000000791b */ /* 0x003fea0003800000 */
.L_x_101:
[----:B------:R-:W-:Y:S02]  /*2290*/  MOV R13, 0x2 ;  /* 0x00000002000d7802 */ /* 0x000fe40000000f00 */
[----:B------:R-:W-:-:S05]  /*22a0*/  MOV R9, R11 ;  /* 0x0000000b00097202 */ /* 0x000fca0000000f00 */
[----:B------:R-:W-:-:S05]  /*22b0*/  FADD R9, R8, R9 ;  /* 0x0000000908097221 */ /* 0x000fca0000000000 */
[----:B------:R-:W-:-:S07]  /*22c0*/  MOV R6, R9 ;  /* 0x0000000900067202 */ /* 0x000fce0000000f00 */
[----:B------:R-:W-:Y:S05]  /*22d0*/  WARPSYNC.COLLECTIVE R12, `(.L_x_102) ;  /* 0x000000000c087348 */ /* 0x000fea0003c00000 */
[----:B------:R0:W1:Y:S02]  /*22e0*/  SHFL.BFLY P1, R11, R6, R13, R15 ;  /* 0x0c00000d060b7389 */ /* 0x000064000002000f */
[----:B01----:R-:W-:Y:S05]  /*22f0*/  ENDCOLLECTIVE ;  /* 0x000000000000791b */ /* 0x003fea0003800000 */
.L_x_102:
[----:B------:R-:W-:Y:S02]  /*2300*/  MOV R13, 0x1 ;  /* 0x00000001000d7802 */ /* 0x000fe40000000f00 */
[----:B------:R-:W-:-:S05]  /*2310*/  MOV R10, R11 ;  /* 0x0000000b000a7202 */ /* 0x000fca0000000f00 */
[----:B------:R-:W-:-:S05]  /*2320*/  FADD R10, R9, R10 ;  /* 0x0000000a090a7221 */ /* 0x000fca0000000000 */
[----:B------:R-:W-:-:S07]  /*2330*/  MOV R6, R10 ;  /* 0x0000000a00067202 */ /* 0x000fce0000000f00 */
[----:B------:R-:W-:Y:S05]  /*2340*/  WARPSYNC.COLLECTIVE R12, `(.L_x_103) ;  /* 0x000000000c087348 */ /* 0x000fea0003c00000 */
[----:B------:R0:W1:Y:S02]  /*2350*/  SHFL.BFLY P1, R11, R6, R13, R15 ;  /* 0x0c00000d060b7389 */ /* 0x000064000002000f */
[----:B01----:R-:W-:Y:S05]  /*2360*/  ENDCOLLECTIVE ;  /* 0x000000000000791b */ /* 0x003fea0003800000 */
.L_x_103:
[----:B------:R-:W-:Y:S05]  /*2370*/  BRA `(.L_x_104) ;  /* 0xffffffe800987947 */ /* 0x000fea000383ffff */
        .weak           $__internal_2_$__cuda_sm3x_div_rn_noftz_f32_slowpath
        .type           $__internal_2_$__cuda_sm3x_div_rn_noftz_f32_slowpath,@function
        .size           $__internal_2_$__cuda_sm3x_div_rn_noftz_f32_slowpath,(.L_x_236 - $__internal_2_$__cuda_sm3x_div_rn_noftz_f32_slowpath)
$__internal_2_$__cuda_sm3x_div_rn_noftz_f32_slowpath:
[----:B------:R-:W-:Y:S01]  /*2380*/  SHF.R.U32.HI R9, RZ, 0x17, R11 ;  /* 0x00000017ff097819 */ /* 0x000fe2000001160b */
[----:B------:R-:W-:Y:S01]  /*2390*/  BSSY.RECONVERGENT B1, `(.L_x_105) ;  /* 0x0000063000017945 */ /* 0x000fe20003800200 */
[----:B------:R-:W-:Y:S02]  /*23a0*/  SHF.R.U32.HI R3, RZ, 0x17, R6 ;  /* 0x00000017ff037819 */ /* 0x000fe40000011606 */
[----:B------:R-:W-:Y:S02]  /*23b0*/  LOP3.LUT R9, R9, 0xff, RZ, 0xc0, !PT ;  /* 0x000000ff09097812 */ /* 0x000fe400078ec0ff */
[----:B------:R-:W-:Y:S02]  /*23c0*/  LOP3.LUT R13, R3, 0xff, RZ, 0xc0, !PT ;  /* 0x000000ff030d7812 */ /* 0x000fe400078ec0ff */
[----:B------:R-:W-:Y:S02]  /*23d0*/  IADD3 R10, PT, PT, R9, -0x1, RZ ;  /* 0xffffffff090a7810 */ /* 0x000fe40007ffe0ff */
[----:B------:R-:W-:-:S02]  /*23e0*/  IADD3 R12, PT, PT, R13, -0x1, RZ ;  /* 0xffffffff0d0c7810 */ /* 0x000fc40007ffe0ff */
[----:B------:R-:W-:-:S04]  /*23f0*/  ISETP.GT.U32.AND P0, PT, R10, 0xfd, PT ;  /* 0x000000fd0a00780c */ /* 0x000fc80003f04070 */
[----:B------:R-:W-:-:S13]  /*2400*/  ISETP.GT.U32.OR P0, PT, R12, 0xfd, P0 ;  /* 0x000000fd0c00780c */ /* 0x000fda0000704470 */
[----:B------:R-:W-:Y:S01]  /*2410*/  @!P0 MOV R7, RZ ;  /* 0x000000ff00078202 */ /* 0x000fe20000000f00 */
        /* <DEDUP_REMOVED lines=21> */
[----:B------:R-:W-:Y:S01]  /*2570*/  @!P0 FFMA R6, R6, 1.84467440737095516160e+19, RZ ;  /* 0x5f80000006068823 */ /* 0x000fe200000000ff */
[----:B------:R-:W-:Y:S01]  /*2580*/  @!P0 MOV R7, 0xffffffc0 ;  /* 0xffffffc000078802 */ /* 0x000fe20000000f00 */
[----:B------:R-:W-:-:S03]  /*2590*/  @!P1 FFMA R11, R3, 1.84467440737095516160e+19, RZ ;  /* 0x5f800000030b9823 */ /* 0x000fc600000000ff */
[----:B------:R-:W-:-:S07]  /*25a0*/  @!P1 IADD3 R7, PT, PT, R7, 0x40, RZ ;  /* 0x0000004007079810 */ /* 0x000fce0007ffe0ff */
.L_x_106:
[----:B------:R-:W-:Y:S01]  /*25b0*/  LEA R10, R9, 0xc0800000, 0x17 ;  /* 0xc0800000090a7811 */ /* 0x000fe200078eb8ff */
[----:B------:R-:W-:Y:S03]  /*25c0*/  BSSY.RECONVERGENT B2, `(.L_x_111) ;  /* 0x0000036000027945 */ /* 0x000fe60003800200 */
[----:B------:R-:W-:Y:S02]  /*25d0*/  IADD3 R11, PT, PT, -R10, R11, RZ ;  /* 0x0000000b0a0b7210 */ /* 0x000fe40007ffe1ff */
[----:B------:R-:W-:Y:S02]  /*25e0*/  IADD3 R10, PT, PT, R13, -0x7f, RZ ;  /* 0xffffff810d0a7810 */ /* 0x000fe40007ffe0ff */
[----:B------:R-:W0:Y:S01]  /*25f0*/  MUFU.RCP R12, R11 ;  /* 0x0000000b000c7308 */ /* 0x000e220000001000 */
[----:B------:R-:W-:Y:S02]  /*2600*/  FADD.FTZ R14, -R11, -RZ ;  /* 0x800000ff0b0e7221 */ /* 0x000fe40000010100 */
        /* <DEDUP_REMOVED lines=12> */
[----:B------:R-:W-:-:S04]  /*26d0*/  IADD3 R11, PT, PT, R6, R10, RZ ;  /* 0x0000000a060b7210 */ /* 0x000fc80007ffe0ff */
        /* <DEDUP_REMOVED lines=11> */
[----:B------:R-:W-:Y:S01]  /*2790*/  IADD3 R10, PT, PT, R11, 0x20, RZ ;  /* 0x000000200b0a7810 */ /* 0x000fe20007ffe0ff */
[-CC-:B------:R-:W-:Y:S01]  /*27a0*/  FFMA.RM R7, R15, R13.reuse, R12.reuse ;  /* 0x0000000d0f077223 */ /* 0x180fe2000000400c */
        /* <DEDUP_REMOVED lines=15> */
[----:B------:R-:W-:-:S04]  /*28a0*/  LOP3.LUT R7, R7, R6, RZ, 0xc0, !PT ;  /* 0x0000000607077212 */ /* 0x000fc800078ec0ff */
[----:B------:R-:W-:-:S04]  /*28b0*/  IADD3 R10, PT, PT, R10, R7, RZ ;  /* 0x000000070a0a7210 */ /* 0x000fc80007ffe0ff */
[----:B------:R-:W-:Y:S01]  /*28c0*/  LOP3.LUT R3, R10, R3, RZ, 0xfc, !PT ;  /* 0x000000030a037212 */ /* 0x000fe200078efcff */
[----:B------:R-:W-:Y:S06]  /*28d0*/  BRA `(.L_x_114) ;  /* 0x0000000000107947 */ /* 0x000fec0003800000 */
.L_x_113:
[----:B------:R-:W-:-:S04]  /*28e0*/  LOP3.LUT R3, R3, 0x80000000, RZ, 0xc0, !PT ;  /* 0x8000000003037812 */ /* 0x000fc800078ec0ff */
[----:B------:R-:W-:Y:S01]  /*28f0*/  LOP3.LUT R3, R3, 0x7f800000, RZ, 0xfc, !PT ;  /* 0x7f80000003037812 */ /* 0x000fe200078efcff */
[----:B------:R-:W-:Y:S06]  /*2900*/  BRA `(.L_x_114) ;  /* 0x0000000000047947 */ /* 0x000fec0003800000 */
.L_x_112:
[----:B------:R-:W-:-:S07]  /*2910*/  LEA R3, R10, R3, 0x17 ;  /* 0x000000030a037211 */ /* 0x000fce00078eb8ff */
.L_x_114:
[----:B------:R-:W-:Y:S05]  /*2920*/  BSYNC.RECONVERGENT B2 ;  /* 0x0000000000027941 */ /* 0x000fea0003800200 */
.L_x_111:
[----:B------:R-:W-:Y:S05]  /*2930*/  BRA `(.L_x_115) ;  /* 0x0000000000207947 */ /* 0x000fea0003800000 */
.L_x_110:
[----:B------:R-:W-:-:S04]  /*2940*/  LOP3.LUT R3, R11, 0x80000000, R6, 0x48, !PT ;  /* 0x800000000b037812 */ /* 0x000fc800078e4806 */
[----:B------:R-:W-:Y:S01]  /*2950*/  LOP3.LUT R3, R3, 0x7f800000, RZ, 0xfc, !PT ;  /* 0x7f80000003037812 */ /* 0x000fe200078efcff */
[----:B------:R-:W-:Y:S06]  /*2960*/  BRA `(.L_x_115) ;  /* 0x0000000000147947 */ /* 0x000fec0003800000 */
.L_x_109:
[----:B------:R-:W-:Y:S01]  /*2970*/  LOP3.LUT R3, R11, 0x80000000, R6, 0x48, !PT ;  /* 0x800000000b037812 */ /* 0x000fe200078e4806 */
[----:B------:R-:W-:Y:S06]  /*2980*/  BRA `(.L_x_115) ;  /* 0x00000000000c7947 */ /* 0x000fec0003800000 */
.L_x_108:
[----:B------:R-:W0:Y:S01]  /*2990*/  MUFU.RSQ R3, -QNAN ;  /* 0xffc0000000037908 */ /* 0x000e220000001400 */
[----:B------:R-:W-:Y:S05]  /*29a0*/  BRA `(.L_x_115) ;  /* 0x0000000000047947 */ /* 0x000fea0003800000 */
.L_x_107:
[----:B------:R-:W-:-:S07]  /*29b0*/  FADD.FTZ R3, R6, R3 ;  /* 0x0000000306037221 */ /* 0x000fce0000010000 */
.L_x_115:
[----:B------:R-:W-:Y:S05]  /*29c0*/  BSYNC.RECONVERGENT B1 ;  /* 0x0000000000017941 */ /* 0x000fea0003800200 */
.L_x_105:
[----:B------:R-:W-:-:S04]  /*29d0*/  HFMA2 R9, -RZ, RZ, 0, 0 ;  /* 0x00000000ff097431 */ /* 0x000fc800000001ff */
[----:B0-----:R-:W-:Y:S05]  /*29e0*/  RET.REL.NODEC R8 `(rmsnorm_inplace_f16) ;  /* 0xffffffd408847950 */ /* 0x001fea0003c3ffff */
.L_x_116:
        /* <DEDUP_REMOVED lines=9> */
.L_x_236:


//--------------------- .text.rmsnorm_f16         --------------------------
	.section	.text.rmsnorm_f16,"ax",@progbits
	.align	128
        .global         rmsnorm_f16
        .type           rmsnorm_f16,@function
        .size           rmsnorm_f16,(.L_x_237 - rmsnorm_f16)
        .other          rmsnorm_f16,@"STO_CUDA_ENTRY STV_DEFAULT"
rmsnorm_f16:
.text.rmsnorm_f16:
        /* <DEDUP_REMOVED lines=19> */
[----:B------:R-:W-:Y:S01]  /*0130*/  MOV R27, UR12 ;  /* 0x0000000c001b7c02 */ /* 0x000fe20008000f00 */
[----:B----4-:R-:W-:Y:S07]  /*0140*/  @P0 BRA `(.L_x_118) ;  /* 0x0000000800500947 */ /* 0x010fee0003800000 */
[----:B------:R-:W0:Y:S01]  /*0150*/  LDC R2, c[0x0][0x360] ;  /* 0x0000d800ff027b82 */ /* 0x000e220000000800 */
[----:B------:R-:W-:Y:S01]  /*0160*/  BSSY.RECONVERGENT B1, `(.L_x_119) ;  /* 0x000003f000017945 */ /* 0x000fe20003800200 */
[----:B0-----:R-:W0:Y:S01]  /*0170*/  I2F.U32.RP R7, R2 ;  /* 0x0000000200077306 */ /* 0x001e220000209000 */
[----:B------:R-:W-:Y:S02]  /*0180*/  IADD3 R0, PT, PT, R22, R2, RZ ;  /* 0x0000000216007210 */ /* 0x000fe40007ffe0ff */
[----:B------:R-:W-:Y:S02]  /*0190*/  ISETP.NE.U32.AND P2, PT, R2, RZ, PT ;  /* 0x000000ff0200720c */ /* 0x000fe40003f45070 */
[C---:B------:R-:W-:Y:S02]  /*01a0*/  ISETP.GE.U32.AND P0, PT, R0.reuse, UR8, PT ;  /* 0x0000000800007c0c */ /* 0x040fe4000bf06070 */
[----:B------:R-:W-:Y:S02]  /*01b0*/  VIMNMX.U32 R3, PT, PT, R0, UR8, !PT ;  /* 0x0000000800037c48 */ /* 0x000fe4000ffe0000 */
        /* <DEDUP_REMOVED lines=15> */
[----:B------:R-:W-:Y:S02]  /*02b0*/  ISETP.GE.U32.AND P1, PT, R3, R2, PT ;  /* 0x000000020300720c */ /* 0x000fe40003f26070 */
[----:B------:R-:W-:-:S11]  /*02c0*/  MOV R3, R22 ;  /* 0x0000001600037202 */ /* 0x000fd60000000f00 */
[----:B------:R-:W-:Y:S02]  /*02d0*/  @P1 IADD3 R5, PT, PT, R5, 0x1, RZ ;  /* 0x0000000105051810 */ /* 0x000fe40007ffe0ff */
[----:B------:R-:W-:-:S04]  /*02e0*/  @!P2 LOP3.LUT R5, RZ, R2, RZ, 0x33, !PT ;  /* 0x00000002ff05a212 */ /* 0x000fc800078e33ff */
[----:B------:R-:W-:-:S04]  /*02f0*/  IADD3 R6, PT, PT, R6, R5, RZ ;  /* 0x0000000506067210 */ /* 0x000fc80007ffe0ff */
[C---:B------:R-:W-:Y:S02]  /*0300*/  LOP3.LUT R0, R6.reuse, 0x3, RZ, 0xc0, !PT ;  /* 0x0000000306007812 */ /* 0x040fe400078ec0ff */
[----:B------:R-:W-:Y:S02]  /*0310*/  ISETP.GE.U32.AND P1, PT, R6, 0x3, PT ;  /* 0x000000030600780c */ /* 0x000fe40003f26070 */
[----:B------:R-:W-:Y:S02]  /*0320*/  ISETP.NE.AND P0, PT, R0, 0x3, PT ;  /* 0x000000030000780c */ /* 0x000fe40003f05270 */
[----:B------:R-:W-:-:S11]  /*0330*/  MOV R0, RZ ;  /* 0x000000ff00007202 */ /* 0x000fd60000000f00 */
[----:B------:R-:W-:Y:S05]  /*0340*/  @!P0 BRA `(.L_x_120) ;  /* 0x0000000000808947 */ /* 0x000fea0003800000 */
[----:B------:R-:W-:Y:S02]  /*0350*/  MOV R4, UR4 ;  /* 0x0000000400047c02 */ /* 0x000fe40008000f00 */
[----:B------:R-:W-:Y:S02]  /*0360*/  MOV R5, UR5 ;  /* 0x0000000500057c02 */ /* 0x000fe40008000f00 */
[----:B------:R-:W-:Y:S02]  /*0370*/  IADD3 R0, PT, PT, R6, 0x1, RZ ;  /* 0x0000000106007810 */ /* 0x000fe40007ffe0ff */
[----:B------:R-:W-:Y:S01]  /*0380*/  MOV R3, R22 ;  /* 0x0000001600037202 */ /* 0x000fe20000000f00 */
[----:B------:R-:W-:Y:S01]  /*0390*/  IMAD.WIDE.U32 R4, R22, 0x10, R4 ;  /* 0x0000001016047825 */ /* 0x000fe200078e0004 */
[----:B------:R-:W-:Y:S02]  /*03a0*/  LOP3.LUT R10, R0, 0x3, RZ, 0xc0, !PT ;  /* 0x00000003000a7812 */ /* 0x000fe400078ec0ff */
[----:B------:R-:W-:-:S02]  /*03b0*/  MOV R0, RZ ;  /* 0x000000ff00007202 */ /* 0x000fc40000000f00 */
[----:B------:R-:W-:Y:S02]  /*03c0*/  IADD3 R8, P0, PT, R4, UR14, RZ ;  /* 0x0000000e04087c10 */ /* 0x000fe4000ff1e0ff */
[----:B------:R-:W-:Y:S02]  /*03d0*/  IADD3 R10, PT, PT, -R10, RZ, RZ ;  /* 0x000000ff0a0a7210 */ /* 0x000fe40007ffe1ff */
[----:B------:R-:W-:-:S09]  /*03e0*/  IADD3.X R9, PT, PT, R5, UR15, RZ, P0, !PT ;  /* 0x0000000f05097c10 */ /* 0x000fd200087fe4ff */
.L_x_121:
[----:B------:R0:W2:Y:S01]  /*03f0*/  LDG.E.128.CONSTANT R4, desc[UR10][R8.64] ;  /* 0x0000000a08047981 */ /* 0x0000a2000c1e9d00 */
[----:B------:R-:W-:Y:S02]  /*0400*/  IADD3 R10, PT, PT, R10, 0x1, RZ ;  /* 0x000000010a0a7810 */ /* 0x000fe40007ffe0ff */
[----:B------:R-:W-:Y:S02]  /*0410*/  IADD3 R3, PT, PT, R2, R3, RZ ;  /* 0x0000000302037210 */ /* 0x000fe40007ffe0ff */
[----:B------:R-:W-:Y:S01]  /*0420*/  ISETP.NE.AND P0, PT, R10, RZ, PT ;  /* 0x000000ff0a00720c */ /* 0x000fe20003f05270 */
[----:B0-----:R-:W-:-:S04]  /*0430*/  IMAD.WIDE.U32 R8, R2, 0x10, R8 ;  /* 0x0000001002087825 */ /* 0x001fc800078e0008 */
[--C-:B--2---:R-:W-:Y:S02]  /*0440*/  HADD2.F32 R11, -RZ, R4.reuse.H0_H0 ;  /* 0x20000004ff0b7230 */ /* 0x104fe40000004100 */
[----:B------:R-:W-:-:S03]  /*0450*/  HADD2.F32 R13, -RZ, R4.H1_H1 ;  /* 0x30000004ff0d7230 */ /* 0x000fc60000004100 */
[----:B------:R-:W-:Y:S01]  /*0460*/  FFMA R0, R11, R11, R0 ;  /* 0x0000000b0b007223 */ /* 0x000fe20000000000 */
[--C-:B------:R-:W-:Y:S02]  /*0470*/  HADD2.F32 R11, -RZ, R5.reuse.H0_H0 ;  /* 0x20000005ff0b7230 */ /* 0x100fe40000004100 */
[----:B------:R-:W-:Y:S02]  /*0480*/  HADD2.F32 R5, -RZ, R5.H1_H1 ;  /* 0x30000005ff057230 */ /* 0x000fe40000004100 */
[----:B------:R-:W-:-:S04]  /*0490*/  FFMA R0, R13, R13, R0 ;  /* 0x0000000d0d007223 */ /* 0x000fc80000000000 */
        /* <DEDUP_REMOVED lines=8> */
[----:B------:R-:W-:-:S04]  /*0520*/  FFMA R0, R11, R11, R0 ;  /* 0x0000000b0b007223 */ /* 0x000fc80000000000 */
[----:B------:R-:W-:Y:S01]  /*0530*/  FFMA R0, R7, R7, R0 ;  /* 0x0000000707007223 */ /* 0x000fe20000000000 */
[----:B------:R-:W-:Y:S06]  /*0540*/  @P0 BRA `(.L_x_121) ;  /* 0xfffffffc00a80947 */ /* 0x000fec000383ffff */
.L_x_120:
[----:B------:R-:W-:Y:S05]  /*0550*/  BSYNC.RECONVERGENT B1 ;  /* 0x0000000000017941 */ /* 0x000fea0003800200 */
.L_x_119:
[----:B------:R-:W-:Y:S05]  /*0560*/  @!P1 BRA `(.L_x_118) ;  /* 0x0000000400489947 */ /* 0x000fea0003800000 */
[C---:B------:R-:W-:Y:S01]  /*0570*/  LEA R21, R2.reuse, R3, 0x1 ;  /* 0x0000000302157211 */ /* 0x040fe200078e08ff */
[----:B------:R-:W-:Y:S01]  /*0580*/  IMAD R23, R2, 0x3, R3 ;  /* 0x0000000302177824 */ /* 0x000fe200078e0203 */
[----:B------:R-:W-:-:S07]  /*0590*/  IADD3 R25, PT, PT, R3, R2, RZ ;  /* 0x0000000203197210 */ /* 0x000fce0007ffe0ff */
.L_x_122:
        /* <DEDUP_REMOVED lines=8> */
[C-C-:B------:R-:W-:Y:S02]  /*0620*/  IADD3 R3, PT, PT, R2.reuse, R3, R2.reuse ;  /* 0x0000000302037210 */ /* 0x140fe40007ffe002 */
[C---:B------:R-:W-:Y:S02]  /*0630*/  LEA R25, R2.reuse, R25, 0x2 ;  /* 0x0000001902197211 */ /* 0x040fe400078e10ff */
[C---:B------:R-:W-:Y:S02]  /*0640*/  IADD3 R3, PT, PT, R2.reuse, R3, R2 ;  /* 0x0000000302037210 */ /* 0x040fe40007ffe002 */
[C---:B------:R-:W-:Y:S02]  /*0650*/  LEA R21, R2.reuse, R21, 0x2 ;  /* 0x0000001502157211 */ /* 0x040fe400078e10ff */
[----:B------:R-:W-:Y:S02]  /*0660*/  ISETP.GE.AND P0, PT, R3, UR8, PT ;  /* 0x0000000803007c0c */ /* 0x000fe4000bf06270 */
[----:B------:R-:W-:Y:S01]  /*0670*/  LEA R23, R2, R23, 0x2 ;  /* 0x0000001702177211 */ /* 0x000fe200078e10ff */
[----:B--2---:R-:W-:-:S05]  /*0680*/  HADD2.F32 R29, -RZ, R4.H0_H0 ;  /* 0x20000004ff1d7230 */ /* 0x004fca0000004100 */
[----:B------:R-:W-:Y:S01]  /*0690*/  FFMA R0, R29, R29, R0 ;  /* 0x0000001d1d007223 */ /* 0x000fe20000000000 */
[----:B------:R-:W-:-:S05]  /*06a0*/  HADD2.F32 R29, -RZ, R4.H1_H1 ;  /* 0x30000004ff1d7230 */ /* 0x000fca0000004100 */
[----:B------:R-:W-:Y:S01]  /*06b0*/  FFMA R0, R29, R29, R0 ;  /* 0x0000001d1d007223 */ /* 0x000fe20000000000 */
[--C-:B------:R-:W-:Y:S02]  /*06c0*/  HADD2.F32 R29, -RZ, R5.reuse.H0_H0 ;  /* 0x20000005ff1d7230 */ /* 0x100fe40000004100 */
[----:B------:R-:W-:-:S03]  /*06d0*/  HADD2.F32 R5, -RZ, R5.H1_H1 ;  /* 0x30000005ff057230 */ /* 0x000fc60000004100 */
[----:B------:R-:W-:Y:S01]  /*06e0*/  FFMA R0, R29, R29, R0 ;  /* 0x0000001d1d007223 */ /* 0x000fe20000000000 */
[----:B------:R-:W-:-:S03]  /*06f0*/  HADD2.F32 R29, -RZ, R6.H1_H1 ;  /* 0x30000006ff1d7230 */ /* 0x000fc60000004100 */
[----:B------:R-:W-:Y:S01]  /*0700*/  FFMA R0, R5, R5, R0 ;  /* 0x0000000505007223 */ /* 0x000fe20000000000 */
[----:B------:R-:W-:-:S05]  /*0710*/  HADD2.F32 R5, -RZ, R6.H0_H0 ;  /* 0x20000006ff057230 */ /* 0x000fca0000004100 */
[----:B------:R-:W-:Y:S01]  /*0720*/  FFMA R0, R5, R5, R0 ;  /* 0x0000000505007223 */ /* 0x000fe20000000000 */
[--C-:B------:R-:W-:Y:S02]  /*0730*/  HADD2.F32 R5, -RZ, R7.reuse.H0_H0 ;  /* 0x20000007ff057230 */ /* 0x100fe40000004100 */
[----:B------:R-:W-:Y:S02]  /*0740*/  HADD2.F32 R7, -RZ, R7.H1_H1 ;  /* 0x30000007ff077230 */ /* 0x000fe40000004100 */
[----:B------:R-:W-:-:S04]  /*0750*/  FFMA R0, R29, R29, R0 ;  /* 0x0000001d1d007223 */ /* 0x000fc80000000000 */
[----:B------:R-:W-:Y:S01]  /*0760*/  FFMA R0, R5, R5, R0 ;  /* 0x0000000505007223 */ /* 0x000fe20000000000 */
[----:B---3--:R-:W-:-:S03]  /*0770*/  HADD2.F32 R5, -RZ, R8.H0_H0 ;  /* 0x20000008ff057230 */ /* 0x008fc60000004100 */
[----:B------:R-:W-:Y:S01]  /*0780*/  FFMA R0, R7, R7, R0 ;  /* 0x0000000707007223 */ /* 0x000fe20000000000 */
[----:B------:R-:W-:-:S03]  /*0790*/  HADD2.F32 R7, -RZ, R8.H1_H1 ;  /* 0x30000008ff077230 */ /* 0x000fc60000004100 */
        /* <DEDUP_REMOVED lines=12> */
[----:B----4-:R-:W-:-:S03]  /*0860*/  HADD2.F32 R7, -RZ, R12.H1_H1 ;  /* 0x3000000cff077230 */ /* 0x010fc60000004100 */
        /* <DEDUP_REMOVED lines=15> */
[----:B-----5:R-:W-:-:S03]  /*0960*/  HADD2.F32 R7, -RZ, R16.H1_H1 ;  /* 0x30000010ff077230 */ /* 0x020fc60000004100 */
        /* <DEDUP_REMOVED lines=14> */
[----:B------:R-:W-:-:S04]  /*0a50*/  FFMA R0, R7, R7, R0 ;  /* 0x0000000707007223 */ /* 0x000fc80000000000 */
[----:B------:R-:W-:-:S04]  /*0a60*/  FFMA R0, R5, R5, R0 ;  /* 0x0000000505007223 */ /* 0x000fc80000000000 */
[----:B------:R-:W-:Y:S01]  /*0a70*/  FFMA R0, R19, R19, R0 ;  /* 0x0000001313007223 */ /* 0x000fe20000000000 */
[----:B------:R-:W-:Y:S06]  /*0a80*/  @!P0 BRA `(.L_x_122) ;  /* 0xfffffff800c48947 */ /* 0x000fec000383ffff */
.L_x_118:
[----:B------:R-:W-:Y:S05]  /*0a90*/  BSYNC.RECONVERGENT B0 ;  /* 0x0000000000007941 */ /* 0x000fea0003800200 */
.L_x_117:
[----:B------:R-:W-:Y:S01]  /*0aa0*/  MOV R21, UR8 ;  /* 0x0000000800157c02 */ /* 0x000fe20008000f00 */
[----:B------:R-:W-:Y:S03]  /*0ab0*/  BSSY.RECONVERGENT B0, `(.L_x_123) ;  /* 0x000000d000007945 */ /* 0x000fe60003800200 */
[----:B------:R-:W-:-:S04]  /*0ac0*/  LEA R21, R21, R22, 0x3 ;  /* 0x0000001615157211 */ /* 0x000fc800078e18ff */
[----:B------:R-:W-:-:S13]  /*0ad0*/  ISETP.GE.AND P0, PT, R21, UR17, PT ;  /* 0x0000001115007c0c */ /* 0x000fda000bf06270 */
[----:B------:R-:W-:Y:S05]  /*0ae0*/  @P0 BRA `(.L_x_124) ;  /* 0x0000000000240947 */ /* 0x000fea0003800000 */
[----:B------:R-:W0:Y:S01]  /*0af0*/  LDC R4, c[0x0][0x360] ;  /* 0x0000d800ff047b82 */ /* 0x000e220000000800 */
[----:B------:R-:W-:-:S07]  /*0b00*/  MOV R5, R21 ;  /* 0x0000001500057202 */ /* 0x000fce0000000f00 */
.L_x_125:
[----:B------:R-:W-:-:S06]  /*0b10*/  IMAD.WIDE R2, R5, 0x2, R26 ;  /* 0x0000000205027825 */ /* 0x000fcc00078e021a */
[----:B------:R-:W2:Y:S01]  /*0b20*/  LDG.E.U16.CONSTANT R2, desc[UR10][R2.64] ;  /* 0x0000000a02027981 */ /* 0x000ea2000c1e9500 */
[----:B0-----:R-:W-:-:S04]  /*0b30*/  IADD3 R5, PT, PT, R4, R5, RZ ;  /* 0x0000000504057210 */ /* 0x001fc80007ffe0ff */
[----:B------:R-:W-:Y:S01]  /*0b40*/  ISETP.GE.AND P0, PT, R5, UR17, PT ;  /* 0x0000001105007c0c */ /* 0x000fe2000bf06270 */
[----:B--2---:R-:W-:-:S05]  /*0b50*/  HADD2.F32 R7, -RZ, R2.H0_H0 ;  /* 0x20000002ff077230 */ /* 0x004fca0000004100 */
[----:B------:R-:W-:-:S07]  /*0b60*/  FFMA R0, R7, R7, R0 ;  /* 0x0000000707007223 */ /* 0x000fce0000000000 */
[----:B------:R-:W-:Y:S05]  /*0b70*/  @!P0 BRA `(.L_x_125) ;  /* 0xfffffffc00e48947 */ /* 0x000fea000383ffff */
.L_x_124:
[----:B------:R-:W-:Y:S05]  /*0b80*/  BSYNC.RECONVERGENT B0 ;  /* 0x0000000000007941 */ /* 0x000fea0003800200 */
.L_x_123:
        /* <DEDUP_REMOVED lines=31> */
[----:B------:R-:W-:-:S03]  /*0d80*/  HFMA2 R0, -RZ, RZ, 0, 0 ;  /* 0x00000000ff007431 */ /* 0x000fc600000001ff */
        /* <DEDUP_REMOVED lines=12> */
.L_x_143:
[----:B------:R-:W2:Y:S01]  /*0e50*/  @!P0 S2R R3, SR_CgaCtaId ;  /* 0x0000000000038919 */ /* 0x000ea20000008800 */
[----:B------:R-:W-:Y:S01]  /*0e60*/  @!P0 MOV R0, 0x400 ;  /* 0x0000040000008802 */ /* 0x000fe20000000f00 */
[----:B-1----:R-:W-:-:S03]  /*0e70*/  FADD R7, R4, R7 ;  /* 0x0000000704077221 */ /* 0x002fc60000000000 */
[----:B--2---:R-:W-:-:S05]  /*0e80*/  @!P0 LEA R0, R3, R0, 0x18 ;  /* 0x0000000003008211 */ /* 0x004fca00078ec0ff */
[----:B------:R1:W-:Y:S02]  /*0e90*/  @!P0 STS [R0], R7 ;  /* 0x0000000700008388 */ /* 0x0003e40000000800 */
.L_x_127:
[----:B------:R-:W-:Y:S05]  /*0ea0*/  WARPSYNC.ALL ;  /* 0x0000000000007948 */ /* 0x000fea0003800000 */
[----:B------:R-:W2:Y:S08]  /*0eb0*/  S2UR UR5, SR_CgaCtaId ;  /* 0x00000000000579c3 */ /* 0x000eb00000008800 */
[----:B------:R-:W-:Y:S06]  /*0ec0*/  BAR.SYNC.DEFER_BLOCKING 0x0 ;  /* 0x0000000000007b1d */ /* 0x000fec0000010000 */
[----:B------:R-:W-:-:S02]  /*0ed0*/  UMOV UR4, 0x400 ;  /* 0x0000040000047882 */ /* 0x000fc40000000000 */
[----:B--2---:R-:W-:-:S09]  /*0ee0*/  ULEA UR4, UR5, UR4, 0x18 ;  /* 0x0000000405047291 */ /* 0x004fd2000f8ec0ff */
[----:B0-----:R-:W0:Y:S03]  /*0ef0*/  LDS R3, [UR4] ;  /* 0x00000004ff037984 */ /* 0x001e260008000800 */
.L_x_126:
        /* <DEDUP_REMOVED lines=12> */
[----:B------:R-:W-:Y:S05]  /*0fc0*/  CALL.REL.NOINC `($__internal_3_$__cuda_sm3x_div_rn_noftz_f32_slowpath) ;  /* 0x0000001400507944 */ /* 0x000fea0003c00000 */
.L_x_130:
[----:B------:R-:W-:Y:S05]  /*0fd0*/  BSYNC.RECONVERGENT B0 ;  /* 0x0000000000007941 */ /* 0x000fea0003800200 */
.L_x_129:
        /* <DEDUP_REMOVED lines=10> */
[----:B------:R-:W-:Y:S01]  /*1080*/  IADD3 R0, PT, PT, R22, UR9, RZ ;  /* 0x0000000916007c10 */ /* 0x000fe2000fffe0ff */
[----:B------:R-:W-:Y:S01]  /*1090*/  BSSY.RECONVERGENT B1, `(.L_x_133) ;  /* 0x0000052000017945 */ /* 0x000fe20003800200 */
[----:B------:R-:W-:Y:S02]  /*10a0*/  ISETP.NE.U32.AND P2, PT, RZ, UR9, PT ;  /* 0x00000009ff007c0c */ /* 0x000fe4000bf45070 */
[C---:B------:R-:W-:Y:S02]  /*10b0*/  ISETP.GE.U32.AND P0, PT, R0.reuse, UR8, PT ;  /* 0x0000000800007c0c */ /* 0x040fe4000bf06070 */
[----:B------:R-:W-:Y:S02]  /*10c0*/  VIMNMX.U32 R5, PT, PT, R0, UR8, !PT ;  /* 0x0000000800057c48 */ /* 0x000fe4000ffe0000 */
[----:B------:R-:W-:-:S04]  /*10d0*/  SEL R4, RZ, 0x1, P0 ;  /* 0x00000001ff047807 */ /* 0x000fc80000000000 */
[----:B------:R-:W-:Y:S01]  /*10e0*/  IADD3 R5, PT, PT, R5, -R0, -R4 ;  /* 0x8000000005057210 */ /* 0x000fe20007ffe804 */
[----:B0-----:R-:W0:Y:S02]  /*10f0*/  MUFU.RCP R6, R6 ;  /* 0x0000000600067308 */ /* 0x001e240000001000 */
[----:B0-----:R-:W-:-:S06]  /*1100*/  IADD3 R2, PT, PT, R6, 0xffffffe, RZ ;  /* 0x0ffffffe06027810 */ /* 0x001fcc0007ffe0ff */
[----:B------:R0:W1:Y:S02]  /*1110*/  F2I.FTZ.U32.TRUNC.NTZ R3, R2 ;  /* 0x0000000200037305 */ /* 0x000064000021f000 */
[----:B0-----:R-:W-:Y:S01]  /*1120*/  HFMA2 R2, -RZ, RZ, 0, 0 ;  /* 0x00000000ff027431 */ /* 0x001fe200000001ff */
[----:B-1----:R-:W-:-:S05]  /*1130*/  IADD3 R7, PT, PT, RZ, -R3, RZ ;  /* 0x80000003ff077210 */ /* 0x002fca0007ffe0ff */
[----:B------:R-:W-:-:S04]  /*1140*/  IMAD R7, R7, UR9, RZ ;  /* 0x0000000907077c24 */ /* 0x000fc8000f8e02ff */
[----:B------:R-:W-:-:S06]  /*1150*/  IMAD.HI.U32 R6, R3, R7, R2 ;  /* 0x0000000703067227 */ /* 0x000fcc00078e0002 */
[----:B------:R-:W-:-:S05]  /*1160*/  IMAD.HI.U32 R3, R6, R5, RZ ;  /* 0x0000000506037227 */ /* 0x000fca00078e00ff */
[----:B------:R-:W-:-:S05]  /*1170*/  IADD3 R0, PT, PT, -R3, RZ, RZ ;  /* 0x000000ff03007210 */ /* 0x000fca0007ffe1ff */
[----:B------:R-:W-:-:S05]  /*1180*/  IMAD R5, R0, UR9, R5 ;  /* 0x0000000900057c24 */ /* 0x000fca000f8e0205 */
[----:B------:R-:W-:-:S13]  /*1190*/  ISETP.GE.U32.AND P0, PT, R5, UR9, PT ;  /* 0x0000000905007c0c */ /* 0x000fda000bf06070 */
[----:B------:R-:W-:Y:S02]  /*11a0*/  @P0 IADD3 R5, PT, PT, R5, -UR9, RZ ;  /* 0x8000000905050c10 */ /* 0x000fe4000fffe0ff */
[----:B------:R-:W-:Y:S02]  /*11b0*/  @P0 IADD3 R3, PT, PT, R3, 0x1, RZ ;  /* 0x0000000103030810 */ /* 0x000fe40007ffe0ff */
[----:B------:R-:W-:-:S13]  /*11c0*/  ISETP.GE.U32.AND P1, PT, R5, UR9, PT ;  /* 0x0000000905007c0c */ /* 0x000fda000bf26070 */
[----:B------:R-:W-:Y:S02]  /*11d0*/  @P1 IADD3 R3, PT, PT, R3, 0x1, RZ ;  /* 0x0000000103031810 */ /* 0x000fe40007ffe0ff */
[----:B------:R-:W-:-:S04]  /*11e0*/  @!P2 LOP3.LUT R3, RZ, UR9, RZ, 0x33, !PT ;  /* 0x00000009ff03ac12 */ /* 0x000fc8000f8e33ff */
[----:B------:R-:W-:-:S04]  /*11f0*/  IADD3 R0, PT, PT, R4, R3, RZ ;  /* 0x0000000304007210 */ /* 0x000fc80007ffe0ff */
[C---:B------:R-:W-:Y:S02]  /*1200*/  LOP3.LUT R2, R0.reuse, 0x3, RZ, 0xc0, !PT ;  /* 0x0000000300027812 */ /* 0x040fe400078ec0ff */
[----:B------:R-:W-:Y:S02]  /*1210*/  ISETP.GE.U32.AND P0, PT, R0, 0x3, PT ;  /* 0x000000030000780c */ /* 0x000fe40003f06070 */
[----:B------:R-:W-:-:S13]  /*1220*/  ISETP.NE.AND P1, PT, R2, 0x3, PT ;  /* 0x000000030200780c */ /* 0x000fda0003f25270 */
[----:B------:R-:W-:Y:S05]  /*1230*/  @!P1 BRA `(.L_x_134) ;  /* 0x0000000000dc9947 */ /* 0x000fea0003800000 */
[----:B------:R-:W-:Y:S01]  /*1240*/  IADD3 R0, PT, PT, R0, 0x1, RZ ;  /* 0x0000000100007810 */ /* 0x000fe20007ffe0ff */
[----:B------:R-:W-:-:S03]  /*1250*/  IMAD.WIDE.U32 R2, R22, 0x10, RZ ;  /* 0x0000001016027825 */ /* 0x000fc600078e00ff */
[----:B------:R-:W-:-:S04]  /*1260*/  LOP3.LUT R5, R0, 0x3, RZ, 0xc0, !PT ;  /* 0x0000000300057812 */ /* 0x000fc800078ec0ff */
[C---:B------:R-:W-:Y:S01]  /*1270*/  IADD3 R0, PT, PT, -R5.reuse, RZ, RZ ;  /* 0x000000ff05007210 */ /* 0x040fe20007ffe1ff */
[----:B------:R-:W-:-:S07]  /*1280*/  IMAD R22, R5, UR9, R22 ;  /* 0x0000000905167c24 */ /* 0x000fce000f8e0216 */
.L_x_135:
[----:B------:R-:W-:-:S04]  /*1290*/  IADD3 R28, P1, PT, R2, UR16, RZ ;  /* 0x00000010021c7c10 */ /* 0x000fc8000ff3e0ff */
[----:B------:R-:W-:Y:S02]  /*12a0*/  IADD3.X R29, PT, PT, R3, UR12, RZ, P1, !PT ;  /* 0x0000000c031d7c10 */ /* 0x000fe40008ffe4ff */
[----:B0-----:R-:W-:-:S03]  /*12b0*/  IADD3 R8, P1, PT, R2, UR4, RZ ;  /* 0x0000000402087c10 */ /* 0x001fc6000ff3e0ff */
[----:B------:R-:W2:Y:S01]  /*12c0*/  LDG.E.128.CONSTANT R4, desc[UR10][R28.64] ;  /* 0x0000000a1c047981 */ /* 0x000ea2000c1e9d00 */
[----:B------:R-:W-:-:S06]  /*12d0*/  IADD3.X R9, PT, PT, R3, UR5, RZ, P1, !PT ;  /* 0x0000000503097c10 */ /* 0x000fcc0008ffe4ff */
[----:B------:R-:W3:Y:S01]  /*12e0*/  LDG.E.128.CONSTANT R8, desc[UR10][R8.64] ;  /* 0x0000000a08087981 */ /* 0x000ee2000c1e9d00 */
[----:B------:R-:W-:Y:S01]  /*12f0*/  IADD3 R0, PT, PT, R0, 0x1, RZ ;  /* 0x0000000100007810 */ /* 0x000fe20007ffe0ff */
[--C-:B--2---:R-:W-:Y:S02]  /*1300*/  HADD2.F32 R13, -RZ, R4.reuse.H0_H0 ;  /* 0x20000004ff0d7230 */ /* 0x104fe40000004100 */
[----:B------:R-:W-:Y:S02]  /*1310*/  HADD2.F32 R17, -RZ, R4.H1_H1 ;  /* 0x30000004ff117230 */ /* 0x000fe40000004100 */
[--C-:B------:R-:W-:Y:S02]  /*1320*/  HADD2.F32 R15, -RZ, R5.reuse.H0_H0 ;  /* 0x20000005ff0f7230 */ /* 0x100fe40000004100 */
[C---:B------:R-:W-:Y:S01]  /*1330*/  FMUL R13, R20.reuse, R13 ;  /* 0x0000000d140d7220 */ /* 0x040fe20000400000 */
[----:B------:R-:W-:Y:S02]  /*1340*/  HADD2.F32 R19, -RZ, R5.H1_H1 ;  /* 0x30000005ff137230 */ /* 0x000fe40000004100 */
[----:B------:R-:W-:Y:S01]  /*1350*/  FMUL R17, R20, R17 ;  /* 0x0000001114117220 */ /* 0x000fe20000400000 */
[----:B---3--:R-:W-:-:S02]  /*1360*/  HADD2.F32 R14, -RZ, R8.H0_H0 ;  /* 0x20000008ff0e7230 */ /* 0x008fc40000004100 */
[C---:B------:R-:W-:Y:S01]  /*1370*/  FMUL R15, R20.reuse, R15 ;  /* 0x0000000f140f7220 */ /* 0x040fe20000400000 */
[----:B------:R-:W-:Y:S02]  /*1380*/  HADD2.F32 R12, -RZ, R8.H1_H1 ;  /* 0x30000008ff0c7230 */ /* 0x000fe40000004100 */
[----:B------:R-:W-:Y:S01]  /*1390*/  FMUL R16, R20, R19 ;  /* 0x0000001314107220 */ /* 0x000fe20000400000 */
[--C-:B------:R-:W-:Y:S02]  /*13a0*/  HADD2.F32 R5, -RZ, R6.reuse.H0_H0 ;  /* 0x20000006ff057230 */ /* 0x100fe40000004100 */
[----:B------:R-:W-:Y:S01]  /*13b0*/  FMUL R14, R13, R14 ;  /* 0x0000000e0d0e7220 */ /* 0x000fe20000400000 */
[----:B------:R-:W-:Y:S02]  /*13c0*/  HADD2.F32 R25, -RZ, R6.H1_H1 ;  /* 0x30000006ff197230 */ /* 0x000fe40000004100 */
[----:B------:R-:W-:Y:S01]  /*13d0*/  FMUL R13, R17, R12 ;  /* 0x0000000c110d7220 */ /* 0x000fe20000400000 */
[----:B------:R-:W-:-:S02]  /*13e0*/  HADD2.F32 R23, -RZ, R7.H0_H0 ;  /* 0x20000007ff177230 */ /* 0x000fc40000004100 */
[C---:B------:R-:W-:Y:S01]  /*13f0*/  FMUL R5, R20.reuse, R5 ;  /* 0x0000000514057220 */ /* 0x040fe20000400000 */
[----:B------:R-:W-:Y:S02]  /*1400*/  HADD2.F32 R8, -RZ, R9.H0_H0 ;  /* 0x20000009ff087230 */ /* 0x000fe40000004100 */
[C---:B------:R-:W-:Y:S01]  /*1410*/  FMUL R25, R20.reuse, R25 ;  /* 0x0000001914197220 */ /* 0x040fe20000400000 */
[----:B------:R-:W-:Y:S02]  /*1420*/  HADD2.F32 R7, -RZ, R7.H1_H1 ;  /* 0x30000007ff077230 */ /* 0x000fe40000004100 */
[----:B------:R-:W-:Y:S01]  /*1430*/  FMUL R23, R20, R23 ;  /* 0x0000001714177220 */ /* 0x000fe20000400000 */
[----:B------:R-:W-:Y:S02]  /*1440*/  HADD2.F32 R4, -RZ, R10.H0_H0 ;  /* 0x2000000aff047230 */ /* 0x000fe40000004100 */
[----:B------:R-:W-:Y:S01]  /*1450*/  FMUL R12, R15, R8 ;  /* 0x000000080f0c7220 */ /* 0x000fe20000400000 */
[----:B------:R-:W-:-:S02]  /*1460*/  HADD2.F32 R9, -RZ, R9.H1_H1 ;  /* 0x30000009ff097230 */ /* 0x000fc40000004100 */
[----:B------:R-:W-:Y:S01]  /*1470*/  FMUL R8, R20, R7 ;  /* 0x0000000714087220 */ /* 0x000fe20000400000 */
[----:B------:R-:W-:Y:S02]  /*1480*/  HADD2.F32 R10, -RZ, R10.H1_H1 ;  /* 0x3000000aff0a7230 */ /* 0x000fe40000004100 */
[----:B------:R-:W-:Y:S01]  /*1490*/  FMUL R7, R5, R4 ;  /* 0x0000000405077220 */ /* 0x000fe20000400000 */
        /* <DEDUP_REMOVED lines=8> */
[----:B------:R-:W-:-:S02]  /*1520*/  IADD3 R8, P1, PT, R2, UR6, RZ ;  /* 0x0000000602087c10 */ /* 0x000fc4000ff3e0ff */
[----:B------:R-:W-:Y:S02]  /*1530*/  F2FP.F16.F32.PACK_AB R6, R10, R7 ;  /* 0x000000070a06723e */ /* 0x000fe400000000ff */
[----:B------:R-:W-:Y:S02]  /*1540*/  IADD3.X R9, PT, PT, R3, UR7, RZ, P1, !PT ;  /* 0x0000000703097c10 */ /* 0x000fe40008ffe4ff */
[----:B------:R-:W-:Y:S02]  /*1550*/  F2FP.F16.F32.PACK_AB R7, R16, R23 ;  /* 0x000000171007723e */ /* 0x000fe400000000ff */
[----:B------:R-:W-:Y:S02]  /*1560*/  ISETP.NE.AND P1, PT, R0, RZ, PT ;  /* 0x000000ff0000720c */ /* 0x000fe40003f25270 */
[----:B------:R-:W-:Y:S01]  /*1570*/  MOV R11, UR9 ;  /* 0x00000009000b7c02 */ /* 0x000fe20008000f00 */
[----:B------:R0:W-:Y:S04]  /*1580*/  STG.E.128 desc[UR10][R8.64], R4 ;  /* 0x0000000408007986 */ /* 0x0001e8000c101d0a */
[----:B------:R-:W-:-:S06]  /*1590*/  IMAD.WIDE.U32 R2, R11, 0x10, R2 ;  /* 0x000000100b027825 */ /* 0x000fcc00078e0002 */
[----:B------:R-:W-:Y:S05]  /*15a0*/  @P1 BRA `(.L_x_135) ;  /* 0xfffffffc00381947 */ /* 0x000fea000383ffff */
.L_x_134:
[----:B------:R-:W-:Y:S05]  /*15b0*/  BSYNC.RECONVERGENT B1 ;  /* 0x0000000000017941 */ /* 0x000fea0003800200 */
.L_x_133:
[----:B------:R-:W-:Y:S05]  /*15c0*/  @!P0 BRA `(.L_x_132) ;  /* 0x0000000800f08947 */ /* 0x000fea0003800000 */
[----:B------:R-:W1:Y:S01]  /*15d0*/  LDC.64 R24, c[0x0][0x390] ;  /* 0x0000e400ff187b82 */ /* 0x000e620000000a00 */
[----:B0-----:R-:W-:Y:S02]  /*15e0*/  MOV R5, UR9 ;  /* 0x0000000900057c02 */ /* 0x001fe40008000f00 */
[----:B------:R-:W-:Y:S02]  /*15f0*/  MOV R3, UR9 ;  /* 0x0000000900037c02 */ /* 0x000fe40008000f00 */
[----:B------:R-:W-:Y:S01]  /*1600*/  IADD3 R0, PT, PT, R22, UR9, RZ ;  /* 0x0000000916007c10 */ /* 0x000fe2000fffe0ff */
[----:B------:R-:W-:Y:S01]  /*1610*/  IMAD R2, R5, 0x3, R22 ;  /* 0x0000000305027824 */ /* 0x000fe200078e0216 */
[----:B------:R-:W-:-:S07]  /*1620*/  LEA R3, R3, R22, 0x1 ;  /* 0x0000001603037211 */ /* 0x000fce00078e08ff */
.L_x_136:
[----:B--2---:R-:W-:-:S06]  /*1630*/  IMAD.WIDE.U32 R12, R22, 0x10, R26 ;  /* 0x00000010160c7825 */ /* 0x004fcc00078e001a */
[----:B------:R-:W2:Y:S01]  /*1640*/  LDG.E.128.CONSTANT R12, desc[UR10][R12.64] ;  /* 0x0000000a0c0c7981 */ /* 0x000ea2000c1e9d00 */
[----:B-1----:R-:W-:-:S06]  /*1650*/  IMAD.WIDE.U32 R16, R22, 0x10, R24 ;  /* 0x0000001016107825 */ /* 0x002fcc00078e0018 */
[----:B------:R-:W3:Y:S01]  /*1660*/  LDG.E.128.CONSTANT R16, desc[UR10][R16.64] ;  /* 0x0000000a10107981 */ /* 0x000ee2000c1e9d00 */
[----:B------:R-:W-:-:S04]  /*1670*/  IMAD.WIDE.U32 R4, R0, 0x10, R26 ;  /* 0x0000001000047825 */ /* 0x000fc800078e001a */
[----:B------:R-:W-:Y:S02]  /*1680*/  IMAD.WIDE.U32 R8, R0, 0x10, R24 ;  /* 0x0000001000087825 */ /* 0x000fe400078e0018 */
[----:B------:R-:W4:Y:S04]  /*1690*/  LDG.E.128.CONSTANT R4, desc[UR10][R4.64] ;  /* 0x0000000a04047981 */ /* 0x000f28000c1e9d00 */
[----:B------:R-:W5:Y:S01]  /*16a0*/  LDG.E.128.CONSTANT R8, desc[UR10][R8.64] ;  /* 0x0000000a08087981 */ /* 0x000f62000c1e9d00 */
[--C-:B--2---:R-:W-:Y:S02]  /*16b0*/  HADD2.F32 R29, -RZ, R12.reuse.H1_H1 ;  /* 0x3000000cff1d7230 */ /* 0x104fe40000004100 */
[----:B------:R-:W-:-:S03]  /*16c0*/  HADD2.F32 R23, -RZ, R12.H0_H0 ;  /* 0x2000000cff177230 */ /* 0x000fc60000004100 */
[C---:B------:R-:W-:Y:S01]  /*16d0*/  FMUL R12, R20.reuse, R29 ;  /* 0x0000001d140c7220 */ /* 0x040fe20000400000 */
[----:B------:R-:W-:Y:S02]  /*16e0*/  HADD2.F32 R29, -RZ, R13.H0_H0 ;  /* 0x2000000dff1d7230 */ /* 0x000fe40000004100 */
[C---:B------:R-:W-:Y:S01]  /*16f0*/  FMUL R23, R20.reuse, R23 ;  /* 0x0000001714177220 */ /* 0x040fe20000400000 */
[--C-:B---3--:R-:W-:Y:S02]  /*1700*/  HADD2.F32 R28, -RZ, R16.reuse.H0_H0 ;  /* 0x20000010ff1c7230 */ /* 0x108fe40000004100 */
        /* <DEDUP_REMOVED lines=8> */
[--C-:B------:R-:W-:Y:S02]  /*1790*/  HADD2.F32 R29, -RZ, R14.reuse.H1_H1 ;  /* 0x3000000eff1d7230 */ /* 0x100fe40000004100 */
[----:B------:R-:W-:Y:S01]  /*17a0*/  FMUL R13, R20, R13 ;  /* 0x0000000d140d7220 */ /* 0x000fe20000400000 */
[----:B------:R-:W-:Y:S01]  /*17b0*/  HADD2.F32 R17, -RZ, R14.H0_H0 ;  /* 0x2000000eff117230 */ /* 0x000fe20000004100 */
[----:B------:R-:W-:Y:S01]  /*17c0*/  F2FP.F16.F32.PACK_AB R12, R12, R23 ;  /* 0x000000170c0c723e */ /* 0x000fe200000000ff */
[--C-:B------:R-:W-:Y:S02]  /*17d0*/  HADD2.F32 R31, -RZ, R18.reuse.H1_H1 ;  /* 0x30000012ff1f7230 */ /* 0x100fe40000004100 */
[----:B------:R-:W-:Y:S01]  /*17e0*/  FMUL R13, R13, R28 ;  /* 0x0000001c0d0d7220 */ /* 0x000fe20000400000 */
[----:B------:R-:W-:Y:S01]  /*17f0*/  FMUL R14, R20, R29 ;  /* 0x0000001d140e7220 */ /* 0x000fe20000400000 */
[----:B------:R-:W-:-:S02]  /*1800*/  HADD2.F32 R28, -RZ, R18.H0_H0 ;  /* 0x20000012ff1c7230 */ /* 0x000fc40000004100 */
[----:B------:R-:W-:Y:S01]  /*1810*/  FMUL R17, R20, R17 ;  /* 0x0000001114117220 */ /* 0x000fe20000400000 */
[--C-:B------:R-:W-:Y:S02]  /*1820*/  HADD2.F32 R29, -RZ, R15.reuse.H0_H0 ;  /* 0x2000000fff1d7230 */ /* 0x100fe40000004100 */
[----:B------:R-:W-:Y:S01]  /*1830*/  FMUL R14, R14, R31 ;  /* 0x0000001f0e0e7220 */ /* 0x000fe20000400000 */
[----:B------:R-:W-:Y:S02]  /*1840*/  HADD2.F32 R15, -RZ, R15.H1_H1 ;  /* 0x3000000fff0f7230 */ /* 0x000fe40000004100 */
[----:B------:R-:W-:Y:S01]  /*1850*/  FMUL R17, R17, R28 ;  /* 0x0000001c11117220 */ /* 0x000fe20000400000 */
[--C-:B------:R-:W-:Y:S02]  /*1860*/  HADD2.F32 R28, -RZ, R19.reuse.H1_H1 ;  /* 0x30000013ff1c7230 */ /* 0x100fe40000004100 */
[----:B------:R-:W-:Y:S01]  /*1870*/  FMUL R18, R20, R29 ;  /* 0x0000001d14127220 */ /* 0x000fe20000400000 */
[----:B------:R-:W-:-:S02]  /*1880*/  HADD2.F32 R29, -RZ, R19.H0_H0 ;  /* 0x20000013ff1d7230 */ /* 0x000fc40000004100 */
[----:B------:R-:W-:Y:S01]  /*1890*/  FMUL R15, R20, R15 ;  /* 0x0000000f140f7220 */ /* 0x000fe20000400000 */
[----:B----4-:R-:W-:Y:S01]  /*18a0*/  HADD2.F32 R19, -RZ, R4.H0_H0 ;  /* 0x20000004ff137230 */ /* 0x010fe20000004100 */
[----:B------:R-:W-:Y:S01]  /*18b0*/  F2FP.F16.F32.PACK_AB R13, R13, R16 ;  /* 0x000000100d0d723e */ /* 0x000fe200000000ff */
[----:B-----5:R-:W-:Y:S01]  /*18c0*/  HADD2.F32 R16, -RZ, R8.H0_H0 ;  /* 0x20000008ff107230 */ /* 0x020fe20000004100 */
[----:B------:R-:W-:Y:S01]  /*18d0*/  F2FP.F16.F32.PACK_AB R14, R14, R17 ;  /* 0x000000110e0e723e */ /* 0x000fe200000000ff */
[----:B------:R-:W-:Y:S02]  /*18e0*/  HADD2.F32 R17, -RZ, R4.H1_H1 ;  /* 0x30000004ff117230 */ /* 0x000fe40000004100 */
[----:B------:R-:W-:Y:S01]  /*18f0*/  FMUL R19, R20, R19 ;  /* 0x0000001314137220 */ /* 0x000fe20000400000 */
[----:B------:R-:W-:Y:S01]  /*1900*/  FMUL R18, R18, R29 ;  /* 0x0000001d12127220 */ /* 0x000fe20000400000 */
[----:B------:R-:W-:Y:S01]  /*1910*/  FMUL R15, R15, R28 ;  /* 0x0000001c0f0f7220 */ /* 0x000fe20000400000 */
[----:B------:R-:W-:Y:S01]  /*1920*/  MOV R23, 0x10 ;  /* 0x0000001000177802 */ /* 0x000fe20000000f00 */
[----:B------:R-:W-:Y:S01]  /*1930*/  FMUL R4, R19, R16 ;  /* 0x0000001013047220 */ /* 0x000fe20000400000 */
[----:B------:R-:W-:-:S02]  /*1940*/  HADD2.F32 R19, -RZ, R8.H1_H1 ;  /* 0x30000008ff137230 */ /* 0x000fc40000004100 */
[----:B------:R-:W-:Y:S01]  /*1950*/  FMUL R8, R20, R17 ;  /* 0x0000001114087220 */ /* 0x000fe20000400000 */
[----:B------:R-:W-:Y:S01]  /*1960*/  F2FP.F16.F32.PACK_AB R15, R15, R18 ;  /* 0x000000120f0f723e */ /* 0x000fe200000000ff */
[----:B------:R-:W-:-:S04]  /*1970*/  IMAD.WIDE.U32 R16, R22, R23, UR6 ;  /* 0x0000000616107e25 */ /* 0x000fc8000f8e0017 */
[----:B------:R-:W-:Y:S01]  /*1980*/  FMUL R8, R8, R19 ;  /* 0x0000001308087220 */ /* 0x000fe20000400000 */
[----:B------:R-:W-:Y:S01]  /*1990*/  HADD2.F32 R19, -RZ, R5.H0_H0 ;  /* 0x20000005ff137230 */ /* 0x000fe20000004100 */
[----:B------:R0:W-:Y:S01]  /*19a0*/  STG.E.128 desc[UR10][R16.64], R12 ;  /* 0x0000000c10007986 */ /* 0x0001e2000c101d0a */
[--C-:B------:R-:W-:Y:S02]  /*19b0*/  HADD2.F32 R18, -RZ, R9.reuse.H0_H0 ;  /* 0x20000009ff127230 */ /* 0x100fe40000004100 */
[----:B------:R-:W-:Y:S02]  /*19c0*/  HADD2.F32 R28, -RZ, R9.H1_H1 ;  /* 0x30000009ff1c7230 */ /* 0x000fe40000004100 */
[----:B------:R-:W-:Y:S02]  /*19d0*/  HADD2.F32 R9, -RZ, R6.H1_H1 ;  /* 0x30000006ff097230 */ /* 0x000fe40000004100 */
[----:B------:R-:W-:Y:S02]  /*19e0*/  HADD2.F32 R23, -RZ, R5.H1_H1 ;  /* 0x30000005ff177230 */ /* 0x000fe40000004100 */
[----:B------:R-:W-:Y:S01]  /*19f0*/  FMUL R5, R20, R19 ;  /* 0x0000001314057220 */ /* 0x000fe20000400000 */
[----:B------:R-:W-:-:S02]  /*1a00*/  HADD2.F32 R30, -RZ, R10.H0_H0 ;  /* 0x2000000aff1e7230 */ /* 0x000fc40000004100 */
[C---:B------:R-:W-:Y:S01]  /*1a10*/  FMUL R9, R20.reuse, R9 ;  /* 0x0000000914097220 */ /* 0x040fe20000400000 */
[----:B------:R-:W-:Y:S02]  /*1a20*/  HADD2.F32 R10, -RZ, R10.H1_H1 ;  /* 0x3000000aff0a7230 */ /* 0x000fe40000004100 */
[----:B------:R-:W-:Y:S01]  /*1a30*/  FMUL R5, R5, R18 ;  /* 0x0000001205057220 */ /* 0x000fe20000400000 */
[----:B------:R-:W-:Y:S01]  /*1a40*/  FMUL R23, R20, R23 ;  /* 0x0000001714177220 */ /* 0x000fe20000400000 */
[----:B------:R-:W-:Y:S02]  /*1a50*/  HADD2.F32 R29, -RZ, R6.H0_H0 ;  /* 0x20000006ff1d7230 */ /* 0x000fe40000004100 */
[----:B0-----:R-:W-:-:S04]  /*1a60*/  IMAD.WIDE.U32 R12, R3, 0x10, R26 ;  /* 0x00000010030c7825 */ /* 0x001fc800078e001a */
[----:B------:R-:W-:-:S04]  /*1a70*/  IMAD.WIDE.U32 R16, R3, 0x10, R24 ;  /* 0x0000001003107825 */ /* 0x000fc800078e0018 */
[----:B------:R-:W-:Y:S01]  /*1a80*/  FMUL R10, R9, R10 ;  /* 0x0000000a090a7220 */ /* 0x000fe20000400000 */
[----:B------:R-:W2:Y:S01]  /*1a90*/  LDG.E.128.CONSTANT R12, desc[UR10][R12.64] ;  /* 0x0000000a0c0c7981 */ /* 0x000ea2000c1e9d00 */
[----:B------:R-:W-:Y:S01]  /*1aa0*/  FMUL R23, R23, R28 ;  /* 0x0000001c17177220 */ /* 0x000fe20000400000 */
[----:B------:R-:W-:Y:S02]  /*1ab0*/  HADD2.F32 R9, -RZ, R7.H0_H0 ;  /* 0x20000007ff097230 */ /* 0x000fe40000004100 */
[C---:B------:R-:W-:Y:S01]  /*1ac0*/  FMUL R29, R20.reuse, R29 ;  /* 0x0000001d141d7220 */ /* 0x040fe20000400000 */
[----:B------:R-:W3:Y:S01]  /*1ad0*/  LDG.E.128.CONSTANT R16, desc[UR10][R16.64] ;  /* 0x0000000a10107981 */ /* 0x000ee2000c1e9d00 */
[----:B------:R-:W-:Y:S02]  /*1ae0*/  HADD2.F32 R28, -RZ, R11.H0_H0 ;  /* 0x2000000bff1c7230 */ /* 0x000fe40000004100 */
[----:B------:R-:W-:Y:S01]  /*1af0*/  FMUL R9, R20, R9 ;  /* 0x0000000914097220 */ /* 0x000fe20000400000 */
[----:B------:R-:W-:-:S02]  /*1b00*/  HADD2.F32 R7, -RZ, R7.H1_H1 ;  /* 0x30000007ff077230 */ /* 0x000fc40000004100 */
[----:B------:R-:W-:Y:S01]  /*1b10*/  FMUL R6, R29, R30 ;  /* 0x0000001e1d067220 */ /* 0x000fe20000400000 */
[----:B------:R-:W-:Y:S01]  /*1b20*/  FMUL R9, R9, R28 ;  /* 0x0000001c09097220 */ /* 0x000fe20000400000 */
[----:B------:R-:W-:Y:S02]  /*1b30*/  HADD2.F32 R28, -RZ, R11.H1_H1 ;  /* 0x3000000bff1c7230 */ /* 0x000fe40000004100 */
[----:B------:R-:W-:Y:S02]  /*1b40*/  HFMA2 R11, -RZ, RZ, 0, 9.5367431640625e-07 ;  /* 0x00000010ff0b7431 */ /* 0x000fe400000001ff */
[----:B------:R-:W-:-:S04]  /*1b50*/  FMUL R7, R20, R7 ;  /* 0x0000000714077220 */ /* 0x000fc80000400000 */
[----:B------:R-:W-:Y:S01]  /*1b60*/  FMUL R28, R7, R28 ;  /* 0x0000001c071c7220 */ /* 0x000fe20000400000 */
[----:B------:R-:W-:Y:S02]  /*1b70*/  F2FP.F16.F32.PACK_AB R6, R10, R6 ;  /* 0x000000060a06723e */ /* 0x000fe400000000ff */
[----:B------:R-:W-:Y:S02]  /*1b80*/  F2FP.F16.F32.PACK_AB R4, R8, R4 ;  /* 0x000000040804723e */ /* 0x000fe400000000ff */
[----:B------:R-:W-:Y:S01]  /*1b90*/  F2FP.F16.F32.PACK_AB R5, R23, R5 ;  /* 0x000000051705723e */ /* 0x000fe200000000ff */
[----:B------:R-:W-:Y:S01]  /*1ba0*/  IMAD.WIDE.U32 R10, R0, R11, UR6 ;  /* 0x00000006000a7e25 */ /* 0x000fe2000f8e000b */
[----:B------:R-:W-:-:S03]  /*1bb0*/  F2FP.F16.F32.PACK_AB R7, R28, R9 ;  /* 0x000000091c07723e */ /* 0x000fc600000000ff */
[C---:B------:R-:W-:Y:S02]  /*1bc0*/  IMAD.WIDE.U32 R8, R2.reuse, 0x10, R26 ;  /* 0x0000001002087825 */ /* 0x040fe400078e001a */
[----:B------:R0:W-:Y:S04]  /*1bd0*/  STG.E.128 desc[UR10][R10.64], R4 ;  /* 0x000000040a007986 */ /* 0x0001e8000c101d0a */
[----:B0-----:R0:W4:Y:S02]  /*1be0*/  LDG.E.128.CONSTANT R4, desc[UR10][R8.64] ;  /* 0x0000000a08047981 */ /* 0x001124000c1e9d00 */
[----:B0-----:R-:W-:-:S06]  /*1bf0*/  IMAD.WIDE.U32 R8, R2, 0x10, R24 ;  /* 0x0000001002087825 */ /* 0x001fcc00078e0018 */
[----:B------:R-:W5:Y:S01]  /*1c00*/  LDG.E.128.CONSTANT R8, desc[UR10][R8.64] ;  /* 0x0000000a08087981 */ /* 0x000f62000c1e9d00 */
[--C-:B--2---:R-:W-:Y:S02]  /*1c10*/  HADD2.F32 R29, -RZ, R12.reuse.H1_H1 ;  /* 0x3000000cff1d7230 */ /* 0x104fe40000004100 */
[----:B------:R-:W-:Y:S02]  /*1c20*/  HADD2.F32 R23, -RZ, R12.H0_H0 ;  /* 0x2000000cff177230 */ /* 0x000fe40000004100 */
[--C-:B---3--:R-:W-:Y:S02]  /*1c30*/  HADD2.F32 R28, -RZ, R16.reuse.H0_H0 ;  /* 0x20000010ff1c7230 */ /* 0x108fe40000004100 */
[----:B------:R-:W-:Y:S02]  /*1c40*/  HADD2.F32 R31, -RZ, R16.H1_H1 ;  /* 0x30000010ff1f7230 */ /* 0x000fe40000004100 */
[----:B------:R-:W-:Y:S01]  /*1c50*/  FMUL R16, R20, R29 ;  /* 0x0000001d14107220 */ /* 0x000fe20000400000 */
[----:B------:R-:W-:-:S02]  /*1c60*/  HADD2.F32 R29, -RZ, R13.H0_H0 ;  /* 0x2000000dff1d7230 */ /* 0x000fc40000004100 */
[C---:B------:R-:W-:Y:S01]  /*1c70*/  FMUL R23, R20.reuse, R23 ;  /* 0x0000001714177220 */ /* 0x040fe20000400000 */
[----:B------:R-:W-:Y:S02]  /*1c80*/  HADD2.F32 R13, -RZ, R13.H1_H1 ;  /* 0x3000000dff0d7230 */ /* 0x000fe40000004100 */
[C---:B------:R-:W-:Y:S01]  /*1c90*/  FMUL R12, R20.reuse, R29 ;  /* 0x0000001d140c7220 */ /* 0x040fe20000400000 */
[--C-:B------:R-:W-:Y:S02]  /*1ca0*/  HADD2.F32 R29, -RZ, R17.reuse.H0_H0 ;  /* 0x20000011ff1d7230 */ /* 0x100fe40000004100 */
[----:B------:R-:W-:Y:S01]  /*1cb0*/  FMUL R23, R23, R28 ;  /* 0x0000001c17177220 */ /* 0x000fe20000400000 */
[----:B------:R-:W-:Y:S02]  /*1cc0*/  HADD2.F32 R28, -RZ, R17.H1_H1 ;  /* 0x30000011ff1c7230 */ /* 0x000fe40000004100 */
[----:B------:R-:W-:Y:S01]  /*1cd0*/  FMUL R13, R20, R13 ;  /* 0x0000000d140d7220 */ /* 0x000fe20000400000 */
[----:B------:R-:W-:Y:S01]  /*1ce0*/  FMUL R12, R12, R29 ;  /* 0x0000001d0c0c7220 */ /* 0x000fe20000400000 */
[----:B------:R-:W-:-:S02]  /*1cf0*/  HADD2.F32 R29, -RZ, R14.H1_H1 ;  /* 0x3000000eff1d7230 */ /* 0x000fc40000004100 */
[----:B------:R-:W-:Y:S01]  /*1d00*/  FMUL R16, R16, R31 ;  /* 0x0000001f10107220 */ /* 0x000fe20000400000 */
[----:B------:R-:W-:Y:S01]  /*1d10*/  FMUL R17, R13, R28 ;  /* 0x0000001c0d117220 */ /* 0x000fe20000400000 */
[--C-:B------:R-:W-:Y:S02]  /*1d20*/  HADD2.F32 R28, -RZ, R18.reuse.H0_H0 ;  /* 0x20000012ff1c7230 */ /* 0x100fe40000004100 */
[----:B------:R-:W-:Y:S02]  /*1d30*/  HADD2.F32 R31, -RZ, R18.H1_H1 ;  /* 0x30000012ff1f7230 */ /* 0x000fe40000004100 */
[----:B------:R-:W-:Y:S01]  /*1d40*/  FMUL R18, R20, R29 ;  /* 0x0000001d14127220 */ /* 0x000fe20000400000 */
[----:B------:R-:W-:Y:S02]  /*1d50*/  HADD2.F32 R13, -RZ, R14.H0_H0 ;  /* 0x2000000eff0d7230 */ /* 0x000fe40000004100 */
[--C-:B------:R-:W-:Y:S02]  /*1d60*/  HADD2.F32 R29, -RZ, R15.reuse.H0_H0 ;  /* 0x2000000fff1d7230 */ /* 0x100fe40000004100 */
[----:B------:R-:W-:-:S02]  /*1d70*/  HADD2.F32 R15, -RZ, R15.H1_H1 ;  /* 0x3000000fff0f7230 */ /* 0x000fc40000004100 */
[C---:B------:R-:W-:Y:S01]  /*1d80*/  FMUL R13, R20.reuse, R13 ;  /* 0x0000000d140d7220 */ /* 0x040fe20000400000 */
[C---:B------:R-:W-:Y:S01]  /*1d90*/  FMUL R14, R20.reuse, R29 ;  /* 0x0000001d140e7220 */ /* 0x040fe20000400000 */
[--C-:B------:R-:W-:Y:S02]  /*1da0*/  HADD2.F32 R29, -RZ, R19.reuse.H0_H0 ;  /* 0x20000013ff1d7230 */ /* 0x100fe40000004100 */
[----:B------:R-:W-:Y:S01]  /*1db0*/  FMUL R13, R13, R28 ;  /* 0x0000001c0d0d7220 */ /* 0x000fe20000400000 */
[----:B------:R-:W-:Y:S02]  /*1dc0*/  HADD2.F32 R28, -RZ, R19.H1_H1 ;  /* 0x30000013ff1c7230 */ /* 0x000fe40000004100 */
[----:B------:R-:W-:Y:S01]  /*1dd0*/  FMUL R15, R20, R15 ;  /* 0x0000000f140f7220 */ /* 0x000fe20000400000 */
[----:B------:R-:W-:Y:S01]  /*1de0*/  FMUL R14, R14, R29 ;  /* 0x0000001d0e0e7220 */ /* 0x000fe20000400000 */
[----:B------:R-:W-:Y:S02]  /*1df0*/  FMUL R18, R18, R31 ;  /* 0x0000001f12127220 */ /* 0x000fe40000400000 */
[----:B------:R-:W-:Y:S01]  /*1e00*/  FMUL R19, R15, R28 ;  /* 0x0000001c0f137220 */ /* 0x000fe20000400000 */
[----:B----4-:R-:W-:-:S02]  /*1e10*/  HADD2.F32 R29, -RZ, R4.H1_H1 ;  /* 0x30000004ff1d7230 */ /* 0x010fc40000004100 */
[----:B------:R-:W-:-:S05]  /*1e20*/  HADD2.F32 R15, -RZ, R4.H0_H0 ;  /* 0x20000004ff0f7230 */ /* 0x000fca0000004100 */
[C---:B------:R-:W-:Y:S01]  /*1e30*/  FMUL R15, R20.reuse, R15 ;  /* 0x0000000f140f7220 */ /* 0x040fe20000400000 */
[--C-:B-----5:R-:W-:Y:S02]  /*1e40*/  HADD2.F32 R28, -RZ, R8.reuse.H0_H0 ;  /* 0x20000008ff1c7230 */ /* 0x120fe40000004100 */
[----:B------:R-:W-:Y:S02]  /*1e50*/  HADD2.F32 R31, -RZ, R8.H1_H1 ;  /* 0x30000008ff1f7230 */ /* 0x000fe40000004100 */
[----:B------:R-:W-:Y:S01]  /*1e60*/  FMUL R8, R20, R29 ;  /* 0x0000001d14087220 */ /* 0x000fe20000400000 */
[--C-:B------:R-:W-:Y:S02]  /*1e70*/  HADD2.F32 R29, -RZ, R5.reuse.H0_H0 ;  /* 0x20000005ff1d7230 */ /* 0x100fe40000004100 */
[----:B------:R-:W-:Y:S02]  /*1e80*/  HADD2.F32 R5, -RZ, R5.H1_H1 ;  /* 0x30000005ff057230 */ /* 0x000fe40000004100 */
[----:B------:R-:W-:-:S02]  /*1e90*/  HADD2.F32 R4, -RZ, R9.H1_H1 ;  /* 0x30000009ff047230 */ /* 0x000fc40000004100 */
[----:B------:R-:W-:Y:S01]  /*1ea0*/  FMUL R15, R15, R28 ;  /* 0x0000001c0f0f7220 */ /* 0x000fe20000400000 */
[C---:B------:R-:W-:Y:S01]  /*1eb0*/  FMUL R5, R20.reuse, R5 ;  /* 0x0000000514057220 */ /* 0x040fe20000400000 */
[----:B------:R-:W-:Y:S01]  /*1ec0*/  FMUL R28, R20, R29 ;  /* 0x0000001d141c7220 */ /* 0x000fe20000400000 */
[----:B------:R-:W-:Y:S02]  /*1ed0*/  HADD2.F32 R29, -RZ, R9.H0_H0 ;  /* 0x20000009ff1d7230 */ /* 0x000fe40000004100 */
[----:B------:R-:W-:Y:S01]  /*1ee0*/  FMUL R9, R5, R4 ;  /* 0x0000000405097220 */ /* 0x000fe20000400000 */
[----:B------:R-:W-:Y:S02]  /*1ef0*/  HADD2.F32 R5, -RZ, R6.H0_H0 ;  /* 0x20000006ff057230 */ /* 0x000fe40000004100 */
[----:B------:R-:W-:-:S03]  /*1f00*/  FMUL R28, R28, R29 ;  /* 0x0000001d1c1c7220 */ /* 0x000fc60000400000 */
[C---:B------:R-:W-:Y:S01]  /*1f10*/  FMUL R29, R20.reuse, R5 ;  /* 0x00000005141d7220 */ /* 0x040fe20000400000 */
[----:B------:R-:W-:Y:S02]  /*1f20*/  HADD2.F32 R5, -RZ, R6.H1_H1 ;  /* 0x30000006ff057230 */ /* 0x000fe40000004100 */
[--C-:B------:R-:W-:Y:S02]  /*1f30*/  HADD2.F32 R4, -RZ, R10.reuse.H0_H0 ;  /* 0x2000000aff047230 */ /* 0x100fe40000004100 */
[----:B------:R-:W-:Y:S02]  /*1f40*/  HADD2.F32 R10, -RZ, R10.H1_H1 ;  /* 0x3000000aff0a7230 */ /* 0x000fe40000004100 */
[----:B------:R-:W-:Y:S01]  /*1f50*/  FMUL R5, R20, R5 ;  /* 0x0000000514057220 */ /* 0x000fe20000400000 */
[----:B------:R-:W-:-:S03]  /*1f60*/  FMUL R8, R8, R31 ;  /* 0x0000001f08087220 */ /* 0x000fc60000400000 */
[----:B------:R-:W-:Y:S01]  /*1f70*/  FMUL R10, R5, R10 ;  /* 0x0000000a050a7220 */ /* 0x000fe20000400000 */
[--C-:B------:R-:W-:Y:S02]  /*1f80*/  HADD2.F32 R5, -RZ, R7.reuse.H0_H0 ;  /* 0x20000007ff057230 */ /* 0x100fe40000004100 */
[----:B------:R-:W-:Y:S02]  /*1f90*/  HADD2.F32 R7, -RZ, R7.H1_H1 ;  /* 0x30000007ff077230 */ /* 0x000fe40000004100 */
[--C-:B------:R-:W-:Y:S02]  /*1fa0*/  HADD2.F32 R30, -RZ, R11.reuse.H0_H0 ;  /* 0x2000000bff1e7230 */ /* 0x100fe40000004100 */
[----:B------:R-:W-:Y:S01]  /*1fb0*/  FMUL R5, R20, R5 ;  /* 0x0000000514057220 */ /* 0x000fe20000400000 */
[----:B------:R-:W-:Y:S01]  /*1fc0*/  FMUL R29, R29, R4 ;  /* 0x000000041d1d7220 */ /* 0x000fe20000400000 */
[----:B------:R-:W-:Y:S01]  /*1fd0*/  F2FP.F16.F32.PACK_AB R8, R8, R15 ;  /* 0x0000000f0808723e */ /* 0x000fe200000000ff */
[----:B------:R-:W-:-:S02]  /*1fe0*/  HADD2.F32 R4, -RZ, R11.H1_H1 ;  /* 0x3000000bff047230 */ /* 0x000fc40000004100 */
[----:B------:R-:W-:Y:S02]  /*1ff0*/  HFMA2 R15, -RZ, RZ, 0, 9.5367431640625e-07 ;  /* 0x00000010ff0f7431 */ /* 0x000fe400000001ff */
[----:B------:R-:W-:Y:S01]  /*2000*/  FMUL R7, R20, R7 ;  /* 0x0000000714077220 */ /* 0x000fe20000400000 */
[----:B------:R-:W-:Y:S01]  /*2010*/  FMUL R30, R5, R30 ;  /* 0x0000001e051e7220 */ /* 0x000fe20000400000 */
[----:B------:R-:W-:Y:S02]  /*2020*/  F2FP.F16.F32.PACK_AB R5, R17, R12 ;  /* 0x0000000c1105723e */ /* 0x000fe400000000ff */
[----:B------:R-:W-:Y:S01]  /*2030*/  MOV R12, 0x10 ;  /* 0x00000010000c7802 */ /* 0x000fe20000000f00 */
[----:B------:R-:W-:Y:S01]  /*2040*/  FMUL R11, R7, R4 ;  /* 0x00000004070b7220 */ /* 0x000fe20000400000 */
[----:B------:R-:W-:Y:S02]  /*2050*/  F2FP.F16.F32.PACK_AB R6, R18, R13 ;  /* 0x0000000d1206723e */ /* 0x000fe400000000ff */
[----:B------:R-:W-:Y:S01]  /*2060*/  MOV R17, UR9 ;  /* 0x0000000900117c02 */ /* 0x000fe20008000f00 */
[----:B------:R-:W-:Y:S01]  /*2070*/  IMAD.WIDE.U32 R12, R3, R12, UR6 ;  /* 0x00000006030c7e25 */ /* 0x000fe2000f8e000c */
[----:B------:R-:W-:-:S02]  /*2080*/  F2FP.F16.F32.PACK_AB R4, R16, R23 ;  /* 0x000000171004723e */ /* 0x000fc400000000ff */
[----:B------:R-:W-:Y:S01]  /*2090*/  F2FP.F16.F32.PACK_AB R7, R19, R14 ;  /* 0x0000000e1307723e */ /* 0x000fe200000000ff */
[----:B------:R-:W-:Y:S01]  /*20a0*/  IMAD.WIDE.U32 R14, R2, R15, UR6 ;  /* 0x00000006020e7e25 */ /* 0x000fe2000f8e000f */
[----:B------:R-:W-:Y:S02]  /*20b0*/  F2FP.F16.F32.PACK_AB R9, R9, R28 ;  /* 0x0000001c0909723e */ /* 0x000fe400000000ff */
[----:B------:R-:W-:Y:S02]  /*20c0*/  F2FP.F16.F32.PACK_AB R10, R10, R29 ;  /* 0x0000001d0a0a723e */ /* 0x000fe400000000ff */
[----:B------:R-:W-:Y:S02]  /*20d0*/  F2FP.F16.F32.PACK_AB R11, R11, R30 ;  /* 0x0000001e0b0b723e */ /* 0x000fe400000000ff */
[----:B------:R-:W-:Y:S02]  /*20e0*/  MOV R19, UR9 ;  /* 0x0000000900137c02 */ /* 0x000fe40008000f00 */
[----:B------:R-:W-:Y:S01]  /*20f0*/  IADD3 R22, PT, PT, R17, UR9, R22 ;  /* 0x0000000911167c10 */ /* 0x000fe2000fffe016 */
[----:B------:R2:W-:Y:S03]  /*2100*/  STG.E.128 desc[UR10][R12.64], R4 ;  /* 0x000000040c007986 */ /* 0x0005e6000c101d0a */
[----:B------:R-:W-:Y:S01]  /*2110*/  IADD3 R22, PT, PT, R19, UR9, R22 ;  /* 0x0000000913167c10 */ /* 0x000fe2000fffe016 */
[----:B------:R2:W-:Y:S03]  /*2120*/  STG.E.128 desc[UR10][R14.64], R8 ;  /* 0x000000080e007986 */ /* 0x0005e6000c101d0a */
[----:B------:R-:W-:-:S02]  /*2130*/  ISETP.GE.AND P0, PT, R22, UR8, PT ;  /* 0x0000000816007c0c */ /* 0x000fc4000bf06270 */
[----:B------:R-:W-:Y:S02]  /*2140*/  MOV R16, UR9 ;  /* 0x0000000900107c02 */ /* 0x000fe40008000f00 */
[----:B------:R-:W-:Y:S02]  /*2150*/  LEA R2, R17, R2, 0x2 ;  /* 0x0000000211027211 */ /* 0x000fe400078e10ff */
[----:B------:R-:W-:Y:S02]  /*2160*/  LEA R3, R16, R3, 0x2 ;  /* 0x0000000310037211 */ /* 0x000fe400078e10ff */
[----:B------:R-:W-:-:S05]  /*2170*/  LEA R0, R19, R0, 0x2 ;  /* 0x0000000013007211 */ /* 0x000fca00078e10ff */
[----:B------:R-:W-:Y:S05]  /*2180*/  @!P0 BRA `(.L_x_136) ;  /* 0xfffffff400288947 */ /* 0x000fea000383ffff */
.L_x_132:
[----:B------:R-:W-:Y:S05]  /*2190*/  BSYNC.RECONVERGENT B0 ;  /* 0x0000000000007941 */ /* 0x000fea0003800200 */
.L_x_131:
[----:B------:R-:W1:Y:S01]  /*21a0*/  LDCU UR13, c[0x0][0x398] ;  /* 0x00007300ff0d77ac */ /* 0x000e620008000800 */
[----:B------:R-:W3:Y:S01]  /*21b0*/  LDC.64 R2, c[0x0][0x390] ;  /* 0x0000e400ff027b82 */ /* 0x000ee20000000a00 */
[----:B-1----:R-:W-:-:S13]  /*21c0*/  ISETP.GE.AND P0, PT, R21, UR13, PT ;  /* 0x0000000d15007c0c */ /* 0x002fda000bf06270 */
[----:B------:R-:W-:Y:S05]  /*21d0*/  @P0 EXIT ;  /* 0x000000000000094d */ /* 0x000fea0003800000 */
.L_x_137:
[----:B0-2---:R-:W-:-:S04]  /*21e0*/  IMAD.WIDE R4, R21, 0x2, R26 ;  /* 0x0000000215047825 */ /* 0x005fc800078e021a */
[----:B---3--:R-:W-:Y:S02]  /*21f0*/  IMAD.WIDE R6, R21, 0x2, R2 ;  /* 0x0000000215067825 */ /* 0x008fe400078e0202 */
[----:B------:R-:W2:Y:S04]  /*2200*/  LDG.E.U16.CONSTANT R4, desc[UR10][R4.64] ;  /* 0x0000000a04047981 */ /* 0x000ea8000c1e9500 */
[----:B------:R-:W3:Y:S01]  /*2210*/  LDG.E.U16.CONSTANT R6, desc[UR10][R6.64] ;  /* 0x0000000a06067981 */ /* 0x000ee2000c1e9500 */
[----:B-1----:R-:W-:Y:S01]  /*2220*/  MOV R8, 0x2 ;  /* 0x0000000200087802 */ /* 0x002fe20000000f00 */
[----:B--2---:R-:W-:Y:S02]  /*2230*/  HADD2.F32 R9, -RZ, R4.H0_H0 ;  /* 0x20000004ff097230 */ /* 0x004fe40000004100 */
[----:B---3--:R-:W-:-:S03]  /*2240*/  HADD2.F32 R0, -RZ, R6.H0_H0 ;  /* 0x20000006ff007230 */ /* 0x008fc60000004100 */
[----:B------:R-:W-:-:S04]  /*2250*/  FMUL R9, R20, R9 ;  /* 0x0000000914097220 */ /* 0x000fc80000400000 */
[----:B------:R-:W-:Y:S01]  /*2260*/  FMUL R0, R9, R0 ;  /* 0x0000000009007220 */ /* 0x000fe20000400000 */
[C---:B------:R-:W-:Y:S01]  /*2270*/  IMAD.WIDE R8, R21.reuse, R8, UR6 ;  /* 0x0000000615087e25 */ /* 0x040fe2000f8e0208 */
[----:B------:R-:W-:-:S03]  /*2280*/  IADD3 R21, PT, PT, R21, UR9, RZ ;  /* 0x0000000915157c10 */ /* 0x000fc6000fffe0ff */
[----:B------:R-:W-:Y:S02]  /*2290*/  F2FP.F16.F32.PACK_AB R0, RZ, R0 ;  /* 0x00000000ff00723e */ /* 0x000fe400000000ff */
[----:B------:R-:W-:-:S03]  /*22a0*/  ISETP.GE.AND P0, PT, R21, UR13, PT ;  /* 0x0000000d15007c0c */ /* 0x000fc6000bf06270 */
[----:B------:R1:W-:Y:S10]  /*22b0*/  STG.E.U16 desc[UR10][R8.64], R0 ;  /* 0x0000000008007986 */ /* 0x0003f4000c10150a */
[----:B------:R-:W-:Y:S05]  /*22c0*/  @!P0 BRA `(.L_x_137) ;  /* 0xfffffffc00c48947 */ /* 0x000fea000383ffff */
[----:B------:R-:W-:Y:S05]  /*22d0*/  EXIT ;  /* 0x000000000000794d */ /* 0x000fea0003800000 */
.L_x_128:
[----:B------:R-:W-:Y:S02]  /*22e0*/  MOV R9, 0x10 ;  /* 0x0000001000097802 */ /* 0x000fe40000000f00 */
[----:B------:R-:W-:Y:S02]  /*22f0*/  MOV R11, 0x1f ;  /* 0x0000001f000b7802 */ /* 0x000fe40000000f00 */
[----:B------:R-:W-:-:S07]  /*2300*/  MOV R6, 0xffffffff ;  /* 0xffffffff00067802 */ /* 0x000fce0000000f00 */
[----:B01----:R-:W-:Y:S05]  /*2310*/  WARPSYNC.COLLECTIVE R6, `(.L_x_138) ;  /* 0x0000000006087348 */ /* 0x003fea0003c00000 */
[----:B-1----:R1:W2:Y:S02]  /*2320*/  SHFL.BFLY P1, R7, R0, R9, R11 ;  /* 0x0c00000900077389 */ /* 0x0022a4000002000b */
[----:B012---:R-:W-:Y:S05]  /*2330*/  ENDCOLLECTIVE ;  /* 0x000000000000791b */ /* 0x007fea0003800000 */
.L_x_138:
[----:B------:R-:W-:Y:S02]  /*2340*/  MOV R9, 0x8 ;  /* 0x0000000800097802 */ /* 0x000fe40000000f00 */
[----:B------:R-:W-:-:S05]  /*2350*/  MOV R3, R7 ;  /* 0x0000000700037202 */ /* 0x000fca0000000f00 */
[----:B------:R-:W-:-:S05]  /*2360*/  FADD R3, R3, R0 ;  /* 0x0000000003037221 */ /* 0x000fca0000000000 */
[----:B------:R-:W-:-:S07]  /*2370*/  MOV R0, R3 ;  /* 0x0000000300007202 */ /* 0x000fce0000000f00 */
[----:B------:R-:W-:Y:S05]  /*2380*/  WARPSYNC.COLLECTIVE R6, `(.L_x_139) ;  /* 0x0000000006087348 */ /* 0x000fea0003c00000 */
[----:B------:R0:W1:Y:S02]  /*2390*/  SHFL.BFLY P1, R7, R0, R9, R11 ;  /* 0x0c00000900077389 */ /* 0x000064000002000b */
[----:B01----:R-:W-:Y:S05]  /*23a0*/  ENDCOLLECTIVE ;  /* 0x000000000000791b */ /* 0x003fea0003800000 */
.L_x_139:
[----:B------:R-:W-:Y:S02]  /*23b0*/  MOV R9, 0x4 ;  /* 0x0000000400097802 */ /* 0x000fe40000000f00 */
[----:B------:R-:W-:-:S05]  /*23c0*/  MOV R2, R7 ;  /* 0x0000000700027202 */ /* 0x000fca0000000f00 */
[----:B------:R-:W-:-:S05]  /*23d0*/  FADD R2, R3, R2 ;  /* 0x0000000203027221 */ /* 0x000fca0000000000 */
[----:B------:R-:W-:-:S07]  /*23e0*/  MOV R0, R2 ;  /* 0x0000000200007202 */ /* 0x000fce0000000f00 */
[----:B------:R-:W-:Y:S05]  /*23f0*/  WARPSYNC.COLLECTIVE R6, `(.L_x_140) ;  /* 0x0000000006087348 */ /* 0x000fea0003c00000 */
[----:B------:R0:W1:Y:S02]  /*2400*/  SHFL.BFLY P1, R7, R0, R9, R11 ;  /* 0x0c00000900077389 */ /* 0x000064000002000b */
[----:B01----:R-:W-:Y:S05]  /*2410*/  ENDCOLLECTIVE ;  /* 0x000000000000791b */ /* 0x003fea0003800000 */
.L_x_140:
[----:B------:R-:W-:Y:S02]  /*2420*/  MOV R9, 0x2 ;  /* 0x0000000200097802 */ /* 0x000fe40000000f00 */
[----:B------:R-:W-:-:S05]  /*2430*/  MOV R5, R7 ;  /* 0x0000000700057202 */ /* 0x000fca0000000f00 */
[----:B------:R-:W-:-:S05]  /*2440*/  FADD R5, R2, R5 ;  /* 0x0000000502057221 */ /* 0x000fca0000000000 */
[----:B------:R-:W-:-:S07]  /*2450*/  MOV R0, R5 ;  /* 0x0000000500007202 */ /* 0x000fce0000000f00 */
[----:B------:R-:W-:Y:S05]  /*2460*/  WARPSYNC.COLLECTIVE R6, `(.L_x_141) ;  /* 0x0000000006087348 */ /* 0x000fea0003c00000 */
[----:B------:R0:W1:Y:S02]  /*2470*/  SHFL.BFLY P1, R7, R0, R9, R11 ;  /* 0x0c00000900077389 */ /* 0x000064000002000b */
[----:B01----:R-:W-:Y:S05]  /*2480*/  ENDCOLLECTIVE ;  /* 0x000000000000791b */ /* 0x003fea0003800000 */
.L_x_141:
[----:B------:R-:W-:Y:S02]  /*2490*/  MOV R9, 0x1 ;  /* 0x0000000100097802 */ /* 0x000fe40000000f00 */
[----:B------:R-:W-:-:S05]  /*24a0*/  MOV R4, R7 ;  /* 0x0000000700047202 */ /* 0x000fca0000000f00 */
[----:B------:R-:W-:-:S05]  /*24b0*/  FADD R4, R5, R4 ;  /* 0x0000000405047221 */ /* 0x000fca0000000000 */
[----:B------:R-:W-:-:S07]  /*24c0*/  MOV R0, R4 ;  /* 0x0000000400007202 */ /* 0x000fce0000000f00 */
[----:B------:R-:W-:Y:S05]  /*24d0*/  WARPSYNC.COLLECTIVE R6, `(.L_x_142) ;  /* 0x0000000006087348 */ /* 0x000fea0003c00000 */
[----:B------:R0:W1:Y:S02]  /*24e0*/  SHFL.BFLY P1, R7, R0, R9, R11 ;  /* 0x0c00000900077389 */ /* 0x000064000002000b */
[----:B01----:R-:W-:Y:S05]  /*24f0*/  ENDCOLLECTIVE ;  /* 0x000000000000791b */ /* 0x003fea0003800000 */
.L_x_142:
[----:B------:R-:W-:Y:S05]  /*2500*/  BRA `(.L_x_143) ;  /* 0xffffffe800507947 */ /* 0x000fea000383ffff */
        .weak           $__internal_3_$__cuda_sm3x_div_rn_noftz_f32_slowpath
        .type           $__internal_3_$__cuda_sm3x_div_rn_noftz_f32_slowpath,@function
        .size           $__internal_3_$__cuda_sm3x_div_rn_noftz_f32_slowpath,(.L_x_237 - $__internal_3_$__cuda_sm3x_div_rn_noftz_f32_slowpath)
$__internal_3_$__cuda_sm3x_div_rn_noftz_f32_slowpath:
        /* <DEDUP_REMOVED lines=35> */
.L_x_145:
[----:B------:R-:W-:Y:S01]  /*2740*/  LEA R7, R5, 0xc0800000, 0x17 ;  /* 0xc080000005077811 */ /* 0x000fe200078eb8ff */
[----:B------:R-:W-:Y:S03]  /*2750*/  BSSY.RECONVERGENT B2, `(.L_x_150) ;  /* 0x0000036000027945 */ /* 0x000fe60003800200 */
[----:B------:R-:W-:Y:S02]  /*2760*/  IADD3 R7, PT, PT, -R7, R6, RZ ;  /* 0x0000000607077210 */ /* 0x000fe40007ffe1ff */
[----:B------:R-:W-:Y:S02]  /*2770*/  IADD3 R6, PT, PT, R10, -0x7f, RZ ;  /* 0xffffff810a067810 */ /* 0x000fe40007ffe0ff */
[----:B------:R-:W0:Y:S01]  /*2780*/  MUFU.RCP R8, R7 ;  /* 0x0000000700087308 */ /* 0x000e220000001000 */
[----:B------:R-:W-:Y:S01]  /*2790*/  FADD.FTZ R9, -R7, -RZ ;  /* 0x800000ff07097221 */ /* 0x000fe20000010100 */
[C---:B------:R-:W-:Y:S01]  /*27a0*/  IADD3 R5, PT, PT, R6.reuse, 0x7f, -R5 ;  /* 0x0000007f06057810 */ /* 0x040fe20007ffe805 */
[----:B------:R-:W-:-:S03]  /*27b0*/  IMAD R0, R6, -0x800000, R3 ;  /* 0xff80000006007824 */ /* 0x000fc600078e0203 */
        /* <DEDUP_REMOVED lines=43> */
.L_x_152:
[----:B------:R-:W-:-:S04]  /*2a70*/  LOP3.LUT R0, R0, 0x80000000, RZ, 0xc0, !PT ;  /* 0x8000000000007812 */ /* 0x000fc800078ec0ff */
[----:B------:R-:W-:Y:S01]  /*2a80*/  LOP3.LUT R0, R0, 0x7f800000, RZ, 0xfc, !PT ;  /* 0x7f80000000007812 */ /* 0x000fe200078efcff */
[----:B------:R-:W-:Y:S06]  /*2a90*/  BRA `(.L_x_153) ;  /* 0x0000000000047947 */ /* 0x000fec0003800000 */
.L_x_151:
[----:B------:R-:W-:-:S07]  /*2aa0*/  LEA R0, R5, R0, 0x17 ;  /* 0x0000000005007211 */ /* 0x000fce00078eb8ff */
.L_x_153:
[----:B------:R-:W-:Y:S05]  /*2ab0*/  BSYNC.RECONVERGENT B2 ;  /* 0x0000000000027941 */ /* 0x000fea0003800200 */
.L_x_150:
[----:B------:R-:W-:Y:S05]  /*2ac0*/  BRA `(.L_x_154) ;  /* 0x0000000000207947 */ /* 0x000fea0003800000 */
.L_x_149:
[----:B------:R-:W-:-:S04]  /*2ad0*/  LOP3.LUT R0, R6, 0x80000000, R3, 0x48, !PT ;  /* 0x8000000006007812 */ /* 0x000fc800078e4803 */
[----:B------:R-:W-:Y:S01]  /*2ae0*/  LOP3.LUT R0, R0, 0x7f800000, RZ, 0xfc, !PT ;  /* 0x7f80000000007812 */ /* 0x000fe200078efcff */
[----:B------:R-:W-:Y:S06]  /*2af0*/  BRA `(.L_x_154) ;  /* 0x0000000000147947 */ /* 0x000fec0003800000 */
.L_x_148:
[----:B------:R-:W-:Y:S01]  /*2b00*/  LOP3.LUT R0, R6, 0x80000000, R3, 0x48, !PT ;  /* 0x8000000006007812 */ /* 0x000fe200078e4803 */
[----:B------:R-:W-:Y:S06]  /*2b10*/  BRA `(.L_x_154) ;  /* 0x00000000000c7947 */ /* 0x000fec0003800000 */
.L_x_147:
[----:B------:R-:W0:Y:S01]  /*2b20*/  MUFU.RSQ R0, -QNAN ;  /* 0xffc0000000007908 */ /* 0x000e220000001400 */
[----:B------:R-:W-:Y:S05]  /*2b30*/  BRA `(.L_x_154) ;  /* 0x0000000000047947 */ /* 0x000fea0003800000 */
.L_x_146:
[----:B------:R-:W-:-:S07]  /*2b40*/  FADD.FTZ R0, R3, R0 ;  /* 0x0000000003007221 */ /* 0x000fce0000010000 */
.L_x_154:
[----:B------:R-:W-:Y:S05]  /*2b50*/  BSYNC.RECONVERGENT B1 ;  /* 0x0000000000017941 */ /* 0x000fea0003800200 */
.L_x_144:
[----:B------:R-:W-:-:S04]  /*2b60*/  HFMA2 R3, -RZ, RZ, 0, 0 ;  /* 0x00000000ff037431 */ /* 0x000fc800000001ff */
[----:B0-----:R-:W-:Y:S05]  /*2b70*/  RET.REL.NODEC R2 `(rmsnorm_f16) ;  /* 0xffffffd402207950 */ /* 0x001fea0003c3ffff */
.L_x_155:
        /* <DEDUP_REMOVED lines=16> */
.L_x_237:


//--------------------- .text.rmsnorm_inplace_f32 --------------------------
	.section	.text.rmsnorm_inplace_f32,"ax",@progbits
	.align	128
        .global         rmsnorm_inplace_f32
        .type           rmsnorm_inplace_f32,@function
        .size           rmsnorm_inplace_f32,(.L_x_238 - rmsnorm_inplace_f32)
        .other          rmsnorm_inplace_f32,@"STO_CUDA_ENTRY STV_DEFAULT"
rmsnorm_inplace_f32:
.text.rmsnorm_inplace_f32:
        /* <DEDUP_REMOVED lines=19> */
[----:B0-----:R-:W0:Y:S01]  /*0130*/  I2F.U32.RP R12, R0 ;  /* 0x00000000000c7306 */ /* 0x001e220000209000 */
[----:B------:R-:W-:Y:S01]  /*0140*/  IMAD.IADD R2, R4, 0x1, R0 ;  /* 0x0000000104027824 */ /* 0x000fe200078e0200 */
[----:B------:R-:W-:-:S04]  /*0150*/  ISETP.NE.U32.AND P2, PT, R0, RZ, PT ;  /* 0x000000ff0000720c */ /* 0x000fc80003f45070 */
[----:B------:R-:W-:Y:S02]  /*0160*/  ISETP.GE.U32.AND P0, PT, R2, R5, PT ;  /* 0x000000050200720c */ /* 0x000fe40003f06070 */
[----:B------:R-:W-:Y:S02]  /*0170*/  VIMNMX.U32 R11, PT, PT, R5, R2, !PT ;  /* 0x00000002050b7248 */ /* 0x000fe40007fe0000 */
        /* <DEDUP_REMOVED lines=8> */
[----:B------:R-:W-:-:S04]  /*0200*/  IMAD.HI.U32 R12, R7, R13, R6 ;  /* 0x0000000d070c7227 */ /* 0x000fc800078e0006 */
[----:B------:R-:W-:Y:S02]  /*0210*/  IMAD.MOV.U32 R6, RZ, RZ, R4 ;  /* 0x000000ffff067224 */ /* 0x000fe400078e0004 */
        /* <DEDUP_REMOVED lines=15> */
[----:B------:R-:W-:Y:S01]  /*0310*/  IMAD.WIDE.U32 R8, R4, 0x10, R8 ;  /* 0x0000001004087825 */ /* 0x000fe200078e0008 */
[----:B------:R-:W-:Y:S02]  /*0320*/  IADD3 R2, PT, PT, R7, 0x1, RZ ;  /* 0x0000000107027810 */ /* 0x000fe40007ffe0ff */
[----:B------:R-:W-:Y:S02]  /*0330*/  MOV R6, R4 ;  /* 0x0000000400067202 */ /* 0x000fe40000000f00 */
[----:B------:R-:W-:Y:S02]  /*0340*/  IADD3 R8, P0, PT, R8, UR8, RZ ;  /* 0x0000000808087c10 */ /* 0x000fe4000ff1e0ff */
[----:B------:R-:W-:Y:S01]  /*0350*/  LOP3.LUT R7, R2, 0x3, RZ, 0xc0, !PT ;  /* 0x0000000302077812 */ /* 0x000fe200078ec0ff */
[----:B------:R-:W-:Y:S01]  /*0360*/  IMAD.MOV.U32 R2, RZ, RZ, RZ ;  /* 0x000000ffff027224 */ /* 0x000fe200078e00ff */
[----:B------:R-:W-:Y:S02]  /*0370*/  IADD3.X R9, PT, PT, R9, UR9, RZ, P0, !PT ;  /* 0x0000000909097c10 */ /* 0x000fe400087fe4ff */
[----:B------:R-:W-:-:S07]  /*0380*/  IADD3 R7, PT, PT, -R7, RZ, RZ ;  /* 0x000000ff07077210 */ /* 0x000fce0007ffe1ff */
.L_x_160:
[----:B------:R-:W-:Y:S01]  /*0390*/  IMAD.MOV.U32 R12, RZ, RZ, R8 ;  /* 0x000000ffff0c7224 */ /* 0x000fe200078e0008 */
[----:B------:R-:W-:-:S05]  /*03a0*/  MOV R13, R9 ;  /* 0x00000009000d7202 */ /* 0x000fca0000000f00 */
[----:B------:R-:W2:Y:S01]  /*03b0*/  LDG.E.128 R8, desc[UR6][R12.64] ;  /* 0x000000060c087981 */ /* 0x000ea2000c1e1d00 */
[----:B------:R-:W-:Y:S01]  /*03c0*/  IADD3 R7, PT, PT, R7, 0x1, RZ ;  /* 0x0000000107077810 */ /* 0x000fe20007ffe0ff */
[----:B------:R-:W-:-:S03]  /*03d0*/  IMAD.IADD R6, R0, 0x1, R6 ;  /* 0x0000000100067824 */ /* 0x000fc600078e0206 */
[----:B------:R-:W-:Y:S01]  /*03e0*/  ISETP.NE.AND P0, PT, R7, RZ, PT ;  /* 0x000000ff0700720c */ /* 0x000fe20003f05270 */
[----:B--2---:R-:W-:-:S04]  /*03f0*/  FMUL R9, R9, R9 ;  /* 0x0000000909097220 */ /* 0x004fc80000400000 */
[----:B------:R-:W-:-:S04]  /*0400*/  FFMA R9, R8, R8, R9 ;  /* 0x0000000808097223 */ /* 0x000fc80000000009 */
[----:B------:R-:W-:Y:S01]  /*0410*/  FFMA R10, R10, R10, R9 ;  /* 0x0000000a0a0a7223 */ /* 0x000fe20000000009 */
[----:B------:R-:W-:-:S04]  /*0420*/  IMAD.WIDE.U32 R8, R0, 0x10, R12 ;  /* 0x0000001000087825 */ /* 0x000fc800078e000c */
[----:B------:R-:W-:-:S04]  /*0430*/  FFMA R11, R11, R11, R10 ;  /* 0x0000000b0b0b7223 */ /* 0x000fc8000000000a */
[----:B------:R-:W-:Y:S01]  /*0440*/  FADD R2, R11, R2 ;  /* 0x000000020b027221 */ /* 0x000fe20000000000 */
[----:B------:R-:W-:Y:S06]  /*0450*/  @P0 BRA `(.L_x_160) ;  /* 0xfffffffc00cc0947 */ /* 0x000fec000383ffff */
.L_x_159:
[----:B------:R-:W-:Y:S05]  /*0460*/  BSYNC.RECONVERGENT B1 ;  /* 0x0000000000017941 */ /* 0x000fea0003800200 */
.L_x_158:
[----:B------:R-:W-:Y:S05]  /*0470*/  @!P1 BRA `(.L_x_157) ;  /* 0x0000000000989947 */ /* 0x000fea0003800000 */
[C---:B------:R-:W-:Y:S01]  /*0480*/  LEA R7, R0.reuse, R6, 0x1 ;  /* 0x0000000600077211 */ /* 0x040fe200078e08ff */
[----:B------:R-:W-:Y:S01]  /*0490*/  IMAD R26, R0, 0x3, R6 ;  /* 0x00000003001a7824 */ /* 0x000fe200078e0206 */
[----:B------:R-:W-:-:S07]  /*04a0*/  IADD3 R27, PT, PT, R6, R0, RZ ;  /* 0x00000000061b7210 */ /* 0x000fce0007ffe0ff */
.L_x_161:
[----:B------:R-:W-:-:S04]  /*04b0*/  IMAD.WIDE.U32 R8, R6, 0x10, R24 ;  /* 0x0000001006087825 */ /* 0x000fc800078e0018 */
[--C-:B------:R-:W-:Y:S02]  /*04c0*/  IMAD.WIDE.U32 R16, R7, 0x10, R24.reuse ;  /* 0x0000001007107825 */ /* 0x100fe400078e0018 */
[----:B------:R-:W2:Y:S02]  /*04d0*/  LDG.E.128 R8, desc[UR6][R8.64] ;  /* 0x0000000608087981 */ /* 0x000ea4000c1e1d00 */
[--C-:B------:R-:W-:Y:S02]  /*04e0*/  IMAD.WIDE.U32 R12, R27, 0x10, R24.reuse ;  /* 0x000000101b0c7825 */ /* 0x100fe400078e0018 */
[----:B------:R-:W3:Y:S04]  /*04f0*/  LDG.E.128 R16, desc[UR6][R16.64] ;  /* 0x0000000610107981 */ /* 0x000ee8000c1e1d00 */
[----:B------:R-:W4:Y:S01]  /*0500*/  LDG.E.128 R12, desc[UR6][R12.64] ;  /* 0x000000060c0c7981 */ /* 0x000f22000c1e1d00 */
[----:B------:R-:W-:-:S06]  /*0510*/  IMAD.WIDE.U32 R20, R26, 0x10, R24 ;  /* 0x000000101a147825 */ /* 0x000fcc00078e0018 */
[----:B------:R-:W5:Y:S01]  /*0520*/  LDG.E.128 R20, desc[UR6][R20.64] ;  /* 0x0000000614147981 */ /* 0x000f62000c1e1d00 */
[C---:B------:R-:W-:Y:S01]  /*0530*/  IMAD R27, R0.reuse, 0x4, R27 ;  /* 0x00000004001b7824 */ /* 0x040fe200078e021b */
[C---:B------:R-:W-:Y:S02]  /*0540*/  LEA R7, R0.reuse, R7, 0x2 ;  /* 0x0000000700077211 */ /* 0x040fe400078e10ff */
[----:B------:R-:W-:Y:S01]  /*0550*/  LEA R26, R0, R26, 0x2 ;  /* 0x0000001a001a7211 */ /* 0x000fe200078e10ff */
[----:B--2---:R-:W-:-:S04]  /*0560*/  FMUL R29, R9, R9 ;  /* 0x00000009091d7220 */ /* 0x004fc80000400000 */
[----:B------:R-:W-:Y:S01]  /*0570*/  FFMA R29, R8, R8, R29 ;  /* 0x00000008081d7223 */ /* 0x000fe2000000001d */
[----:B---3--:R-:W-:-:S03]  /*0580*/  FMUL R9, R17, R17 ;  /* 0x0000001111097220 */ /* 0x008fc60000400000 */
[----:B------:R-:W-:Y:S01]  /*0590*/  FFMA R10, R10, R10, R29 ;  /* 0x0000000a0a0a7223 */ /* 0x000fe2000000001d */
[----:B----4-:R-:W-:Y:S01]  /*05a0*/  FMUL R29, R13, R13 ;  /* 0x0000000d0d1d7220 */ /* 0x010fe20000400000 */
[----:B------:R-:W-:Y:S01]  /*05b0*/  FFMA R13, R16, R16, R9 ;  /* 0x00000010100d7223 */ /* 0x000fe20000000009 */
[--C-:B------:R-:W-:Y:S02]  /*05c0*/  IADD3 R9, PT, PT, R0, R6, R0.reuse ;  /* 0x0000000600097210 */ /* 0x100fe40007ffe000 */
[----:B------:R-:W-:Y:S02]  /*05d0*/  FFMA R29, R12, R12, R29 ;  /* 0x0000000c0c1d7223 */ /* 0x000fe4000000001d */
[----:B------:R-:W-:Y:S01]  /*05e0*/  IADD3 R6, PT, PT, R0, R9, R0 ;  /* 0x0000000900067210 */ /* 0x000fe20007ffe000 */
[----:B------:R-:W-:Y:S01]  /*05f0*/  FFMA R11, R11, R11, R10 ;  /* 0x0000000b0b0b7223 */ /* 0x000fe2000000000a */
[----:B------:R-:W-:Y:S01]  /*0600*/  FFMA R14, R14, R14, R29 ;  /* 0x0000000e0e0e7223 */ /* 0x000fe2000000001d */
[----:B-----5:R-:W-:Y:S01]  /*0610*/  FMUL R29, R21, R21 ;  /* 0x00000015151d7220 */ /* 0x020fe20000400000 */
[----:B------:R-:W-:Y:S01]  /*0620*/  ISETP.GE.AND P0, PT, R6, R5, PT ;  /* 0x000000050600720c */ /* 0x000fe20003f06270 */
[----:B------:R-:W-:Y:S01]  /*0630*/  FADD R11, R11, R2 ;  /* 0x000000020b0b7221 */ /* 0x000fe20000000000 */
[----:B------:R-:W-:Y:S01]  /*0640*/  FFMA R14, R15, R15, R14 ;  /* 0x0000000f0f0e7223 */ /* 0x000fe2000000000e */
[----:B------:R-:W-:Y:S01]  /*0650*/  FFMA R29, R20, R20, R29 ;  /* 0x00000014141d7223 */ /* 0x000fe2000000001d */
[----:B------:R-:W-:-:S02]  /*0660*/  FFMA R18, R18, R18, R13 ;  /* 0x0000001212127223 */ /* 0x000fc4000000000d */
[----:B------:R-:W-:Y:S01]  /*0670*/  FADD R11, R11, R14 ;  /* 0x0000000e0b0b7221 */ /* 0x000fe20000000000 */
[----:B------:R-:W-:Y:S01]  /*0680*/  FFMA R22, R22, R22, R29 ;  /* 0x0000001616167223 */ /* 0x000fe2000000001d */
[----:B------:R-:W-:-:S03]  /*0690*/  FFMA R18, R19, R19, R18 ;  /* 0x0000001313127223 */ /* 0x000fc60000000012 */
[----:B------:R-:W-:Y:S01]  /*06a0*/  FFMA R22, R23, R23, R22 ;  /* 0x0000001717167223 */ /* 0x000fe20000000016 */
[----:B------:R-:W-:-:S04]  /*06b0*/  FADD R11, R11, R18 ;  /* 0x000000120b0b7221 */ /* 0x000fc80000000000 */
[----:B------:R-:W-:Y:S01]  /*06c0*/  FADD R2, R11, R22 ;  /* 0x000000160b027221 */ /* 0x000fe20000000000 */
[----:B------:R-:W-:Y:S06]  /*06d0*/  @!P0 BRA `(.L_x_161) ;  /* 0xfffffffc00748947 */ /* 0x000fec000383ffff */
.L_x_157:
[----:B------:R-:W-:Y:S05]  /*06e0*/  BSYNC.RECONVERGENT B0 ;  /* 0x0000000000007941 */ /* 0x000fea0003800200 */
.L_x_156:
[----:B------:R-:W-:Y:S01]  /*06f0*/  IMAD R0, R5, 0x4, R4 ;  /* 0x0000000405007824 */ /* 0x000fe200078e0204 */
[----:B------:R-:W-:Y:S04]  /*0700*/  BSSY.RECONVERGENT B0, `(.L_x_162) ;  /* 0x000000b000007945 */ /* 0x000fe80003800200 */
[----:B------:R-:W-:-:S13]  /*0710*/  ISETP.GE.AND P0, PT, R0, R3, PT ;  /* 0x000000030000720c */ /* 0x000fda0003f06270 */
[----:B------:R-:W-:Y:S05]  /*0720*/  @P0 BRA `(.L_x_163) ;  /* 0x0000000000200947 */ /* 0x000fea0003800000 */
[----:B------:R-:W0:Y:S01]  /*0730*/  LDC R9, c[0x0][0x360] ;  /* 0x0000d800ff097b82 */ /* 0x000e220000000800 */
[----:B------:R-:W-:-:S07]  /*0740*/  MOV R8, R0 ;  /* 0x0000000000087202 */ /* 0x000fce0000000f00 */
.L_x_164:
[----:B------:R-:W-:-:S06]  /*0750*/  IMAD.WIDE R6, R8, 0x4, R24 ;  /* 0x0000000408067825 */ /* 0x000fcc00078e0218 */
[----:B------:R-:W2:Y:S01]  /*0760*/  LDG.E R7, desc[UR6][R6.64] ;  /* 0x0000000606077981 */ /* 0x000ea2000c1e1900 */
[----:B0-----:R-:W-:-:S04]  /*0770*/  IADD3 R8, PT, PT, R9, R8, RZ ;  /* 0x0000000809087210 */ /* 0x001fc80007ffe0ff */
[----:B------:R-:W-:Y:S01]  /*0780*/  ISETP.GE.AND P0, PT, R8, R3, PT ;  /* 0x000000030800720c */ /* 0x000fe20003f06270 */
[----:B--2---:R-:W-:-:S12]  /*0790*/  FFMA R2, R7, R7, R2 ;  /* 0x0000000707027223 */ /* 0x004fd80000000002 */
[----:B------:R-:W-:Y:S05]  /*07a0*/  @!P0 BRA `(.L_x_164) ;  /* 0xfffffffc00e88947 */ /* 0x000fea000383ffff */
.L_x_163:
[----:B------:R-:W-:Y:S05]  /*07b0*/  BSYNC.RECONVERGENT B0 ;  /* 0x0000000000007941 */ /* 0x000fea0003800200 */
.L_x_162:
        /* <DEDUP_REMOVED lines=20> */
[----:B0-----:R-:W-:-:S05]  /*0900*/  @!P0 LEA R8, R9, R8, 0x18 ;  /* 0x0000000809088211 */ /* 0x001fca00078ec0ff */
[----:B------:R-:W-:-:S05]  /*0910*/  @!P0 IMAD.IADD R7, R7, 0x1, R8 ;  /* 0x0000000107078824 */ /* 0x000fca00078e0208 */
        /* <DEDUP_REMOVED lines=22> */
.L_x_182:
[----:B------:R-:W2:Y:S01]  /*0a80*/  @!P0 S2R R7, SR_CgaCtaId ;  /* 0x0000000000078919 */ /* 0x000ea20000008800 */
[----:B------:R-:W-:Y:S01]  /*0a90*/  @!P0 MOV R6, 0x400 ;  /* 0x0000040000068802 */ /* 0x000fe20000000f00 */
[----:B-1----:R-:W-:-:S03]  /*0aa0*/  FADD R11, R10, R11 ;  /* 0x0000000b0a0b7221 */ /* 0x002fc60000000000 */
[----:B--2---:R-:W-:-:S05]  /*0ab0*/  @!P0 LEA R6, R7, R6, 0x18 ;  /* 0x0000000607068211 */ /* 0x004fca00078ec0ff */
[----:B------:R1:W-:Y:S02]  /*0ac0*/  @!P0 STS [R6], R11 ;  /* 0x0000000b06008388 */ /* 0x0003e40000000800 */
.L_x_166:
[----:B------:R-:W-:Y:S05]  /*0ad0*/  WARPSYNC.ALL ;  /* 0x0000000000007948 */ /* 0x000fea0003800000 */
[----:B------:R-:W2:Y:S08]  /*0ae0*/  S2UR UR5, SR_CgaCtaId ;  /* 0x00000000000579c3 */ /* 0x000eb00000008800 */
[----:B------:R-:W-:Y:S06]  /*0af0*/  BAR.SYNC.DEFER_BLOCKING 0x0 ;  /* 0x0000000000007b1d */ /* 0x000fec0000010000 */
[----:B------:R-:W-:-:S02]  /*0b00*/  UMOV UR4, 0x400 ;  /* 0x0000040000047882 */ /* 0x000fc40000000000 */
[----:B--2---:R-:W-:-:S09]  /*0b10*/  ULEA UR4, UR5, UR4, 0x18 ;  /* 0x0000000405047291 */ /* 0x004fd2000f8ec0ff */
[----:B01----:R-:W0:Y:S03]  /*0b20*/  LDS R6, [UR4] ;  /* 0x00000004ff067984 */ /* 0x003e260008000800 */
.L_x_165:
        /* <DEDUP_REMOVED lines=12> */
[----:B------:R-:W-:Y:S05]  /*0bf0*/  CALL.REL.NOINC `($__internal_4_$__cuda_sm3x_div_rn_noftz_f32_slowpath) ;  /* 0x0000000800cc7944 */ /* 0x000fea0003c00000 */
.L_x_169:
[----:B------:R-:W-:Y:S05]  /*0c00*/  BSYNC.RECONVERGENT B0 ;  /* 0x0000000000007941 */ /* 0x000fea0003800200 */
.L_x_168:
        /* <DEDUP_REMOVED lines=18> */
[----:B0-----:R-:W-:-:S06]  /*0d30*/  VIADD R6, R11, 0xffffffe ;  /* 0x0ffffffe0b067836 */ /* 0x001fcc0000000000 */
[----:B------:R0:W1:Y:S02]  /*0d40*/  F2I.FTZ.U32.TRUNC.NTZ R7, R6 ;  /* 0x0000000600077305 */ /* 0x000064000021f000 */
[----:B0-----:R-:W-:Y:S01]  /*0d50*/  IMAD.MOV.U32 R6, RZ, RZ, RZ ;  /* 0x000000ffff067224 */ /* 0x001fe200078e00ff */
[----:B-1----:R-:W-:-:S05]  /*0d60*/  IADD3 R13, PT, PT, RZ, -R7, RZ ;  /* 0x80000007ff0d7210 */ /* 0x002fca0007ffe0ff */
[----:B------:R-:W-:-:S04]  /*0d70*/  IMAD R13, R13, R2, RZ ;  /* 0x000000020d0d7224 */ /* 0x000fc800078e02ff */
[----:B------:R-:W-:-:S06]  /*0d80*/  IMAD.HI.U32 R12, R7, R13, R6 ;  /* 0x0000000d070c7227 */ /* 0x000fcc00078e0006 */
[----:B------:R-:W-:-:S05]  /*0d90*/  IMAD.HI.U32 R7, R12, R9, RZ ;  /* 0x000000090c077227 */ /* 0x000fca00078e00ff */
[----:B------:R-:W-:-:S05]  /*0da0*/  IADD3 R6, PT, PT, -R7, RZ, RZ ;  /* 0x000000ff07067210 */ /* 0x000fca0007ffe1ff */
[----:B------:R-:W-:-:S05]  /*0db0*/  IMAD R9, R2, R6, R9 ;  /* 0x0000000602097224 */ /* 0x000fca00078e0209 */
[----:B------:R-:W-:-:S13]  /*0dc0*/  ISETP.GE.U32.AND P0, PT, R9, R2, PT ;  /* 0x000000020900720c */ /* 0x000fda0003f06070 */
[----:B------:R-:W-:Y:S01]  /*0dd0*/  @P0 IADD3 R9, PT, PT, R9, -R2, RZ ;  /* 0x8000000209090210 */ /* 0x000fe20007ffe0ff */
[----:B------:R-:W-:-:S03]  /*0de0*/  @P0 VIADD R7, R7, 0x1 ;  /* 0x0000000107070836 */ /* 0x000fc60000000000 */
        /* <DEDUP_REMOVED lines=8> */
[----:B------:R-:W-:-:S05]  /*0e70*/  VIADD R6, R6, 0x1 ;  /* 0x0000000106067836 */ /* 0x000fca0000000000 */
[----:B------:R-:W-:Y:S01]  /*0e80*/  LOP3.LUT R9, R6, 0x3, RZ, 0xc0, !PT ;  /* 0x0000000306097812 */ /* 0x000fe200078ec0ff */
[----:B------:R-:W-:-:S03]  /*0e90*/  IMAD.WIDE.U32 R6, R4, 0x10, RZ ;  /* 0x0000001004067825 */ /* 0x000fc600078e00ff */
[C---:B------:R-:W-:Y:S01]  /*0ea0*/  IADD3 R18, PT, PT, -R9.reuse, RZ, RZ ;  /* 0x000000ff09127210 */ /* 0x040fe20007ffe1ff */
[----:B------:R-:W-:-:S07]  /*0eb0*/  IMAD R4, R9, R2, R4 ;  /* 0x0000000209047224 */ /* 0x000fce00078e0204 */
.L_x_174:
        /* <DEDUP_REMOVED lines=8> */
[----:B------:R-:W-:Y:S01]  /*0f40*/  ISETP.NE.AND P1, PT, R18, RZ, PT ;  /* 0x000000ff1200720c */ /* 0x000fe20003f25270 */
[C---:B--2---:R-:W-:Y:S01]  /*0f50*/  FMUL R19, R3.reuse, R8 ;  /* 0x0000000803137220 */ /* 0x044fe20000400000 */
[C---:B------:R-:W-:Y:S01]  /*0f60*/  FMUL R8, R3.reuse, R9 ;  /* 0x0000000903087220 */ /* 0x040fe20000400000 */
[C---:B------:R-:W-:Y:S01]  /*0f70*/  FMUL R9, R3.reuse, R10 ;  /* 0x0000000a03097220 */ /* 0x040fe20000400000 */
[----:B------:R-:W-:Y:S01]  /*0f80*/  FMUL R10, R3, R11 ;  /* 0x0000000b030a7220 */ /* 0x000fe20000400000 */
[----:B---3--:R-:W-:Y:S01]  /*0f90*/  FMUL R12, R12, R19 ;  /* 0x000000130c0c7220 */ /* 0x008fe20000400000 */
[----:B------:R-:W-:Y:S01]  /*0fa0*/  FMUL R13, R13, R8 ;  /* 0x000000080d0d7220 */ /* 0x000fe20000400000 */
[----:B------:R-:W-:Y:S01]  /*0fb0*/  FMUL R14, R14, R9 ;  /* 0x000000090e0e7220 */ /* 0x000fe20000400000 */
[----:B------:R-:W-:-:S05]  /*0fc0*/  FMUL R15, R15, R10 ;  /* 0x0000000a0f0f7220 */ /* 0x000fca0000400000 */
[----:B------:R0:W-:Y:S01]  /*0fd0*/  STG.E.128 desc[UR6][R16.64], R12 ;  /* 0x0000000c10007986 */ /* 0x0001e2000c101d06 */
[----:B------:R-:W-:Y:S05]  /*0fe0*/  @P1 BRA `(.L_x_174) ;  /* 0xfffffffc00b41947 */ /* 0x000fea000383ffff */
.L_x_173:
[----:B------:R-:W-:Y:S05]  /*0ff0*/  BSYNC.RECONVERGENT B1 ;  /* 0x0000000000017941 */ /* 0x000fea0003800200 */
.L_x_172:
[----:B------:R-:W-:Y:S05]  /*1000*/  @!P0 BRA `(.L_x_171) ;  /* 0x0000000000fc8947 */ /* 0x000fea0003800000 */
[----:B------:R-:W1:Y:S01]  /*1010*/  LDC.64 R22, c[0x0][0x388] ;  /* 0x0000e200ff167b82 */ /* 0x000e620000000a00 */
[C---:B------:R-:W-:Y:S01]  /*1020*/  LEA R20, R2.reuse, R4, 0x1 ;  /* 0x0000000402147211 */ /* 0x040fe200078e08ff */
[----:B------:R-:W-:Y:S01]  /*1030*/  IMAD R7, R2, 0x3, R4 ;  /* 0x0000000302077824 */ /* 0x000fe200078e0204 */
[----:B------:R-:W-:-:S07]  /*1040*/  IADD3 R6, PT, PT, R4, R2, RZ ;  /* 0x0000000204067210 */ /* 0x000fce0007ffe0ff */
.L_x_175:
[----:B0-----:R-:W-:-:S04]  /*1050*/  IMAD.WIDE.U32 R16, R4, 0x10, R24 ;  /* 0x0000001004107825 */ /* 0x001fc800078e0018 */
[----:B-1----:R-:W-:Y:S01]  /*1060*/  IMAD.WIDE.U32 R26, R4, 0x10, R22 ;  /* 0x00000010041a7825 */ /* 0x002fe200078e0016 */
[----:B------:R-:W2:Y:S04]  /*1070*/  LDG.E.128 R8, desc[UR6][R16.64] ;  /* 0x0000000610087981 */ /* 0x000ea8000c1e1d00 */
[----:B------:R-:W3:Y:S01]  /*1080*/  LDG.E.128.CONSTANT R12, desc[UR6][R26.64] ;  /* 0x000000061a0c7981 */ /* 0x000ee2000c1e9d00 */
[----:B------:R-:W-:-:S04]  /*1090*/  IMAD.WIDE.U32 R28, R6, 0x10, R24 ;  /* 0x00000010061c7825 */ /* 0x000fc800078e0018 */
[C---:B--2---:R-:W-:Y:S01]  /*10a0*/  FMUL R19, R3.reuse, R8 ;  /* 0x0000000803137220 */ /* 0x044fe20000400000 */
[C---:B------:R-:W-:Y:S01]  /*10b0*/  FMUL R8, R3.reuse, R9 ;  /* 0x0000000903087220 */ /* 0x040fe20000400000 */
[C---:B------:R-:W-:Y:S01]  /*10c0*/  FMUL R9, R3.reuse, R10 ;  /* 0x0000000a03097220 */ /* 0x040fe20000400000 */
[----:B------:R-:W-:Y:S01]  /*10d0*/  FMUL R10, R3, R11 ;  /* 0x0000000b030a7220 */ /* 0x000fe20000400000 */
[----:B---3--:R-:W-:Y:S01]  /*10e0*/  FMUL R12, R12, R19 ;  /* 0x000000130c0c7220 */ /* 0x008fe20000400000 */
[----:B------:R-:W-:Y:S01]  /*10f0*/  FMUL R13, R13, R8 ;  /* 0x000000080d0d7220 */ /* 0x000fe20000400000 */
[----:B------:R-:W-:Y:S01]  /*1100*/  FMUL R14, R14, R9 ;  /* 0x000000090e0e7220 */ /* 0x000fe20000400000 */
[----:B------:R-:W-:Y:S01]  /*1110*/  FMUL R15, R15, R10 ;  /* 0x0000000a0f0f7220 */ /* 0x000fe20000400000 */
[----:B------:R-:W-:-:S04]  /*1120*/  IMAD.WIDE.U32 R18, R6, 0x10, R22 ;  /* 0x0000001006127825 */ /* 0x000fc800078e0016 */
[----:B------:R0:W-:Y:S04]  /*1130*/  STG.E.128 desc[UR6][R16.64], R12 ;  /* 0x0000000c10007986 */ /* 0x0001e8000c101d06 */
[----:B------:R-:W2:Y:S04]  /*1140*/  LDG.E.128 R8, desc[UR6][R28.64] ;  /* 0x000000061c087981 */ /* 0x000ea8000c1e1d00 */
[----:B0-----:R-:W3:Y:S01]  /*1150*/  LDG.E.128.CONSTANT R12, desc[UR6][R18.64] ;  /* 0x00000006120c7981 */ /* 0x001ee2000c1e9d00 */
        /* <DEDUP_REMOVED lines=12> */
[----:B------:R-:W3:Y:S01]  /*1220*/  LDG.E.128.CONSTANT R12, desc[UR6][R12.64] ;  /* 0x000000060c0c7981 */ /* 0x000ee2000c1e9d00 */
[----:B0-----:R-:W-:-:S04]  /*1230*/  IMAD.WIDE.U32 R16, R7, 0x10, R24 ;  /* 0x0000001007107825 */ /* 0x001fc800078e0018 */
        /* <DEDUP_REMOVED lines=9> */
[----:B------:R0:W-:Y:S04]  /*12d0*/  STG.E.128 desc[UR6][R26.64], R12 ;  /* 0x0000000c1a007986 */ /* 0x0001e8000c101d06 */
[----:B------:R-:W2:Y:S04]  /*12e0*/  LDG.E.128 R8, desc[UR6][R16.64] ;  /* 0x0000000610087981 */ /* 0x000ea8000c1e1d00 */
[----:B0-----:R-:W3:Y:S01]  /*12f0*/  LDG.E.128.CONSTANT R12, desc[UR6][R18.64] ;  /* 0x00000006120c7981 */ /* 0x001ee2000c1e9d00 */
[C---:B------:R-:W-:Y:S01]  /*1300*/  IMAD R20, R2.reuse, 0x4, R20 ;  /* 0x0000000402147824 */ /* 0x040fe200078e0214 */
[----:B------:R-:W-:-:S02]  /*1310*/  LEA R7, R2, R7, 0x2 ;  /* 0x0000000702077211 */ /* 0x000fc400078e10ff */
[----:B------:R-:W-:Y:S01]  /*1320*/  LEA R6, R2, R6, 0x2 ;  /* 0x0000000602067211 */ /* 0x000fe200078e10ff */
        /* <DEDUP_REMOVED lines=8> */
[----:B------:R-:W-:-:S04]  /*13b0*/  IADD3 R9, PT, PT, R2, R4, R2 ;  /* 0x0000000402097210 */ /* 0x000fc80007ffe002 */
[----:B------:R2:W-:Y:S01]  /*13c0*/  STG.E.128 desc[UR6][R16.64], R12 ;  /* 0x0000000c10007986 */ /* 0x0005e2000c101d06 */
[----:B------:R-:W-:-:S04]  /*13d0*/  IADD3 R4, PT, PT, R2, R9, R2 ;  /* 0x0000000902047210 */ /* 0x000fc80007ffe002 */
[----:B------:R-:W-:-:S13]  /*13e0*/  ISETP.GE.AND P0, PT, R4, R5, PT ;  /* 0x000000050400720c */ /* 0x000fda0003f06270 */
[----:B--2---:R-:W-:Y:S05]  /*13f0*/  @!P0 BRA `(.L_x_175) ;  /* 0xfffffffc00148947 */ /* 0x004fea000383ffff */
.L_x_171:
[----:B------:R-:W-:Y:S05]  /*1400*/  BSYNC.RECONVERGENT B0 ;  /* 0x0000000000007941 */ /* 0x000fea0003800200 */
.L_x_170:
[----:B------:R-:W1:Y:S01]  /*1410*/  LDCU UR8, c[0x0][0x390] ;  /* 0x00007200ff0877ac */ /* 0x000e620008000800 */
[----:B------:R-:W2:Y:S01]  /*1420*/  LDC.64 R8, c[0x0][0x388] ;  /* 0x0000e200ff087b82 */ /* 0x000ea20000000a00 */
[----:B-1----:R-:W-:-:S13]  /*1430*/  ISETP.GE.AND P0, PT, R0, UR8, PT ;  /* 0x0000000800007c0c */ /* 0x002fda000bf06270 */
[----:B------:R-:W-:Y:S05]  /*1440*/  @P0 EXIT ;  /* 0x000000000000094d */ /* 0x000fea0003800000 */
.L_x_176:
[----:B-1----:R-:W-:-:S04]  /*1450*/  IMAD.WIDE R4, R0, 0x4, R24 ;  /* 0x0000000400047825 */ /* 0x002fc800078e0218 */
[----:B--2---:R-:W-:Y:S01]  /*1460*/  IMAD.WIDE R6, R0, 0x4, R8 ;  /* 0x0000000400067825 */ /* 0x004fe200078e0208 */
[----:B------:R-:W2:Y:S05]  /*1470*/  LDG.E R10, desc[UR6][R4.64] ;  /* 0x00000006040a7981 */ /* 0x000eaa000c1e1900 */
[----:B------:R-:W3:Y:S01]  /*1480*/  LDG.E.CONSTANT R7, desc[UR6][R6.64] ;  /* 0x0000000606077981 */ /* 0x000ee2000c1e9900 */
[----:B------:R-:W-:-:S05]  /*1490*/  IMAD.IADD R0, R2, 0x1, R0 ;  /* 0x0000000102007824 */ /* 0x000fca00078e0200 */
[----:B------:R-:W-:Y:S01]  /*14a0*/  ISETP.GE.AND P0, PT, R0, UR8, PT ;  /* 0x0000000800007c0c */ /* 0x000fe2000bf06270 */
[----:B--2---:R-:W-:-:S04]  /*14b0*/  FMUL R10, R3, R10 ;  /* 0x0000000a030a7220 */ /* 0x004fc80000400000 */
[----:B---3--:R-:W-:-:S05]  /*14c0*/  FMUL R11, R10, R7 ;  /* 0x000000070a0b7220 */ /* 0x008fca0000400000 */
[----:B------:R1:W-:Y:S03]  /*14d0*/  STG.E desc[UR6][R4.64], R11 ;  /* 0x0000000b04007986 */ /* 0x0003e6000c101906 */
[----:B------:R-:W-:Y:S05]  /*14e0*/  @!P0 BRA `(.L_x_176) ;  /* 0xfffffffc00d88947 */ /* 0x000fea000383ffff */
[----:B------:R-:W-:Y:S05]  /*14f0*/  EXIT ;  /* 0x000000000000794d */ /* 0x000fea0003800000 */
.L_x_167:
[----:B------:R-:W-:Y:S01]  /*1500*/  MOV R13, 0x10 ;  /* 0x00000010000d7802 */ /* 0x000fe20000000f00 */
[----:B------:R-:W-:Y:S01]  /*1510*/  IMAD.MOV.U32 R12, RZ, RZ, -0x1 ;  /* 0xffffffffff0c7424 */ /* 0x000fe200078e00ff */
[----:B------:R-:W-:-:S07]  /*1520*/  MOV R15, 0x1f ;  /* 0x0000001f000f7802 */ /* 0x000fce0000000f00 */
[----:B01----:R-:W-:Y:S05]  /*1530*/  WARPSYNC.COLLECTIVE R12, `(.L_x_177) ;  /* 0x000000000c087348 */ /* 0x003fea0003c00000 */
[----:B-1----:R1:W2:Y:S02]  /*1540*/  SHFL.BFLY P1, R11, R6, R13, R15 ;  /* 0x0c00000d060b7389 */ /* 0x0022a4000002000f */
[----:B012---:R-:W-:Y:S05]  /*1550*/  ENDCOLLECTIVE ;  /* 0x000000000000791b */ /* 0x007fea0003800000 */
.L_x_177:
[----:B------:R-:W-:Y:S01]  /*1560*/  IMAD.MOV.U32 R13, RZ, RZ, 0x8 ;  /* 0x00000008ff0d7424 */ /* 0x000fe200078e00ff */
[----:B------:R-:W-:-:S05]  /*1570*/  MOV R7, R11 ;  /* 0x0000000b00077202 */ /* 0x000fca0000000f00 */
[----:B------:R-:W-:-:S05]  /*1580*/  FADD R7, R7, R6 ;  /* 0x0000000607077221 */ /* 0x000fca0000000000 */
[----:B------:R-:W-:-:S07]  /*1590*/  MOV R6, R7 ;  /* 0x0000000700067202 */ /* 0x000fce0000000f00 */
[----:B------:R-:W-:Y:S05]  /*15a0*/  WARPSYNC.COLLECTIVE R12, `(.L_x_178) ;  /* 0x000000000c087348 */ /* 0x000fea0003c00000 */
[----:B------:R0:W1:Y:S02]  /*15b0*/  SHFL.BFLY P1, R11, R6, R13, R15 ;  /* 0x0c00000d060b7389 */ /* 0x000064000002000f */
[----:B01----:R-:W-:Y:S05]  /*15c0*/  ENDCOLLECTIVE ;  /* 0x000000000000791b */ /* 0x003fea0003800000 */
.L_x_178:
[----:B------:R-:W-:Y:S01]  /*15d0*/  IMAD.MOV.U32 R13, RZ, RZ, 0x4 ;  /* 0x00000004ff0d7424 */ /* 0x000fe200078e00ff */
[----:B------:R-:W-:-:S05]  /*15e0*/  MOV R8, R11 ;  /* 0x0000000b00087202 */ /* 0x000fca0000000f00 */
[----:B------:R-:W-:-:S05]  /*15f0*/  FADD R8, R7, R8 ;  /* 0x0000000807087221 */ /* 0x000fca0000000000 */
[----:B------:R-:W-:-:S07]  /*1600*/  MOV R6, R8 ;  /* 0x0000000800067202 */ /* 0x000fce0000000f00 */
[----:B------:R-:W-:Y:S05]  /*1610*/  WARPSYNC.COLLECTIVE R12, `(.L_x_179) ;  /* 0x000000000c087348 */ /* 0x000fea0003c00000 */
[----:B------:R0:W1:Y:S02]  /*1620*/  SHFL.BFLY P1, R11, R6, R13, R15 ;  /* 0x0c00000d060b7389 */ /* 0x000064000002000f */
[----:B01----:R-:W-:Y:S05]  /*1630*/  ENDCOLLECTIVE ;  /* 0x000000000000791b */ /* 0x003fea0003800000 */
.L_x_179:
[----:B------:R-:W-:Y:S01]  /*1640*/  IMAD.MOV.U32 R13, RZ, RZ, 0x2 ;  /* 0x00000002ff0d7424 */ /* 0x000fe200078e00ff */
[----:B------:R-:W-:-:S05]  /*1650*/  MOV R9, R11 ;  /* 0x0000000b00097202 */ /* 0x000fca0000000f00 */
[----:B------:R-:W-:-:S05]  /*1660*/  FADD R9, R8, R9 ;  /* 0x0000000908097221 */ /* 0x000fca0000000000 */
[----:B------:R-:W-:-:S07]  /*1670*/  MOV R6, R9 ;  /* 0x0000000900067202 */ /* 0x000fce0000000f00 */
[----:B------:R-:W-:Y:S05]  /*1680*/  WARPSYNC.COLLECTIVE R12, `(.L_x_180) ;  /* 0x000000000c087348 */ /* 0x000fea0003c00000 */
[----:B------:R0:W1:Y:S02]  /*1690*/  SHFL.BFLY P1, R11, R6, R13, R15 ;  /* 0x0c00000d060b7389 */ /* 0x000064000002000f */
[----:B01----:R-:W-:Y:S05]  /*16a0*/  ENDCOLLECTIVE ;  /* 0x000000000000791b */ /* 0x003fea0003800000 */
.L_x_180:
[----:B------:R-:W-:Y:S01]  /*16b0*/  IMAD.MOV.U32 R13, RZ, RZ, 0x1 ;  /* 0x00000001ff0d7424 */ /* 0x000fe200078e00ff */
[----:B------:R-:W-:-:S05]  /*16c0*/  MOV R10, R11 ;  /* 0x0000000b000a7202 */ /* 0x000fca0000000f00 */
[----:B------:R-:W-:-:S05]  /*16d0*/  FADD R10, R9, R10 ;  /* 0x0000000a090a7221 */ /* 0x000fca0000000000 */
[----:B------:R-:W-:-:S07]  /*16e0*/  MOV R6, R10 ;  /* 0x0000000a00067202 */ /* 0x000fce0000000f00 */
[----:B------:R-:W-:Y:S05]  /*16f0*/  WARPSYNC.COLLECTIVE R12, `(.L_x_181) ;  /* 0x000000000c087348 */ /* 0x000fea0003c00000 */
[----:B------:R0:W1:Y:S02]  /*1700*/  SHFL.BFLY P1, R11, R6, R13, R15 ;  /* 0x0c00000d060b7389 */ /* 0x000064000002000f */
[----:B01----:R-:W-:Y:S05]  /*1710*/  ENDCOLLECTIVE ;  /* 0x000000000000791b */ /* 0x003fea0003800000 */
.L_x_181:
[----:B------:R-:W-:Y:S05]  /*1720*/  BRA `(.L_x_182) ;  /* 0xfffffff000d47947 */ /* 0x000fea000383ffff */
        .weak           $__internal_4_$__cuda_sm3x_div_rn_noftz_f32_slowpath
        .type           $__internal_4_$__cuda_sm3x_div_rn_noftz_f32_slowpath,@function
        .size           $__internal_4_$__cuda_sm3x_div_rn_noftz_f32_slowpath,(.L_x_238 - $__internal_4_$__cuda_sm3x_div_rn_noftz_f32_slowpath)
$__internal_4_$__cuda_sm3x_div_rn_noftz_f32_slowpath:
        /* <DEDUP_REMOVED lines=35> */
.L_x_184:
        /* <DEDUP_REMOVED lines=51> */
.L_x_191:
[----:B------:R-:W-:-:S04]  /*1c90*/  LOP3.LUT R3, R3, 0x80000000, RZ, 0xc0, !PT ;  /* 0x8000000003037812 */ /* 0x000fc800078ec0ff */
[----:B------:R-:W-:Y:S01]  /*1ca0*/  LOP3.LUT R3, R3, 0x7f800000, RZ, 0xfc, !PT ;  /* 0x7f80000003037812 */ /* 0x000fe200078efcff */
[----:B------:R-:W-:Y:S06]  /*1cb0*/  BRA `(.L_x_192) ;  /* 0x0000000000047947 */ /* 0x000fec0003800000 */
.L_x_190:
[----:B------:R-:W-:-:S07]  /*1cc0*/  LEA R3, R10, R3, 0x17 ;  /* 0x000000030a037211 */ /* 0x000fce00078eb8ff */
.L_x_192:
[----:B------:R-:W-:Y:S05]  /*1cd0*/  BSYNC.RECONVERGENT B2 ;  /* 0x0000000000027941 */ /* 0x000fea0003800200 */
.L_x_189:
[----:B------:R-:W-:Y:S05]  /*1ce0*/  BRA `(.L_x_193) ;  /* 0x0000000000207947 */ /* 0x000fea0003800000 */
.L_x_188:
[----:B------:R-:W-:-:S04]  /*1cf0*/  LOP3.LUT R3, R11, 0x80000000, R6, 0x48, !PT ;  /* 0x800000000b037812 */ /* 0x000fc800078e4806 */
[----:B------:R-:W-:Y:S01]  /*1d00*/  LOP3.LUT R3, R3, 0x7f800000, RZ, 0xfc, !PT ;  /* 0x7f80000003037812 */ /* 0x000fe200078efcff */
[----:B------:R-:W-:Y:S06]  /*1d10*/  BRA `(.L_x_193) ;  /* 0x0000000000147947 */ /* 0x000fec0003800000 */
.L_x_187:
[----:B------:R-:W-:Y:S01]  /*1d20*/  LOP3.LUT R3, R11, 0x80000000, R6, 0x48, !PT ;  /* 0x800000000b037812 */ /* 0x000fe200078e4806 */
[----:B------:R-:W-:Y:S06]  /*1d30*/  BRA `(.L_x_193) ;  /* 0x00000000000c7947 */ /* 0x000fec0003800000 */
.L_x_186:
[----:B------:R-:W0:Y:S01]  /*1d40*/  MUFU.RSQ R3, -QNAN ;  /* 0xffc0000000037908 */ /* 0x000e220000001400 */
[----:B------:R-:W-:Y:S05]  /*1d50*/  BRA `(.L_x_193) ;  /* 0x0000000000047947 */ /* 0x000fea0003800000 */
.L_x_185:
[----:B------:R-:W-:-:S07]  /*1d60*/  FADD.FTZ R3, R6, R3 ;  /* 0x0000000306037221 */ /* 0x000fce0000010000 */
.L_x_193:
[----:B------:R-:W-:Y:S05]  /*1d70*/  BSYNC.RECONVERGENT B1 ;  /* 0x0000000000017941 */ /* 0x000fea0003800200 */
.L_x_183:
[----:B------:R-:W-:-:S04]  /*1d80*/  HFMA2 R9, -RZ, RZ, 0, 0 ;  /* 0x00000000ff097431 */ /* 0x000fc800000001ff */
[----:B0-----:R-:W-:Y:S05]  /*1d90*/  RET.REL.NODEC R8 `(rmsnorm_inplace_f32) ;  /* 0xffffffe008987950 */ /* 0x001fea0003c3ffff */
.L_x_194:
        /* <DEDUP_REMOVED lines=14> */
.L_x_238:


//--------------------- .text.rmsnorm_f32         --------------------------
	.section	.text.rmsnorm_f32,"ax",@progbits
	.align	128
        .global         rmsnorm_f32
        .type           rmsnorm_f32,@function
        .size           rmsnorm_f32,(.L_x_239 - rmsnorm_f32)
        .other          rmsnorm_f32,@"STO_CUDA_ENTRY STV_DEFAULT"
rmsnorm_f32:
.text.rmsnorm_f32:
[----:B------:R-:W-:Y:S08]  /*0000*/  LDC R1, c[0x0][0x37c] ;  /* 0x0000df00ff017b82 */ /* 0x000ff00000000800 */
[----:B------:R-:W0:Y:S01]  /*0010*/  LDC R2, c[0x0][0x398] ;  /* 0x0000e600ff027b82 */ /* 0x000e220000000800 */
[----:B------:R-:W1:Y:S01]  /*0020*/  S2R R20, SR_TID.X ;  /* 0x0000000000147919 */ /* 0x000e620000002100 */
[----:B------:R-:W2:Y:S01]  /*0030*/  LDCU.128 UR8, c[0x0][0x380] ;  /* 0x00007000ff0877ac */ /* 0x000ea20008000c00 */
        /* <DEDUP_REMOVED lines=10> */
[C---:B--2---:R-:W-:Y:S02]  /*00e0*/  IADD3 R26, P2, PT, R4.reuse, UR8, RZ ;  /* 0x00000008041a7c10 */ /* 0x044fe4000ff5e0ff */
[----:B------:R-:W-:Y:S02]  /*00f0*/  IADD3 R28, P1, PT, R4, UR10, RZ ;  /* 0x0000000a041c7c10 */ /* 0x000fe4000ff3e0ff */
[C---:B------:R-:W-:Y:S02]  /*0100*/  IADD3.X R27, PT, PT, R5.reuse, UR9, RZ, P2, !PT ;  /* 0x00000009051b7c10 */ /* 0x040fe400097fe4ff */
[----:B------:R-:W-:-:S03]  /*0110*/  IADD3.X R29, PT, PT, R5, UR11, RZ, P1, !PT ;  /* 0x0000000b051d7c10 */ /* 0x000fc60008ffe4ff */
[----:B---3--:R-:W-:Y:S06]  /*0120*/  @P0 BRA `(.L_x_196) ;  /* 0x0000000400740947 */ /* 0x008fec0003800000 */
[----:B------:R-:W0:Y:S01]  /*0130*/  LDC R3, c[0x0][0x360] ;  /* 0x0000d800ff037b82 */ /* 0x000e220000000800 */
[----:B------:R-:W-:Y:S01]  /*0140*/  BSSY.RECONVERGENT B1, `(.L_x_197) ;  /* 0x0000034000017945 */ /* 0x000fe20003800200 */
[----:B------:R-:W-:Y:S01]  /*0150*/  MOV R12, RZ ;  /* 0x000000ff000c7202 */ /* 0x000fe20000000f00 */
[----:B0-----:R-:W0:Y:S01]  /*0160*/  I2F.U32.RP R10, R3 ;  /* 0x00000003000a7306 */ /* 0x001e220000209000 */
[----:B------:R-:W-:Y:S01]  /*0170*/  IMAD.IADD R0, R20, 0x1, R3 ;  /* 0x0000000114007824 */ /* 0x000fe200078e0203 */
[----:B------:R-:W-:-:S04]  /*0180*/  ISETP.NE.U32.AND P2, PT, R3, RZ, PT ;  /* 0x000000ff0300720c */ /* 0x000fc80003f45070 */
[----:B------:R-:W-:Y:S02]  /*0190*/  ISETP.GE.U32.AND P0, PT, R0, R21, PT ;  /* 0x000000150000720c */ /* 0x000fe40003f06070 */
[----:B------:R-:W-:Y:S01]  /*01a0*/  VIMNMX.U32 R9, PT, PT, R21, R0, !PT ;  /* 0x0000000015097248 */ /* 0x000fe20007fe0000 */
[----:B0-----:R-:W0:Y:S02]  /*01b0*/  MUFU.RCP R10, R10 ;  /* 0x0000000a000a7308 */ /* 0x001e240000001000 */
[----:B0-----:R-:W-:-:S06]  /*01c0*/  VIADD R6, R10, 0xffffffe ;  /* 0x0ffffffe0a067836 */ /* 0x001fcc0000000000 */
[----:B------:R0:W1:Y:S02]  /*01d0*/  F2I.FTZ.U32.TRUNC.NTZ R7, R6 ;  /* 0x0000000600077305 */ /* 0x000064000021f000 */
[----:B0-----:R-:W-:Y:S02]  /*01e0*/  MOV R6, RZ ;  /* 0x000000ff00067202 */ /* 0x001fe40000000f00 */
[----:B-1----:R-:W-:-:S05]  /*01f0*/  IADD3 R8, PT, PT, RZ, -R7, RZ ;  /* 0x80000007ff087210 */ /* 0x002fca0007ffe0ff */
[----:B------:R-:W-:Y:S01]  /*0200*/  IMAD R11, R8, R3, RZ ;  /* 0x00000003080b7224 */ /* 0x000fe200078e02ff */
[----:B------:R-:W-:-:S03]  /*0210*/  SEL R8, RZ, 0x1, P0 ;  /* 0x00000001ff087807 */ /* 0x000fc60000000000 */
[----:B------:R-:W-:Y:S01]  /*0220*/  IMAD.HI.U32 R7, R7, R11, R6 ;  /* 0x0000000b07077227 */ /* 0x000fe200078e0006 */
[----:B------:R-:W-:-:S05]  /*0230*/  IADD3 R0, PT, PT, R9, -R0, -R8 ;  /* 0x8000000009007210 */ /* 0x000fca0007ffe808 */
[----:B------:R-:W-:-:S04]  /*0240*/  IMAD.HI.U32 R7, R7, R0, RZ ;  /* 0x0000000007077227 */ /* 0x000fc800078e00ff */
[----:B------:R-:W-:-:S04]  /*0250*/  IMAD.MOV R6, RZ, RZ, -R7 ;  /* 0x000000ffff067224 */ /* 0x000fc800078e0a07 */
[----:B------:R-:W-:-:S05]  /*0260*/  IMAD R0, R3, R6, R0 ;  /* 0x0000000603007224 */ /* 0x000fca00078e0200 */
[----:B------:R-:W-:-:S13]  /*0270*/  ISETP.GE.U32.AND P0, PT, R0, R3, PT ;  /* 0x000000030000720c */ /* 0x000fda0003f06070 */
[-C--:B------:R-:W-:Y:S02]  /*0280*/  @P0 IADD3 R0, PT, PT, R0, -R3.reuse, RZ ;  /* 0x8000000300000210 */ /* 0x080fe40007ffe0ff */
[----:B------:R-:W-:Y:S02]  /*0290*/  @P0 IADD3 R7, PT, PT, R7, 0x1, RZ ;  /* 0x0000000107070810 */ /* 0x000fe40007ffe0ff */
[----:B------:R-:W-:-:S13]  /*02a0*/  ISETP.GE.U32.AND P1, PT, R0, R3, PT ;  /* 0x000000030000720c */ /* 0x000fda0003f26070 */
[----:B------:R-:W-:Y:S01]  /*02b0*/  @P1 VIADD R7, R7, 0x1 ;  /* 0x0000000107071836 */ /* 0x000fe20000000000 */
[----:B------:R-:W-:-:S04]  /*02c0*/  @!P2 LOP3.LUT R7, RZ, R3, RZ, 0x33, !PT ;  /* 0x00000003ff07a212 */ /* 0x000fc800078e33ff */
[----:B------:R-:W-:-:S04]  /*02d0*/  IADD3 R7, PT, PT, R8, R7, RZ ;  /* 0x0000000708077210 */ /* 0x000fc80007ffe0ff */
[C---:B------:R-:W-:Y:S02]  /*02e0*/  LOP3.LUT R0, R7.reuse, 0x3, RZ, 0xc0, !PT ;  /* 0x0000000307007812 */ /* 0x040fe400078ec0ff */
[----:B------:R-:W-:Y:S02]  /*02f0*/  ISETP.GE.U32.AND P1, PT, R7, 0x3, PT ;  /* 0x000000030700780c */ /* 0x000fe40003f26070 */
[----:B------:R-:W-:Y:S01]  /*0300*/  ISETP.NE.AND P0, PT, R0, 0x3, PT ;  /* 0x000000030000780c */ /* 0x000fe20003f05270 */
[----:B------:R-:W-:-:S12]  /*0310*/  IMAD.MOV.U32 R0, RZ, RZ, R20 ;  /* 0x000000ffff007224 */ /* 0x000fd800078e0014 */
[----:B------:R-:W-:Y:S05]  /*0320*/  @!P0 BRA `(.L_x_198) ;  /* 0x0000000000548947 */ /* 0x000fea0003800000 */
[----:B------:R-:W-:Y:S01]  /*0330*/  IMAD.WIDE.U32 R4, R20, 0x10, R4 ;  /* 0x0000001014047825 */ /* 0x000fe200078e0004 */
[----:B------:R-:W-:Y:S02]  /*0340*/  IADD3 R0, PT, PT, R7, 0x1, RZ ;  /* 0x0000000107007810 */ /* 0x000fe40007ffe0ff */
[----:B------:R-:W-:Y:S02]  /*0350*/  MOV R12, RZ ;  /* 0x000000ff000c7202 */ /* 0x000fe40000000f00 */
[----:B------:R-:W-:Y:S02]  /*0360*/  IADD3 R8, P0, PT, R4, UR10, RZ ;  /* 0x0000000a04087c10 */ /* 0x000fe4000ff1e0ff */
[----:B------:R-:W-:Y:S01]  /*0370*/  LOP3.LUT R4, R0, 0x3, RZ, 0xc0, !PT ;  /* 0x0000000300047812 */ /* 0x000fe200078ec0ff */
[----:B------:R-:W-:Y:S01]  /*0380*/  IMAD.MOV.U32 R0, RZ, RZ, R20 ;  /* 0x000000ffff007224 */ /* 0x000fe200078e0014 */
[----:B------:R-:W-:Y:S02]  /*0390*/  IADD3.X R5, PT, PT, R5, UR11, RZ, P0, !PT ;  /* 0x0000000b05057c10 */ /* 0x000fe400087fe4ff */
[----:B------:R-:W-:-:S07]  /*03a0*/  IADD3 R10, PT, PT, -R4, RZ, RZ ;  /* 0x000000ff040a7210 */ /* 0x000fce0007ffe1ff */
.L_x_199:
[----:B------:R-:W-:-:S05]  /*03b0*/  MOV R9, R5 ;  /* 0x0000000500097202 */ /* 0x000fca0000000f00 */
[----:B------:R-:W2:Y:S01]  /*03c0*/  LDG.E.128.CONSTANT R4, desc[UR6][R8.64] ;  /* 0x0000000608047981 */ /* 0x000ea2000c1e9d00 */
[----:B------:R-:W-:Y:S01]  /*03d0*/  VIADD R10, R10, 0x1 ;  /* 0x000000010a0a7836 */ /* 0x000fe20000000000 */
[----:B------:R-:W-:-:S04]  /*03e0*/  IADD3 R0, PT, PT, R3, R0, RZ ;  /* 0x0000000003007210 */ /* 0x000fc80007ffe0ff */
[----:B------:R-:W-:Y:S01]  /*03f0*/  ISETP.NE.AND P0, PT, R10, RZ, PT ;  /* 0x000000ff0a00720c */ /* 0x000fe20003f05270 */
[----:B--2---:R-:W-:-:S04]  /*0400*/  FMUL R5, R5, R5 ;  /* 0x0000000505057220 */ /* 0x004fc80000400000 */
[----:B------:R-:W-:-:S04]  /*0410*/  FFMA R5, R4, R4, R5 ;  /* 0x0000000404057223 */ /* 0x000fc80000000005 */
[----:B------:R-:W-:Y:S01]  /*0420*/  FFMA R6, R6, R6, R5 ;  /* 0x0000000606067223 */ /* 0x000fe20000000005 */
[----:B------:R-:W-:-:S04]  /*0430*/  IMAD.WIDE.U32 R4, R3, 0x10, R8 ;  /* 0x0000001003047825 */ /* 0x000fc800078e0008 */
[----:B------:R-:W-:Y:S01]  /*0440*/  FFMA R7, R7, R7, R6 ;  /* 0x0000000707077223 */ /* 0x000fe20000000006 */
[----:B------:R-:W-:-:S03]  /*0450*/  MOV R8, R4 ;  /* 0x0000000400087202 */ /* 0x000fc60000000f00 */
[----:B------:R-:W-:Y:S01]  /*0460*/  FADD R12, R7, R12 ;  /* 0x0000000c070c7221 */ /* 0x000fe20000000000 */
[----:B------:R-:W-:Y:S06]  /*0470*/  @P0 BRA `(.L_x_199) ;  /* 0xfffffffc00cc0947 */ /* 0x000fec000383ffff */
.L_x_198:
[----:B------:R-:W-:Y:S05]  /*0480*/  BSYNC.RECONVERGENT B1 ;  /* 0x0000000000017941 */ /* 0x000fea0003800200 */
.L_x_197:
[----:B------:R-:W-:Y:S05]  /*0490*/  @!P1 BRA `(.L_x_196) ;  /* 0x0000000000989947 */ /* 0x000fea0003800000 */
[C-C-:B------:R-:W-:Y:S01]  /*04a0*/  IMAD R16, R3.reuse, 0x2, R0.reuse ;  /* 0x0000000203107824 */ /* 0x140fe200078e0200 */
[----:B------:R-:W-:Y:S01]  /*04b0*/  IADD3 R18, PT, PT, R0, R3, RZ ;  /* 0x0000000300127210 */ /* 0x000fe20007ffe0ff */
[----:B------:R-:W-:-:S07]  /*04c0*/  IMAD R17, R3, 0x3, R0 ;  /* 0x0000000303117824 */ /* 0x000fce00078e0200 */
.L_x_200:
[----:B------:R-:W-:-:S05]  /*04d0*/  IMAD.WIDE.U32 R14, R0, 0x10, R28 ;  /* 0x00000010000e7825 */ /* 0x000fca00078e001c */
[----:B------:R-:W2:Y:S01]  /*04e0*/  LDG.E.128.CONSTANT R8, desc[UR6][R14.64] ;  /* 0x000000060e087981 */ /* 0x000ea2000c1e9d00 */
[----:B------:R-:W-:-:S06]  /*04f0*/  IMAD.WIDE.U32 R4, R18, 0x10, R28 ;  /* 0x0000001012047825 */ /* 0x000fcc00078e001c */
[----:B------:R-:W3:Y:S01]  /*0500*/  LDG.E.128.CONSTANT R4, desc[UR6][R4.64] ;  /* 0x0000000604047981 */ /* 0x000ee2000c1e9d00 */
[----:B--2---:R-:W-:-:S04]  /*0510*/  FMUL R9, R9, R9 ;  /* 0x0000000909097220 */ /* 0x004fc80000400000 */
[----:B------:R-:W-:-:S04]  /*0520*/  FFMA R9, R8, R8, R9 ;  /* 0x0000000808097223 */ /* 0x000fc80000000009 */
[----:B------:R-:W-:Y:S01]  /*0530*/  FFMA R10, R10, R10, R9 ;  /* 0x0000000a0a0a7223 */ /* 0x000fe20000000009 */
[----:B------:R-:W-:-:S04]  /*0540*/  IMAD.WIDE.U32 R8, R16, 0x10, R28 ;  /* 0x0000001010087825 */ /* 0x000fc800078e001c */
[----:B------:R-:W-:Y:S02]  /*0550*/  FFMA R19, R11, R11, R10 ;  /* 0x0000000b0b137223 */ /* 0x000fe4000000000a */
[----:B------:R-:W2:Y:S02]  /*0560*/  LDG.E.128.CONSTANT R8, desc[UR6][R8.64] ;  /* 0x0000000608087981 */ /* 0x000ea4000c1e9d00 */
[----:B------:R-:W-:Y:S01]  /*0570*/  FADD R19, R19, R12 ;  /* 0x0000000c13137221 */ /* 0x000fe20000000000 */
[----:B------:R-:W-:-:S06]  /*0580*/  IMAD.WIDE.U32 R12, R17, 0x10, R28 ;  /* 0x00000010110c7825 */ /* 0x000fcc00078e001c */
[----:B------:R-:W4:Y:S01]  /*0590*/  LDG.E.128.CONSTANT R12, desc[UR6][R12.64] ;  /* 0x000000060c0c7981 */ /* 0x000f22000c1e9d00 */
[----:B---3--:R-:W-:Y:S01]  /*05a0*/  FMUL R23, R5, R5 ;  /* 0x0000000505177220 */ /* 0x008fe20000400000 */
[----:B------:R-:W-:-:S03]  /*05b0*/  IADD3 R0, PT, PT, R3, R0, R3 ;  /* 0x0000000003007210 */ /* 0x000fc60007ffe003 */
[----:B------:R-:W-:Y:S01]  /*05c0*/  FFMA R23, R4, R4, R23 ;  /* 0x0000000404177223 */ /* 0x000fe20000000017 */
[----:B------:R-:W-:-:S03]  /*05d0*/  IADD3 R0, PT, PT, R3, R0, R3 ;  /* 0x0000000003007210 */ /* 0x000fc60007ffe003 */
[----:B------:R-:W-:Y:S01]  /*05e0*/  FFMA R6, R6, R6, R23 ;  /* 0x0000000606067223 */ /* 0x000fe20000000017 */
[----:B------:R-:W-:-:S03]  /*05f0*/  ISETP.GE.AND P0, PT, R0, R21, PT ;  /* 0x000000150000720c */ /* 0x000fc60003f06270 */
[----:B------:R-:W-:-:S04]  /*0600*/  FFMA R6, R7, R7, R6 ;  /* 0x0000000707067223 */ /* 0x000fc80000000006 */
[----:B------:R-:W-:Y:S01]  /*0610*/  FADD R6, R19, R6 ;  /* 0x0000000613067221 */ /* 0x000fe20000000000 */
[C---:B------:R-:W-:Y:S01]  /*0620*/  LEA R18, R3.reuse, R18, 0x2 ;  /* 0x0000001203127211 */ /* 0x040fe200078e10ff */
[C---:B------:R-:W-:Y:S01]  /*0630*/  IMAD R16, R3.reuse, 0x4, R16 ;  /* 0x0000000403107824 */ /* 0x040fe200078e0210 */
[----:B------:R-:W-:Y:S01]  /*0640*/  LEA R17, R3, R17, 0x2 ;  /* 0x0000001103117211 */ /* 0x000fe200078e10ff */
[----:B--2---:R-:W-:-:S04]  /*0650*/  FMUL R23, R9, R9 ;  /* 0x0000000909177220 */ /* 0x004fc80000400000 */
[----:B------:R-:W-:Y:S01]  /*0660*/  FFMA R23, R8, R8, R23 ;  /* 0x0000000808177223 */ /* 0x000fe20000000017 */
[----:B----4-:R-:W-:-:S03]  /*0670*/  FMUL R5, R13, R13 ;  /* 0x0000000d0d057220 */ /* 0x010fc60000400000 */
[----:B------:R-:W-:Y:S01]  /*0680*/  FFMA R10, R10, R10, R23 ;  /* 0x0000000a0a0a7223 */ /* 0x000fe20000000017 */
[----:B------:R-:W-:-:S03]  /*0690*/  FFMA R5, R12, R12, R5 ;  /* 0x0000000c0c057223 */ /* 0x000fc60000000005 */
[----:B------:R-:W-:Y:S01]  /*06a0*/  FFMA R11, R11, R11, R10 ;  /* 0x0000000b0b0b7223 */ /* 0x000fe2000000000a */
[----:B------:R-:W-:-:S03]  /*06b0*/  FFMA R14, R14, R14, R5 ;  /* 0x0000000e0e0e7223 */ /* 0x000fc60000000005 */
[----:B------:R-:W-:Y:S01]  /*06c0*/  FADD R6, R6, R11 ;  /* 0x0000000b06067221 */ /* 0x000fe20000000000 */
[----:B------:R-:W-:-:S04]  /*06d0*/  FFMA R15, R15, R15, R14 ;  /* 0x0000000f0f0f7223 */ /* 0x000fc8000000000e */
[----:B------:R-:W-:Y:S01]  /*06e0*/  FADD R12, R6, R15 ;  /* 0x0000000f060c7221 */ /* 0x000fe20000000000 */
[----:B------:R-:W-:Y:S06]  /*06f0*/  @!P0 BRA `(.L_x_200) ;  /* 0xfffffffc00748947 */ /* 0x000fec000383ffff */
.L_x_196:
[----:B------:R-:W-:Y:S05]  /*0700*/  BSYNC.RECONVERGENT B0 ;  /* 0x0000000000007941 */ /* 0x000fea0003800200 */
.L_x_195:
[----:B------:R-:W-:Y:S01]  /*0710*/  LEA R3, R21, R20, 0x2 ;  /* 0x0000001415037211 */ /* 0x000fe200078e10ff */
[----:B------:R-:W-:Y:S03]  /*0720*/  BSSY.RECONVERGENT B0, `(.L_x_201) ;  /* 0x000000b000007945 */ /* 0x000fe60003800200 */
[----:B------:R-:W-:-:S13]  /*0730*/  ISETP.GE.AND P0, PT, R3, R2, PT ;  /* 0x000000020300720c */ /* 0x000fda0003f06270 */
[----:B------:R-:W-:Y:S05]  /*0740*/  @P0 BRA `(.L_x_202) ;  /* 0x0000000000200947 */ /* 0x000fea0003800000 */
[----:B------:R-:W0:Y:S01]  /*0750*/  LDC R0, c[0x0][0x360] ;  /* 0x0000d800ff007b82 */ /* 0x000e220000000800 */
[----:B------:R-:W-:-:S07]  /*0760*/  IMAD.MOV.U32 R7, RZ, RZ, R3 ;  /* 0x000000ffff077224 */ /* 0x000fce00078e0003 */
.L_x_203:
[----:B------:R-:W-:-:S06]  /*0770*/  IMAD.WIDE R4, R7, 0x4, R28 ;  /* 0x0000000407047825 */ /* 0x000fcc00078e021c */
[----:B------:R-:W2:Y:S01]  /*0780*/  LDG.E.CONSTANT R5, desc[UR6][R4.64] ;  /* 0x0000000604057981 */ /* 0x000ea2000c1e9900 */
[----:B0-----:R-:W-:-:S04]  /*0790*/  IADD3 R7, PT, PT, R0, R7, RZ ;  /* 0x0000000700077210 */ /* 0x001fc80007ffe0ff */
[----:B------:R-:W-:Y:S01]  /*07a0*/  ISETP.GE.AND P0, PT, R7, R2, PT ;  /* 0x000000020700720c */ /* 0x000fe20003f06270 */
[----:B--2---:R-:W-:-:S12]  /*07b0*/  FFMA R12, R5, R5, R12 ;  /* 0x00000005050c7223 */ /* 0x004fd8000000000c */
[----:B------:R-:W-:Y:S05]  /*07c0*/  @!P0 BRA `(.L_x_203) ;  /* 0xfffffffc00e88947 */ /* 0x000fea000383ffff */
.L_x_202:
[----:B------:R-:W-:Y:S05]  /*07d0*/  BSYNC.RECONVERGENT B0 ;  /* 0x0000000000007941 */ /* 0x000fea0003800200 */
.L_x_201:
        /* <DEDUP_REMOVED lines=44> */
.L_x_221:
[----:B------:R-:W2:Y:S01]  /*0aa0*/  @!P0 S2R R5, SR_CgaCtaId ;  /* 0x0000000000058919 */ /* 0x000ea20000008800 */
[----:B------:R-:W-:Y:S01]  /*0ab0*/  @!P0 MOV R4, 0x400 ;  /* 0x0000040000048802 */ /* 0x000fe20000000f00 */
[----:B-1----:R-:W-:-:S03]  /*0ac0*/  FADD R9, R8, R9 ;  /* 0x0000000908097221 */ /* 0x002fc60000000000 */
[----:B--2---:R-:W-:-:S05]  /*0ad0*/  @!P0 LEA R4, R5, R4, 0x18 ;  /* 0x0000000405048211 */ /* 0x004fca00078ec0ff */
[----:B------:R1:W-:Y:S02]  /*0ae0*/  @!P0 STS [R4], R9 ;  /* 0x0000000904008388 */ /* 0x0003e40000000800 */
.L_x_205:
[----:B------:R-:W-:Y:S05]  /*0af0*/  WARPSYNC.ALL ;  /* 0x0000000000007948 */ /* 0x000fea0003800000 */
[----:B------:R-:W2:Y:S08]  /*0b00*/  S2UR UR5, SR_CgaCtaId ;  /* 0x00000000000579c3 */ /* 0x000eb00000008800 */
[----:B------:R-:W-:Y:S06]  /*0b10*/  BAR.SYNC.DEFER_BLOCKING 0x0 ;  /* 0x0000000000007b1d */ /* 0x000fec0000010000 */
[----:B------:R-:W-:-:S02]  /*0b20*/  UMOV UR4, 0x400 ;  /* 0x0000040000047882 */ /* 0x000fc40000000000 */
[----:B--2---:R-:W-:-:S09]  /*0b30*/  ULEA UR4, UR5, UR4, 0x18 ;  /* 0x0000000405047291 */ /* 0x004fd2000f8ec0ff */
[----:B0-----:R-:W0:Y:S03]  /*0b40*/  LDS R5, [UR4] ;  /* 0x00000004ff057984 */ /* 0x001e260008000800 */
.L_x_204:
[----:B------:R-:W-:Y:S01]  /*0b50*/  I2FP.F32.S32 R8, R2 ;  /* 0x0000000200087245 */ /* 0x000fe20000201400 */
[----:B------:R-:W-:Y:S01]  /*0b60*/  BSSY.RECONVERGENT B0, `(.L_x_207) ;  /* 0x000000c000007945 */ /* 0x000fe20003800200 */
[----:B------:R-:W-:Y:S02]  /*0b70*/  ISETP.GE.AND P2, PT, R20, R21, PT ;  /* 0x000000151400720c */ /* 0x000fe40003f46270 */
[----:B------:R-:W2:Y:S08]  /*0b80*/  MUFU.RCP R7, R8 ;  /* 0x0000000800077308 */ /* 0x000eb00000001000 */
[----:B0-----:R-:W0:Y:S01]  /*0b90*/  FCHK P0, R5, R8 ;  /* 0x0000000805007302 */ /* 0x001e220000000000 */
[----:B--2---:R-:W-:-:S04]  /*0ba0*/  FFMA R2, -R8, R7, 1 ;  /* 0x3f80000008027423 */ /* 0x004fc80000000107 */
[----:B------:R-:W-:-:S04]  /*0bb0*/  FFMA R2, R7, R2, R7 ;  /* 0x0000000207027223 */ /* 0x000fc80000000007 */
[----:B------:R-:W-:-:S04]  /*0bc0*/  FFMA R7, R2, R5, RZ ;  /* 0x0000000502077223 */ /* 0x000fc800000000ff */
[----:B-1----:R-:W-:-:S04]  /*0bd0*/  FFMA R4, -R8, R7, R5 ;  /* 0x0000000708047223 */ /* 0x002fc80000000105 */
[----:B------:R-:W-:Y:S01]  /*0be0*/  FFMA R2, R2, R4, R7 ;  /* 0x0000000402027223 */ /* 0x000fe20000000007 */
[----:B0-----:R-:W-:Y:S06]  /*0bf0*/  @!P0 BRA `(.L_x_208) ;  /* 0x0000000000088947 */ /* 0x001fec0003800000 */
[----:B------:R-:W-:-:S07]  /*0c00*/  MOV R4, 0xc20 ;  /* 0x00000c2000047802 */ /* 0x000fce0000000f00 */
[----:B------:R-:W-:Y:S05]  /*0c10*/  CALL.REL.NOINC `($__internal_5_$__cuda_sm3x_div_rn_noftz_f32_slowpath) ;  /* 0x0000000800e87944 */ /* 0x000fea0003c00000 */
.L_x_208:
[----:B------:R-:W-:Y:S05]  /*0c20*/  BSYNC.RECONVERGENT B0 ;  /* 0x0000000000007941 */ /* 0x000fea0003800200 */
.L_x_207:
        /* <DEDUP_REMOVED lines=20> */
[----:B0-----:R-:W-:Y:S02]  /*0d70*/  HFMA2 R4, -RZ, RZ, 0, 0 ;  /* 0x00000000ff047431 */ /* 0x001fe400000001ff */
[----:B-1----:R-:W-:-:S04]  /*0d80*/  IMAD.MOV R11, RZ, RZ, -R5 ;  /* 0x000000ffff0b7224 */ /* 0x002fc800078e0a05 */
[----:B------:R-:W-:-:S04]  /*0d90*/  IMAD R11, R11, R0, RZ ;  /* 0x000000000b0b7224 */ /* 0x000fc800078e02ff */
[----:B------:R-:W-:-:S06]  /*0da0*/  IMAD.HI.U32 R10, R5, R11, R4 ;  /* 0x0000000b050a7227 */ /* 0x000fcc00078e0004 */
        /* <DEDUP_REMOVED lines=12> */
[----:B------:R-:W-:-:S13]  /*0e70*/  ISETP.NE.AND P1, PT, R5, 0x3, PT ;  /* 0x000000030500780c */ /* 0x000fda0003f25270 */
[----:B------:R-:W-:Y:S05]  /*0e80*/  @!P1 BRA `(.L_x_212) ;  /* 0x0000000000689947 */ /* 0x000fea0003800000 */
[----:B------:R-:W-:Y:S01]  /*0e90*/  IADD3 R4, PT, PT, R4, 0x1, RZ ;  /* 0x0000000104047810 */ /* 0x000fe20007ffe0ff */
[----:B------:R-:W-:-:S03]  /*0ea0*/  IMAD.WIDE.U32 R12, R20, 0x10, RZ ;  /* 0x00000010140c7825 */ /* 0x000fc600078e00ff */
[----:B------:R-:W-:-:S05]  /*0eb0*/  LOP3.LUT R5, R4, 0x3, RZ, 0xc0, !PT ;  /* 0x0000000304057812 */ /* 0x000fca00078ec0ff */
[----:B------:R-:W-:Y:S02]  /*0ec0*/  IMAD R20, R5, R0, R20 ;  /* 0x0000000005147224 */ /* 0x000fe400078e0214 */
[----:B------:R-:W-:-:S07]  /*0ed0*/  IMAD.MOV R14, RZ, RZ, -R5 ;  /* 0x000000ffff0e7224 */ /* 0x000fce00078e0a05 */
.L_x_213:
[C---:B------:R-:W-:Y:S02]  /*0ee0*/  IADD3 R6, P1, PT, R12.reuse, R28, RZ ;  /* 0x0000001c0c067210 */ /* 0x040fe40007f3e0ff */
[----:B------:R-:W-:Y:S02]  /*0ef0*/  IADD3 R16, P2, PT, R12, UR4, RZ ;  /* 0x000000040c107c10 */ /* 0x000fe4000ff5e0ff */
[C---:B------:R-:W-:Y:S02]  /*0f00*/  IADD3.X R7, PT, PT, R13.reuse, R29, RZ, P1, !PT ;  /* 0x0000001d0d077210 */ /* 0x040fe40000ffe4ff */
[----:B------:R-:W-:-:S04]  /*0f10*/  IADD3.X R17, PT, PT, R13, UR5, RZ, P2, !PT ;  /* 0x000000050d117c10 */ /* 0x000fc800097fe4ff */
[----:B0-----:R-:W2:Y:S04]  /*0f20*/  LDG.E.128.CONSTANT R4, desc[UR6][R6.64] ;  /* 0x0000000606047981 */ /* 0x001ea8000c1e9d00 */
[----:B------:R-:W3:Y:S01]  /*0f30*/  LDG.E.128.CONSTANT R8, desc[UR6][R16.64] ;  /* 0x0000000610087981 */ /* 0x000ee2000c1e9d00 */
[----:B------:R-:W-:Y:S02]  /*0f40*/  VIADD R14, R14, 0x1 ;  /* 0x000000010e0e7836 */ /* 0x000fe40000000000 */
[C---:B--2---:R-:W-:Y:S01]  /*0f50*/  FMUL R18, R2.reuse, R5 ;  /* 0x0000000502127220 */ /* 0x044fe20000400000 */
[C---:B------:R-:W-:Y:S01]  /*0f60*/  FMUL R15, R2.reuse, R4 ;  /* 0x00000004020f7220 */ /* 0x040fe20000400000 */
[----:B------:R-:W-:Y:S01]  /*0f70*/  FMUL R5, R2, R6 ;  /* 0x0000000602057220 */ /* 0x000fe20000400000 */
[----:B------:R-:W-:Y:S01]  /*0f80*/  IADD3 R4, P1, PT, R12, R26, RZ ;  /* 0x0000001a0c047210 */ /* 0x000fe20007f3e0ff */
[----:B------:R-:W-:Y:S01]  /*0f90*/  FMUL R22, R2, R7 ;  /* 0x0000000702167220 */ /* 0x000fe20000400000 */
[----:B---3--:R-:W-:Y:S01]  /*0fa0*/  FMUL R8, R8, R15 ;  /* 0x0000000f08087220 */ /* 0x008fe20000400000 */
[----:B------:R-:W-:Y:S01]  /*0fb0*/  FMUL R10, R10, R5 ;  /* 0x000000050a0a7220 */ /* 0x000fe20000400000 */
[----:B------:R-:W-:Y:S01]  /*0fc0*/  FMUL R9, R9, R18 ;  /* 0x0000001209097220 */ /* 0x000fe20000400000 */
[----:B------:R-:W-:Y:S01]  /*0fd0*/  IADD3.X R5, PT, PT, R13, R27, RZ, P1, !PT ;  /* 0x0000001b0d057210 */ /* 0x000fe20000ffe4ff */
[----:B------:R-:W-:Y:S01]  /*0fe0*/  FMUL R11, R11, R22 ;  /* 0x000000160b0b7220 */ /* 0x000fe20000400000 */
[----:B------:R-:W-:Y:S01]  /*0ff0*/  ISETP.NE.AND P1, PT, R14, RZ, PT ;  /* 0x000000ff0e00720c */ /* 0x000fe20003f25270 */
[----:B------:R-:W-:-:S03]  /*1000*/  IMAD.WIDE.U32 R12, R0, 0x10, R12 ;  /* 0x00000010000c7825 */ /* 0x000fc600078e000c */
[----:B------:R0:W-:Y:S09]  /*1010*/  STG.E.128 desc[UR6][R4.64], R8 ;  /* 0x0000000804007986 */ /* 0x0001f2000c101d06 */
[----:B------:R-:W-:Y:S05]  /*1020*/  @P1 BRA `(.L_x_213) ;  /* 0xfffffffc00ac1947 */ /* 0x000fea000383ffff */
.L_x_212:
[----:B------:R-:W-:Y:S05]  /*1030*/  BSYNC.RECONVERGENT B1 ;  /* 0x0000000000017941 */ /* 0x000fea0003800200 */
.L_x_211:
[----:B------:R-:W-:Y:S05]  /*1040*/  @!P0 BRA `(.L_x_210) ;  /* 0x00000004000c8947 */ /* 0x000fea0003800000 */
[----:B------:R-:W1:Y:S01]  /*1050*/  LDC.64 R30, c[0x0][0x390] ;  /* 0x0000e400ff1e7b82 */ /* 0x000e620000000a00 */
[C---:B------:R-:W-:Y:S01]  /*1060*/  LEA R24, R0.reuse, R20, 0x1 ;  /* 0x0000001400187211 */ /* 0x040fe200078e08ff */
[----:B------:R-:W-:Y:S01]  /*1070*/  IMAD R23, R0, 0x3, R20 ;  /* 0x0000000300177824 */ /* 0x000fe200078e0214 */
[----:B------:R-:W-:-:S07]  /*1080*/  IADD3 R22, PT, PT, R20, R0, RZ ;  /* 0x0000000014167210 */ /* 0x000fce0007ffe0ff */
.L_x_214:
[----:B------:R-:W-:-:S04]  /*1090*/  IMAD.WIDE.U32 R12, R20, 0x10, R28 ;  /* 0x00000010140c7825 */ /* 0x000fc800078e001c */
[----:B-1----:R-:W-:Y:S02]  /*10a0*/  IMAD.WIDE.U32 R32, R20, 0x10, R30 ;  /* 0x0000001014207825 */ /* 0x002fe400078e001e */
[----:B------:R-:W2:Y:S04]  /*10b0*/  LDG.E.128.CONSTANT R12, desc[UR6][R12.64] ;  /* 0x000000060c0c7981 */ /* 0x000ea8000c1e9d00 */
[----:B------:R-:W3:Y:S01]  /*10c0*/  LDG.E.128.CONSTANT R16, desc[UR6][R32.64] ;  /* 0x0000000620107981 */ /* 0x000ee2000c1e9d00 */
[----:B0-----:R-:W-:-:S04]  /*10d0*/  IMAD.WIDE.U32 R4, R22, 0x10, R28 ;  /* 0x0000001016047825 */ /* 0x001fc800078e001c */
[----:B------:R-:W-:-:S06]  /*10e0*/  IMAD.WIDE.U32 R8, R22, 0x10, R30 ;  /* 0x0000001016087825 */ /* 0x000fcc00078e001e */
[----:B------:R-:W4:Y:S01]  /*10f0*/  LDG.E.128.CONSTANT R8, desc[UR6][R8.64] ;  /* 0x0000000608087981 */ /* 0x000f22000c1e9d00 */
[----:B--2---:R-:W-:-:S04]  /*1100*/  FMUL R7, R2, R12 ;  /* 0x0000000c02077220 */ /* 0x004fc80000400000 */
[----:B---3--:R-:W-:Y:S02]  /*1110*/  FMUL R16, R16, R7 ;  /* 0x0000000710107220 */ /* 0x008fe40000400000 */
[----:B------:R-:W2:Y:S01]  /*1120*/  LDG.E.128.CONSTANT R4, desc[UR6][R4.64] ;  /* 0x0000000604047981 */ /* 0x000ea2000c1e9d00 */
[C---:B------:R-:W-:Y:S01]  /*1130*/  FMUL R12, R2.reuse, R15 ;  /* 0x0000000f020c7220 */ /* 0x040fe20000400000 */
[C---:B------:R-:W-:Y:S01]  /*1140*/  FMUL R34, R2.reuse, R13 ;  /* 0x0000000d02227220 */ /* 0x040fe20000400000 */
[----:B------:R-:W-:Y:S02]  /*1150*/  FMUL R25, R2, R14 ;  /* 0x0000000e02197220 */ /* 0x000fe40000400000 */
[----:B------:R-:W-:Y:S01]  /*1160*/  FMUL R19, R19, R12 ;  /* 0x0000000c13137220 */ /* 0x000fe20000400000 */
[----:B------:R-:W-:Y:S01]  /*1170*/  FMUL R17, R17, R34 ;  /* 0x0000002211117220 */ /* 0x000fe20000400000 */
[----:B------:R-:W-:Y:S01]  /*1180*/  FMUL R18, R18, R25 ;  /* 0x0000001912127220 */ /* 0x000fe20000400000 */
[----:B------:R-:W-:-:S05]  /*1190*/  IMAD.WIDE.U32 R12, R20, 0x10, R26 ;  /* 0x00000010140c7825 */ /* 0x000fca00078e001a */
[----:B------:R0:W-:Y:S02]  /*11a0*/  STG.E.128 desc[UR6][R12.64], R16 ;  /* 0x000000100c007986 */ /* 0x0001e4000c101d06 */
[----:B0-----:R-:W-:-:S04]  /*11b0*/  IMAD.WIDE.U32 R16, R24, 0x10, R28 ;  /* 0x0000001018107825 */ /* 0x001fc800078e001c */
[----:B------:R-:W-:Y:S02]  /*11c0*/  IMAD.WIDE.U32 R12, R24, 0x10, R30 ;  /* 0x00000010180c7825 */ /* 0x000fe400078e001e */
[----:B------:R-:W3:Y:S02]  /*11d0*/  LDG.E.128.CONSTANT R16, desc[UR6][R16.64] ;  /* 0x0000000610107981 */ /* 0x000ee4000c1e9d00 */
[----:B--2---:R-:W-:-:S04]  /*11e0*/  FMUL R15, R2, R4 ;  /* 0x00000004020f7220 */ /* 0x004fc80000400000 */
[----:B----4-:R-:W-:Y:S02]  /*11f0*/  FMUL R8, R8, R15 ;  /* 0x0000000f08087220 */ /* 0x010fe40000400000 */
[----:B------:R-:W2:Y:S01]  /*1200*/  LDG.E.128.CONSTANT R12, desc[UR6][R12.64] ;  /* 0x000000060c0c7981 */ /* 0x000ea2000c1e9d00 */
[C---:B------:R-:W-:Y:S01]  /*1210*/  FMUL R4, R2.reuse, R5 ;  /* 0x0000000502047220 */ /* 0x040fe20000400000 */
[----:B------:R-:W-:-:S03]  /*1220*/  FMUL R5, R2, R6 ;  /* 0x0000000602057220 */ /* 0x000fc60000400000 */
[----:B------:R-:W-:Y:S01]  /*1230*/  FMUL R9, R9, R4 ;  /* 0x0000000409097220 */ /* 0x000fe20000400000 */
[----:B------:R-:W-:Y:S01]  /*1240*/  FMUL R4, R2, R7 ;  /* 0x0000000702047220 */ /* 0x000fe20000400000 */
[----:B------:R-:W-:-:S03]  /*1250*/  FMUL R10, R10, R5 ;  /* 0x000000050a0a7220 */ /* 0x000fc60000400000 */
[----:B------:R-:W-:Y:S01]  /*1260*/  FMUL R11, R11, R4 ;  /* 0x000000040b0b7220 */ /* 0x000fe20000400000 */
[----:B------:R-:W-:-:S05]  /*1270*/  IMAD.WIDE.U32 R4, R22, 0x10, R26 ;  /* 0x0000001016047825 */ /* 0x000fca00078e001a */
[----:B------:R0:W-:Y:S01]  /*1280*/  STG.E.128 desc[UR6][R4.64], R8 ;  /* 0x0000000804007986 */ /* 0x0001e2000c101d06 */
[----:B---3--:R-:W-:Y:S01]  /*1290*/  FMUL R7, R2, R16 ;  /* 0x0000001002077220 */ /* 0x008fe20000400000 */
[----:B0-----:R-:W-:-:S04]  /*12a0*/  IMAD.WIDE.U32 R4, R23, 0x10, R28 ;  /* 0x0000001017047825 */ /* 0x001fc800078e001c */
[----:B------:R-:W-:-:S06]  /*12b0*/  IMAD.WIDE.U32 R8, R23, 0x10, R30 ;  /* 0x0000001017087825 */ /* 0x000fcc00078e001e */
[----:B------:R-:W3:Y:S01]  /*12c0*/  LDG.E.128.CONSTANT R8, desc[UR6][R8.64] ;  /* 0x0000000608087981 */ /* 0x000ee2000c1e9d00 */
[----:B--2---:R-:W-:-:S03]  /*12d0*/  FMUL R12, R12, R7 ;  /* 0x000000070c0c7220 */ /* 0x004fc60000400000 */
        /* <DEDUP_REMOVED lines=9> */
[C---:B------:R-:W-:Y:S01]  /*1370*/  IMAD R24, R0.reuse, 0x4, R24 ;  /* 0x0000000400187824 */ /* 0x040fe200078e0218 */
        /* <DEDUP_REMOVED lines=9> */
[----:B------:R-:W-:Y:S01]  /*1410*/  IMAD.WIDE.U32 R4, R23, 0x10, R26 ;  /* 0x0000001017047825 */ /* 0x000fe200078e001a */
[----:B------:R-:W-:-:S04]  /*1420*/  IADD3 R7, PT, PT, R0, R20, R0 ;  /* 0x0000001400077210 */ /* 0x000fc80007ffe000 */
[----:B------:R4:W-:Y:S01]  /*1430*/  STG.E.128 desc[UR6][R4.64], R8 ;  /* 0x0000000804007986 */ /* 0x0009e2000c101d06 */
[----:B------:R-:W-:-:S04]  /*1440*/  IADD3 R20, PT, PT, R0, R7, R0 ;  /* 0x0000000700147210 */ /* 0x000fc80007ffe000 */
[----:B------:R-:W-:Y:S02]  /*1450*/  ISETP.GE.AND P0, PT, R20, R21, PT ;  /* 0x000000151400720c */ /* 0x000fe40003f06270 */
[----:B------:R-:W-:-:S11]  /*1460*/  LEA R23, R0, R23, 0x2 ;  /* 0x0000001700177211 */ /* 0x000fd600078e10ff */
[----:B----4-:R-:W-:Y:S05]  /*1470*/  @!P0 BRA `(.L_x_214) ;  /* 0xfffffffc00048947 */ /* 0x010fea000383ffff */
.L_x_210:
[----:B------:R-:W-:Y:S05]  /*1480*/  BSYNC.RECONVERGENT B0 ;  /* 0x0000000000007941 */ /* 0x000fea0003800200 */
.L_x_209:
[----:B------:R-:W1:Y:S01]  /*1490*/  LDCU UR8, c[0x0][0x398] ;  /* 0x00007300ff0877ac */ /* 0x000e620008000800 */
[----:B0-----:R-:W0:Y:S01]  /*14a0*/  LDC.64 R10, c[0x0][0x390] ;  /* 0x0000e400ff0a7b82 */ /* 0x001e220000000a00 */
[----:B-1----:R-:W-:-:S13]  /*14b0*/  ISETP.GE.AND P0, PT, R3, UR8, PT ;  /* 0x0000000803007c0c */ /* 0x002fda000bf06270 */
[----:B------:R-:W-:Y:S05]  /*14c0*/  @P0 EXIT ;  /* 0x000000000000094d */ /* 0x000fea0003800000 */
.L_x_215:
[----:B------:R-:W-:-:S04]  /*14d0*/  IMAD.WIDE R4, R3, 0x4, R28 ;  /* 0x0000000403047825 */ /* 0x000fc800078e021c */
[C---:B0-----:R-:W-:Y:S02]  /*14e0*/  IMAD.WIDE R6, R3.reuse, 0x4, R10 ;  /* 0x0000000403067825 */ /* 0x041fe400078e020a */
[----:B------:R-:W2:Y:S04]  /*14f0*/  LDG.E.CONSTANT R5, desc[UR6][R4.64] ;  /* 0x0000000604057981 */ /* 0x000ea8000c1e9900 */
[----:B------:R-:W3:Y:S01]  /*1500*/  LDG.E.CONSTANT R7, desc[UR6][R6.64] ;  /* 0x0000000606077981 */ /* 0x000ee2000c1e9900 */
[----:B-1----:R-:W-:-:S04]  /*1510*/  IMAD.WIDE R8, R3, 0x4, R26 ;  /* 0x0000000403087825 */ /* 0x002fc800078e021a */
[----:B------:R-:W-:-:S05]  /*1520*/  IMAD.IADD R3, R0, 0x1, R3 ;  /* 0x0000000100037824 */ /* 0x000fca00078e0203 */
[----:B------:R-:W-:Y:S01]  /*1530*/  ISETP.GE.AND P0, PT, R3, UR8, PT ;  /* 0x0000000803007c0c */ /* 0x000fe2000bf06270 */
[----:B--2---:R-:W-:-:S04]  /*1540*/  FMUL R12, R2, R5 ;  /* 0x00000005020c7220 */ /* 0x004fc80000400000 */
[----:B---3--:R-:W-:-:S05]  /*1550*/  FMUL R13, R12, R7 ;  /* 0x000000070c0d7220 */ /* 0x008fca0000400000 */
[----:B------:R1:W-:Y:S03]  /*1560*/  STG.E desc[UR6][R8.64], R13 ;  /* 0x0000000d08007986 */ /* 0x0003e6000c101906 */
[----:B------:R-:W-:Y:S05]  /*1570*/  @!P0 BRA `(.L_x_215) ;  /* 0xfffffffc00d48947 */ /* 0x000fea000383ffff */
[----:B------:R-:W-:Y:S05]  /*1580*/  EXIT ;  /* 0x000000000000794d */ /* 0x000fea0003800000 */
.L_x_206:
[----:B------:R-:W-:Y:S01]  /*1590*/  HFMA2 R13, -RZ, RZ, 0, 1.847743988037109375e-06 ;  /* 0x0000001fff0d7431 */ /* 0x000fe200000001ff */
[----:B------:R-:W-:Y:S01]  /*15a0*/  MOV R11, 0x10 ;  /* 0x00000010000b7802 */ /* 0x000fe20000000f00 */
[----:B------:R-:W-:-:S07]  /*15b0*/  IMAD.MOV.U32 R10, RZ, RZ, -0x1 ;  /* 0xffffffffff0a7424 */ /* 0x000fce00078e00ff */
[----:B01----:R-:W-:Y:S05]  /*15c0*/  WARPSYNC.COLLECTIVE R10, `(.L_x_216) ;  /* 0x000000000a087348 */ /* 0x003fea0003c00000 */
[----:B-1----:R1:W2:Y:S02]  /*15d0*/  SHFL.BFLY P1, R9, R4, R11, R13 ;  /* 0x0c00000b04097389 */ /* 0x0022a4000002000d */
[----:B012---:R-:W-:Y:S05]  /*15e0*/  ENDCOLLECTIVE ;  /* 0x000000000000791b */ /* 0x007fea0003800000 */
.L_x_216:
[----:B------:R-:W-:Y:S01]  /*15f0*/  IMAD.MOV.U32 R11, RZ, RZ, 0x8 ;  /* 0x00000008ff0b7424 */ /* 0x000fe200078e00ff */
[----:B------:R-:W-:-:S05]  /*1600*/  MOV R5, R9 ;  /* 0x0000000900057202 */ /* 0x000fca0000000f00 */
[----:B------:R-:W-:-:S05]  /*1610*/  FADD R5, R5, R4 ;  /* 0x0000000405057221 */ /* 0x000fca0000000000 */
[----:B------:R-:W-:-:S07]  /*1620*/  MOV R4, R5 ;  /* 0x0000000500047202 */ /* 0x000fce0000000f00 */
[----:B------:R-:W-:Y:S05]  /*1630*/  WARPSYNC.COLLECTIVE R10, `(.L_x_217) ;  /* 0x000000000a087348 */ /* 0x000fea0003c00000 */
[----:B------:R0:W1:Y:S02]  /*1640*/  SHFL.BFLY P1, R9, R4, R11, R13 ;  /* 0x0c00000b04097389 */ /* 0x000064000002000d */
[----:B01----:R-:W-:Y:S05]  /*1650*/  ENDCOLLECTIVE ;  /* 0x000000000000791b */ /* 0x003fea0003800000 */
.L_x_217:
[----:B------:R-:W-:Y:S01]  /*1660*/  IMAD.MOV.U32 R11, RZ, RZ, 0x4 ;  /* 0x00000004ff0b7424 */ /* 0x000fe200078e00ff */
[----:B------:R-:W-:-:S05]  /*1670*/  MOV R6, R9 ;  /* 0x0000000900067202 */ /* 0x000fca0000000f00 */
[----:B------:R-:W-:-:S05]  /*1680*/  FADD R6, R5, R6 ;  /* 0x0000000605067221 */ /* 0x000fca0000000000 */
[----:B------:R-:W-:-:S07]  /*1690*/  MOV R4, R6 ;  /* 0x0000000600047202 */ /* 0x000fce0000000f00 */
[----:B------:R-:W-:Y:S05]  /*16a0*/  WARPSYNC.COLLECTIVE R10, `(.L_x_218) ;  /* 0x000000000a087348 */ /* 0x000fea0003c00000 */
[----:B------:R0:W1:Y:S02]  /*16b0*/  SHFL.BFLY P1, R9, R4, R11, R13 ;  /* 0x0c00000b04097389 */ /* 0x000064000002000d */
[----:B01----:R-:W-:Y:S05]  /*16c0*/  ENDCOLLECTIVE ;  /* 0x000000000000791b */ /* 0x003fea0003800000 */
.L_x_218:
[----:B------:R-:W-:Y:S01]  /*16d0*/  IMAD.MOV.U32 R11, RZ, RZ, 0x2 ;  /* 0x00000002ff0b7424 */ /* 0x000fe200078e00ff */
[----:B------:R-:W-:-:S05]  /*16e0*/  MOV R7, R9 ;  /* 0x0000000900077202 */ /* 0x000fca0000000f00 */
[----:B------:R-:W-:-:S05]  /*16f0*/  FADD R7, R6, R7 ;  /* 0x0000000706077221 */ /* 0x000fca0000000000 */
[----:B------:R-:W-:-:S07]  /*1700*/  MOV R4, R7 ;  /* 0x0000000700047202 */ /* 0x000fce0000000f00 */
[----:B------:R-:W-:Y:S05]  /*1710*/  WARPSYNC.COLLECTIVE R10, `(.L_x_219) ;  /* 0x000000000a087348 */ /* 0x000fea0003c00000 */
[----:B------:R0:W1:Y:S02]  /*1720*/  SHFL.BFLY P1, R9, R4, R11, R13 ;  /* 0x0c00000b04097389 */ /* 0x000064000002000d */
[----:B01----:R-:W-:Y:S05]  /*1730*/  ENDCOLLECTIVE ;  /* 0x000000000000791b */ /* 0x003fea0003800000 */
.L_x_219:
[----:B------:R-:W-:Y:S01]  /*1740*/  IMAD.MOV.U32 R11, RZ, RZ, 0x1 ;  /* 0x00000001ff0b7424 */ /* 0x000fe200078e00ff */
[----:B------:R-:W-:-:S05]  /*1750*/  MOV R8, R9 ;  /* 0x0000000900087202 */ /* 0x000fca0000000f00 */
[----:B------:R-:W-:-:S05]  /*1760*/  FADD R8, R7, R8 ;  /* 0x0000000807087221 */ /* 0x000fca0000000000 */
[----:B------:R-:W-:-:S07]  /*1770*/  MOV R4, R8 ;  /* 0x0000000800047202 */ /* 0x000fce0000000f00 */
[----:B------:R-:W-:Y:S05]  /*1780*/  WARPSYNC.COLLECTIVE R10, `(.L_x_220) ;  /* 0x000000000a087348 */ /* 0x000fea0003c00000 */
[----:B------:R0:W1:Y:S02]  /*1790*/  SHFL.BFLY P1, R9, R4, R11, R13 ;  /* 0x0c00000b04097389 */ /* 0x000064000002000d */
[----:B01----:R-:W-:Y:S05]  /*17a0*/  ENDCOLLECTIVE ;  /* 0x000000000000791b */ /* 0x003fea0003800000 */
.L_x_220:
[----:B------:R-:W-:Y:S05]  /*17b0*/  BRA `(.L_x_221) ;  /* 0xfffffff000b87947 */ /* 0x000fea000383ffff */
        .weak           $__internal_5_$__cuda_sm3x_div_rn_noftz_f32_slowpath
        .type           $__internal_5_$__cuda_sm3x_div_rn_noftz_f32_slowpath,@function
        .size           $__internal_5_$__cuda_sm3x_div_rn_noftz_f32_slowpath,(.L_x_239 - $__internal_5_$__cuda_sm3x_div_rn_noftz_f32_slowpath)
$__internal_5_$__cuda_sm3x_div_rn_noftz_f32_slowpath:
        /* <DEDUP_REMOVED lines=35> */
.L_x_223:
        /* <DEDUP_REMOVED lines=51> */
.L_x_230:
[----:B------:R-:W-:-:S04]  /*1d20*/  LOP3.LUT R2, R2, 0x80000000, RZ, 0xc0, !PT ;  /* 0x8000000002027812 */ /* 0x000fc800078ec0ff */
[----:B------:R-:W-:Y:S01]  /*1d30*/  LOP3.LUT R2, R2, 0x7f800000, RZ, 0xfc, !PT ;  /* 0x7f80000002027812 */ /* 0x000fe200078efcff */
[----:B------:R-:W-:Y:S06]  /*1d40*/  BRA `(.L_x_231) ;  /* 0x0000000000047947 */ /* 0x000fec0003800000 */
.L_x_229:
[----:B------:R-:W-:-:S07]  /*1d50*/  LEA R2, R7, R2, 0x17 ;  /* 0x0000000207027211 */ /* 0x000fce00078eb8ff */
.L_x_231:
[----:B------:R-:W-:Y:S05]  /*1d60*/  BSYNC.RECONVERGENT B2 ;  /* 0x0000000000027941 */ /* 0x000fea0003800200 */
.L_x_228:
[----:B------:R-:W-:Y:S05]  /*1d70*/  BRA `(.L_x_232) ;  /* 0x0000000000207947 */ /* 0x000fea0003800000 */
.L_x_227:
[----:B------:R-:W-:-:S04]  /*1d80*/  LOP3.LUT R2, R8, 0x80000000, R5, 0x48, !PT ;  /* 0x8000000008027812 */ /* 0x000fc800078e4805 */
[----:B------:R-:W-:Y:S01]  /*1d90*/  LOP3.LUT R2, R2, 0x7f800000, RZ, 0xfc, !PT ;  /* 0x7f80000002027812 */ /* 0x000fe200078efcff */
[----:B------:R-:W-:Y:S06]  /*1da0*/  BRA `(.L_x_232) ;  /* 0x0000000000147947 */ /* 0x000fec0003800000 */
.L_x_226:
[----:B------:R-:W-:Y:S01]  /*1db0*/  LOP3.LUT R2, R8, 0x80000000, R5, 0x48, !PT ;  /* 0x8000000008027812 */ /* 0x000fe200078e4805 */
[----:B------:R-:W-:Y:S06]  /*1dc0*/  BRA `(.L_x_232) ;  /* 0x00000000000c7947 */ /* 0x000fec0003800000 */
.L_x_225:
[----:B------:R-:W0:Y:S01]  /*1dd0*/  MUFU.RSQ R2, -QNAN ;  /* 0xffc0000000027908 */ /* 0x000e220000001400 */
[----:B------:R-:W-:Y:S05]  /*1de0*/  BRA `(.L_x_232) ;  /* 0x0000000000047947 */ /* 0x000fea0003800000 */
.L_x_224:
[----:B------:R-:W-:-:S07]  /*1df0*/  FADD.FTZ R2, R5, R2 ;  /* 0x0000000205027221 */ /* 0x000fce0000010000 */
.L_x_232:
[----:B------:R-:W-:Y:S05]  /*1e00*/  BSYNC.RECONVERGENT B1 ;  /* 0x0000000000017941 */ /* 0x000fea0003800200 */
.L_x_222:
[----:B------:R-:W-:-:S04]  /*1e10*/  HFMA2 R5, -RZ, RZ, 0, 0 ;  /* 0x00000000ff057431 */ /* 0x000fc800000001ff */
[----:B0-----:R-:W-:Y:S05]  /*1e20*/  RET.REL.NODEC R4 `(rmsnorm_f32) ;  /* 0xffffffe004747950 */ /* 0x001fea0003c3ffff */
.L_x_233:
        /* <DEDUP_REMOVED lines=13> */
.L_x_239:


//--------------------- .nv.shared.rmsnorm_inplace_bf16 --------------------------
	.section	.nv.shared.rmsnorm_inplace_bf16,"aw",@nobits
	.sectionflags	@""
	.align	16
	.zero		1024


//--------------------- .nv.shared.reserved.0     --------------------------
	.section	.nv.shared.reserved.0,"aw",@nobits
	.weak		__nv_reservedSMEM_offset_0_alias
	.size		__nv_reservedSMEM_offset_0_alias, 0, 64
	.other		__nv_reservedSMEM_offset_0_alias,@"STO_CUDA_RESERVED_SHARED STV_DEFAULT"
__nv_reservedSMEM_offset_0_alias:
	.zero		0
	.zero		64


//--------------------- .nv.shared.rmsnorm_bf16   --------------------------
	.section	.nv.shared.rmsnorm_bf16,"aw",@nobits
	.sectionflags	@""
	.align	16
	.zero		1024


//--------------------- .nv.shared.rmsnorm_inplace_f16 --------------------------
	.section	.nv.shared.rmsnorm_inplace_f16,"aw",@nobits
	.sectionflags	@""
	.align	16
	.zero		1024


//--------------------- .nv.shared.rmsnorm_f16    --------------------------
	.section	.nv.shared.rmsnorm_f16,"aw",@nobits
	.sectionflags	@""
	.align	16
	.zero		1024


//--------------------- .nv.shared.rmsnorm_inplace_f32 --------------------------
	.section	.nv.shared.rmsnorm_inplace_f32,"aw",@nobits
	.sectionflags	@""
	.align	16
	.zero		1024


//--------------------- .nv.shared.rmsnorm_f32    --------------------------
	.section	.nv.shared.rmsnorm_f32,"aw",@nobits
	.sectionflags	@""
	.align	16
	.zero		1024


//--------------------- .nv.constant0.rmsnorm_inplace_bf16 --------------------------
	.section	.nv.constant0.rmsnorm_inplace_bf16,"a",@progbits
	.sectionflags	@""
	.align	4
.nv.constant0.rmsnorm_inplace_bf16:
	.zero		920


//--------------------- .nv.constant0.rmsnorm_bf16 --------------------------
	.section	.nv.constant0.rmsnorm_bf16,"a",@progbits
	.sectionflags	@""
	.align	4
.nv.constant0.rmsnorm_bf16:
	.zero		928


//--------------------- .nv.constant0.rmsnorm_inplace_f16 --------------------------
	.section	.nv.constant0.rmsnorm_inplace_f16,"a",@progbits
	.sectionflags	@""
	.align	4
.nv.constant0.rmsnorm_inplace_f16:
	.zero		920


//--------------------- .nv.constant0.rmsnorm_f16 --------------------------
	.section	.nv.constant0.rmsnorm_f16,"a",@progbits
	.sectionflags	@""
	.align	4
.nv.constant0.rmsnorm_f16:
	.zero		928


//--------------------- .nv.constant0.rmsnorm_inplace_f32 --------------------------
	.section	.nv.constant0.rmsnorm_inplace_f32,"a",@progbits
	.sectionflags	@""
	.align	4
.nv.constant0.rmsnorm_inplace_f32:
	.zero		920


//--------------------- .nv.constant0.rmsnorm_f32 --------------------------
	.section	.nv.constant0.rmsnorm_f32,"a",@progbits
	.sectionflags	@""
	.align	4
.nv.constant0.rmsnorm_f32:
	.zero		928


//--------------------- SYMBOLS --------------------------

	.type		.nv.reservedSmem.offset0,@object
	.size		.nv.reservedSmem.offset0,0x4
	.type		.nv.reservedSmem.cap,@object
	.size		.nv.reservedSmem.cap,0x4
